//
// Generated by NVIDIA NVVM Compiler
//
// Compiler Build ID: CL-36424714
// Cuda compilation tools, release 13.0, V13.0.88
// Based on NVVM 20.0.0
//

.version 9.0
.target sm_100
.address_size 64

	// .globl	kernel_LM

.visible .entry kernel_LM(
	.param .u64 .ptr .align 1 kernel_LM_param_0,
	.param .u32 kernel_LM_param_1,
	.param .u32 kernel_LM_param_2,
	.param .u32 kernel_LM_param_3,
	.param .u64 .ptr .align 1 kernel_LM_param_4
)
{
	.local .align 8 .b8 	__local_depot0[33832];
	.reg .b64 	%SP;
	.reg .b64 	%SPL;
	.reg .pred 	%p<636>;
	.reg .b16 	%rs<88>;
	.reg .b32 	%r<1504>;
	.reg .b32 	%f<4933>;
	.reg .b64 	%rd<1291>;
	.reg .b64 	%fd<169>;

	mov.u64 	%SPL, __local_depot0;
	ld.param.u64 	%rd164, [kernel_LM_param_0];
	ld.param.u32 	%r563, [kernel_LM_param_1];
	ld.param.u32 	%r564, [kernel_LM_param_2];
	ld.param.u32 	%r565, [kernel_LM_param_3];
	add.u64 	%rd1, %SPL, 0;
	add.u64 	%rd2, %SPL, 24;
	add.u64 	%rd3, %SPL, 48;
	add.u64 	%rd4, %SPL, 72;
	add.u64 	%rd5, %SPL, 96;
	add.u64 	%rd6, %SPL, 120;
	add.u64 	%rd7, %SPL, 144;
	add.u64 	%rd8, %SPL, 168;
	add.u64 	%rd9, %SPL, 192;
	add.u64 	%rd10, %SPL, 1980;
	add.u64 	%rd11, %SPL, 3744;
	add.u64 	%rd12, %SPL, 3768;
	add.u64 	%rd13, %SPL, 3792;
	add.u64 	%rd14, %SPL, 3816;
	add.u64 	%rd15, %SPL, 5580;
	add.u64 	%rd16, %SPL, 7344;
	add.u64 	%rd17, %SPL, 17928;
	add.u64 	%rd18, %SPL, 17952;
	add.u64 	%rd19, %SPL, 28536;
	add.u64 	%rd20, %SPL, 32064;
	mov.u32 	%r566, %tid.x;
	mov.u32 	%r567, %ctaid.x;
	mov.u32 	%r568, %ntid.x;
	mad.lo.s32 	%r1, %r567, %r568, %r566;
	setp.ge.u32 	%p2, %r1, %r565;
	setp.gt.u32 	%p3, %r563, 21;
	or.pred  	%p4, %p3, %p2;
	@%p4 bra 	$L__BB0_834;
	cvta.to.global.u64 	%rd186, %rd164;
	mul.lo.s32 	%r2, %r563, %r563;
	mul.lo.s32 	%r569, %r1, %r2;
	mul.wide.u32 	%rd187, %r569, 4;
	add.s64 	%rd21, %rd186, %rd187;
	setp.eq.s32 	%p5, %r563, 0;
	mov.f32 	%f4637, 0f00000000;
	mov.f32 	%f4636, %f4637;
	mov.f32 	%f4638, %f4637;
	@%p5 bra 	$L__BB0_17;
	and.b32  	%r3, %r563, 15;
	add.s32 	%r4, %r3, -1;
	and.b32  	%r5, %r563, 7;
	add.s32 	%r6, %r5, -1;
	and.b32  	%r7, %r563, 16;
	and.b32  	%r8, %r563, 3;
	mov.f32 	%f4638, 0f00000000;
	mov.b32 	%r1280, 0;
	mov.f32 	%f4636, %f4638;
	mov.f32 	%f4637, %f4638;
$L__BB0_3:
	setp.lt.u32 	%p6, %r563, 16;
	mul.lo.s32 	%r10, %r1280, %r563;
	cvt.rn.f32.u32 	%f4, %r1280;
	mov.b32 	%r1283, 0;
	@%p6 bra 	$L__BB0_6;
	mov.b32 	%r1281, 0;
$L__BB0_5:
	.pragma "nounroll";
	add.s32 	%r573, %r1281, %r10;
	mul.wide.u32 	%rd188, %r573, 4;
	add.s64 	%rd189, %rd21, %rd188;
	ld.global.f32 	%f723, [%rd189];
	cvt.rn.f32.u32 	%f724, %r1281;
	fma.rn.f32 	%f725, %f723, %f724, %f4636;
	fma.rn.f32 	%f726, %f723, %f4, %f4637;
	add.f32 	%f727, %f4638, %f723;
	add.s32 	%r574, %r1281, 1;
	ld.global.f32 	%f728, [%rd189+4];
	cvt.rn.f32.u32 	%f729, %r574;
	fma.rn.f32 	%f730, %f728, %f729, %f725;
	fma.rn.f32 	%f731, %f728, %f4, %f726;
	add.f32 	%f732, %f727, %f728;
	add.s32 	%r575, %r1281, 2;
	ld.global.f32 	%f733, [%rd189+8];
	cvt.rn.f32.u32 	%f734, %r575;
	fma.rn.f32 	%f735, %f733, %f734, %f730;
	fma.rn.f32 	%f736, %f733, %f4, %f731;
	add.f32 	%f737, %f732, %f733;
	add.s32 	%r576, %r1281, 3;
	ld.global.f32 	%f738, [%rd189+12];
	cvt.rn.f32.u32 	%f739, %r576;
	fma.rn.f32 	%f740, %f738, %f739, %f735;
	fma.rn.f32 	%f741, %f738, %f4, %f736;
	add.f32 	%f742, %f737, %f738;
	add.s32 	%r577, %r1281, 4;
	ld.global.f32 	%f743, [%rd189+16];
	cvt.rn.f32.u32 	%f744, %r577;
	fma.rn.f32 	%f745, %f743, %f744, %f740;
	fma.rn.f32 	%f746, %f743, %f4, %f741;
	add.f32 	%f747, %f742, %f743;
	add.s32 	%r578, %r1281, 5;
	ld.global.f32 	%f748, [%rd189+20];
	cvt.rn.f32.u32 	%f749, %r578;
	fma.rn.f32 	%f750, %f748, %f749, %f745;
	fma.rn.f32 	%f751, %f748, %f4, %f746;
	add.f32 	%f752, %f747, %f748;
	add.s32 	%r579, %r1281, 6;
	ld.global.f32 	%f753, [%rd189+24];
	cvt.rn.f32.u32 	%f754, %r579;
	fma.rn.f32 	%f755, %f753, %f754, %f750;
	fma.rn.f32 	%f756, %f753, %f4, %f751;
	add.f32 	%f757, %f752, %f753;
	add.s32 	%r580, %r1281, 7;
	ld.global.f32 	%f758, [%rd189+28];
	cvt.rn.f32.u32 	%f759, %r580;
	fma.rn.f32 	%f760, %f758, %f759, %f755;
	fma.rn.f32 	%f761, %f758, %f4, %f756;
	add.f32 	%f762, %f757, %f758;
	add.s32 	%r581, %r1281, 8;
	ld.global.f32 	%f763, [%rd189+32];
	cvt.rn.f32.u32 	%f764, %r581;
	fma.rn.f32 	%f765, %f763, %f764, %f760;
	fma.rn.f32 	%f766, %f763, %f4, %f761;
	add.f32 	%f767, %f762, %f763;
	add.s32 	%r582, %r1281, 9;
	ld.global.f32 	%f768, [%rd189+36];
	cvt.rn.f32.u32 	%f769, %r582;
	fma.rn.f32 	%f770, %f768, %f769, %f765;
	fma.rn.f32 	%f771, %f768, %f4, %f766;
	add.f32 	%f772, %f767, %f768;
	add.s32 	%r583, %r1281, 10;
	ld.global.f32 	%f773, [%rd189+40];
	cvt.rn.f32.u32 	%f774, %r583;
	fma.rn.f32 	%f775, %f773, %f774, %f770;
	fma.rn.f32 	%f776, %f773, %f4, %f771;
	add.f32 	%f777, %f772, %f773;
	add.s32 	%r584, %r1281, 11;
	ld.global.f32 	%f778, [%rd189+44];
	cvt.rn.f32.u32 	%f779, %r584;
	fma.rn.f32 	%f780, %f778, %f779, %f775;
	fma.rn.f32 	%f781, %f778, %f4, %f776;
	add.f32 	%f782, %f777, %f778;
	add.s32 	%r585, %r1281, 12;
	ld.global.f32 	%f783, [%rd189+48];
	cvt.rn.f32.u32 	%f784, %r585;
	fma.rn.f32 	%f785, %f783, %f784, %f780;
	fma.rn.f32 	%f786, %f783, %f4, %f781;
	add.f32 	%f787, %f782, %f783;
	add.s32 	%r586, %r1281, 13;
	ld.global.f32 	%f788, [%rd189+52];
	cvt.rn.f32.u32 	%f789, %r586;
	fma.rn.f32 	%f790, %f788, %f789, %f785;
	fma.rn.f32 	%f791, %f788, %f4, %f786;
	add.f32 	%f792, %f787, %f788;
	add.s32 	%r587, %r1281, 14;
	ld.global.f32 	%f793, [%rd189+56];
	cvt.rn.f32.u32 	%f794, %r587;
	fma.rn.f32 	%f795, %f793, %f794, %f790;
	fma.rn.f32 	%f796, %f793, %f4, %f791;
	add.f32 	%f797, %f792, %f793;
	add.s32 	%r588, %r1281, 15;
	ld.global.f32 	%f798, [%rd189+60];
	cvt.rn.f32.u32 	%f799, %r588;
	fma.rn.f32 	%f4636, %f798, %f799, %f795;
	fma.rn.f32 	%f4637, %f798, %f4, %f796;
	add.f32 	%f4638, %f797, %f798;
	add.s32 	%r1281, %r1281, 16;
	setp.ne.s32 	%p7, %r1281, %r7;
	mov.u32 	%r1283, %r7;
	@%p7 bra 	$L__BB0_5;
$L__BB0_6:
	setp.eq.s32 	%p8, %r3, 0;
	@%p8 bra 	$L__BB0_16;
	setp.lt.u32 	%p9, %r4, 7;
	@%p9 bra 	$L__BB0_9;
	add.s32 	%r589, %r1283, %r10;
	mul.wide.u32 	%rd190, %r589, 4;
	add.s64 	%rd191, %rd21, %rd190;
	ld.global.f32 	%f801, [%rd191];
	cvt.rn.f32.u32 	%f802, %r1283;
	fma.rn.f32 	%f803, %f801, %f802, %f4636;
	fma.rn.f32 	%f804, %f801, %f4, %f4637;
	add.f32 	%f805, %f4638, %f801;
	add.s32 	%r590, %r1283, 1;
	cvt.u64.u32 	%rd192, %r10;
	cvt.u64.u32 	%rd193, %r1283;
	add.s64 	%rd194, %rd193, %rd192;
	shl.b64 	%rd195, %rd194, 2;
	add.s64 	%rd196, %rd21, %rd195;
	ld.global.f32 	%f806, [%rd196+4];
	cvt.rn.f32.u32 	%f807, %r590;
	fma.rn.f32 	%f808, %f806, %f807, %f803;
	fma.rn.f32 	%f809, %f806, %f4, %f804;
	add.f32 	%f810, %f805, %f806;
	add.s32 	%r591, %r1283, 2;
	ld.global.f32 	%f811, [%rd196+8];
	cvt.rn.f32.u32 	%f812, %r591;
	fma.rn.f32 	%f813, %f811, %f812, %f808;
	fma.rn.f32 	%f814, %f811, %f4, %f809;
	add.f32 	%f815, %f810, %f811;
	add.s32 	%r592, %r1283, 3;
	ld.global.f32 	%f816, [%rd196+12];
	cvt.rn.f32.u32 	%f817, %r592;
	fma.rn.f32 	%f818, %f816, %f817, %f813;
	fma.rn.f32 	%f819, %f816, %f4, %f814;
	add.f32 	%f820, %f815, %f816;
	add.s32 	%r593, %r1283, 4;
	ld.global.f32 	%f821, [%rd196+16];
	cvt.rn.f32.u32 	%f822, %r593;
	fma.rn.f32 	%f823, %f821, %f822, %f818;
	fma.rn.f32 	%f824, %f821, %f4, %f819;
	add.f32 	%f825, %f820, %f821;
	add.s32 	%r594, %r1283, 5;
	ld.global.f32 	%f826, [%rd196+20];
	cvt.rn.f32.u32 	%f827, %r594;
	fma.rn.f32 	%f828, %f826, %f827, %f823;
	fma.rn.f32 	%f829, %f826, %f4, %f824;
	add.f32 	%f830, %f825, %f826;
	add.s32 	%r595, %r1283, 6;
	ld.global.f32 	%f831, [%rd196+24];
	cvt.rn.f32.u32 	%f832, %r595;
	fma.rn.f32 	%f833, %f831, %f832, %f828;
	fma.rn.f32 	%f834, %f831, %f4, %f829;
	add.f32 	%f835, %f830, %f831;
	add.s32 	%r596, %r1283, 7;
	ld.global.f32 	%f836, [%rd196+28];
	cvt.rn.f32.u32 	%f837, %r596;
	fma.rn.f32 	%f4636, %f836, %f837, %f833;
	fma.rn.f32 	%f4637, %f836, %f4, %f834;
	add.f32 	%f4638, %f835, %f836;
	add.s32 	%r1283, %r1283, 8;
$L__BB0_9:
	setp.eq.s32 	%p10, %r5, 0;
	@%p10 bra 	$L__BB0_16;
	setp.lt.u32 	%p11, %r6, 3;
	@%p11 bra 	$L__BB0_12;
	add.s32 	%r597, %r1283, %r10;
	mul.wide.u32 	%rd197, %r597, 4;
	add.s64 	%rd198, %rd21, %rd197;
	ld.global.f32 	%f839, [%rd198];
	cvt.rn.f32.u32 	%f840, %r1283;
	fma.rn.f32 	%f841, %f839, %f840, %f4636;
	fma.rn.f32 	%f842, %f839, %f4, %f4637;
	add.f32 	%f843, %f4638, %f839;
	add.s32 	%r598, %r1283, 1;
	cvt.u64.u32 	%rd199, %r10;
	cvt.u64.u32 	%rd200, %r1283;
	add.s64 	%rd201, %rd200, %rd199;
	shl.b64 	%rd202, %rd201, 2;
	add.s64 	%rd203, %rd21, %rd202;
	ld.global.f32 	%f844, [%rd203+4];
	cvt.rn.f32.u32 	%f845, %r598;
	fma.rn.f32 	%f846, %f844, %f845, %f841;
	fma.rn.f32 	%f847, %f844, %f4, %f842;
	add.f32 	%f848, %f843, %f844;
	add.s32 	%r599, %r1283, 2;
	ld.global.f32 	%f849, [%rd203+8];
	cvt.rn.f32.u32 	%f850, %r599;
	fma.rn.f32 	%f851, %f849, %f850, %f846;
	fma.rn.f32 	%f852, %f849, %f4, %f847;
	add.f32 	%f853, %f848, %f849;
	add.s32 	%r600, %r1283, 3;
	ld.global.f32 	%f854, [%rd203+12];
	cvt.rn.f32.u32 	%f855, %r600;
	fma.rn.f32 	%f4636, %f854, %f855, %f851;
	fma.rn.f32 	%f4637, %f854, %f4, %f852;
	add.f32 	%f4638, %f853, %f854;
	add.s32 	%r1283, %r1283, 4;
$L__BB0_12:
	setp.eq.s32 	%p12, %r8, 0;
	@%p12 bra 	$L__BB0_16;
	setp.eq.s32 	%p13, %r8, 1;
	add.s32 	%r601, %r1283, %r10;
	mul.wide.u32 	%rd204, %r601, 4;
	add.s64 	%rd205, %rd21, %rd204;
	ld.global.f32 	%f856, [%rd205];
	cvt.rn.f32.u32 	%f857, %r1283;
	fma.rn.f32 	%f4636, %f856, %f857, %f4636;
	fma.rn.f32 	%f4637, %f856, %f4, %f4637;
	add.f32 	%f4638, %f4638, %f856;
	@%p13 bra 	$L__BB0_16;
	setp.eq.s32 	%p14, %r8, 2;
	add.s32 	%r602, %r1283, 1;
	cvt.u64.u32 	%rd206, %r10;
	cvt.u64.u32 	%rd207, %r1283;
	add.s64 	%rd208, %rd207, %rd206;
	shl.b64 	%rd209, %rd208, 2;
	add.s64 	%rd22, %rd21, %rd209;
	ld.global.f32 	%f858, [%rd22+4];
	cvt.rn.f32.u32 	%f859, %r602;
	fma.rn.f32 	%f4636, %f858, %f859, %f4636;
	fma.rn.f32 	%f4637, %f858, %f4, %f4637;
	add.f32 	%f4638, %f4638, %f858;
	@%p14 bra 	$L__BB0_16;
	add.s32 	%r603, %r1283, 2;
	ld.global.f32 	%f860, [%rd22+8];
	cvt.rn.f32.u32 	%f861, %r603;
	fma.rn.f32 	%f4636, %f860, %f861, %f4636;
	fma.rn.f32 	%f4637, %f860, %f4, %f4637;
	add.f32 	%f4638, %f4638, %f860;
$L__BB0_16:
	add.s32 	%r1280, %r1280, 1;
	setp.ne.s32 	%p15, %r1280, %r563;
	@%p15 bra 	$L__BB0_3;
$L__BB0_17:
	setp.eq.s32 	%p16, %r563, 0;
	div.rn.f32 	%f4674, %f4636, %f4638;
	div.rn.f32 	%f4675, %f4637, %f4638;
	mov.f32 	%f4658, 0f00000000;
	mov.f32 	%f4659, %f4658;
	@%p16 bra 	$L__BB0_31;
	and.b32  	%r19, %r563, 7;
	add.s32 	%r20, %r19, -1;
	and.b32  	%r21, %r563, 3;
	and.b32  	%r22, %r563, 24;
	and.b32  	%r23, %r563, 1;
	mov.f32 	%f4659, 0f00000000;
	mov.b32 	%r1285, 0;
	mov.f32 	%f4658, %f4659;
$L__BB0_19:
	setp.lt.u32 	%p17, %r563, 8;
	cvt.rn.f32.u32 	%f865, %r1285;
	sub.f32 	%f54, %f865, %f4674;
	mov.b32 	%r1288, 0;
	@%p17 bra 	$L__BB0_22;
	mov.b32 	%r1286, 0;
$L__BB0_21:
	.pragma "nounroll";
	mad.lo.s32 	%r607, %r1286, %r563, %r1285;
	mul.wide.u32 	%rd210, %r607, 4;
	add.s64 	%rd211, %rd21, %rd210;
	ld.global.f32 	%f866, [%rd211];
	mul.f32 	%f867, %f54, %f866;
	fma.rn.f32 	%f868, %f54, %f867, %f4658;
	cvt.rn.f32.u32 	%f869, %r1286;
	sub.f32 	%f870, %f869, %f4675;
	mul.f32 	%f871, %f870, %f866;
	fma.rn.f32 	%f872, %f870, %f871, %f4659;
	add.s32 	%r608, %r1286, 1;
	add.s32 	%r609, %r607, %r563;
	mul.wide.u32 	%rd212, %r609, 4;
	add.s64 	%rd213, %rd21, %rd212;
	ld.global.f32 	%f873, [%rd213];
	mul.f32 	%f874, %f54, %f873;
	fma.rn.f32 	%f875, %f54, %f874, %f868;
	cvt.rn.f32.u32 	%f876, %r608;
	sub.f32 	%f877, %f876, %f4675;
	mul.f32 	%f878, %f877, %f873;
	fma.rn.f32 	%f879, %f877, %f878, %f872;
	add.s32 	%r610, %r1286, 2;
	add.s32 	%r611, %r609, %r563;
	mul.wide.u32 	%rd214, %r611, 4;
	add.s64 	%rd215, %rd21, %rd214;
	ld.global.f32 	%f880, [%rd215];
	mul.f32 	%f881, %f54, %f880;
	fma.rn.f32 	%f882, %f54, %f881, %f875;
	cvt.rn.f32.u32 	%f883, %r610;
	sub.f32 	%f884, %f883, %f4675;
	mul.f32 	%f885, %f884, %f880;
	fma.rn.f32 	%f886, %f884, %f885, %f879;
	add.s32 	%r612, %r1286, 3;
	add.s32 	%r613, %r611, %r563;
	mul.wide.u32 	%rd216, %r613, 4;
	add.s64 	%rd217, %rd21, %rd216;
	ld.global.f32 	%f887, [%rd217];
	mul.f32 	%f888, %f54, %f887;
	fma.rn.f32 	%f889, %f54, %f888, %f882;
	cvt.rn.f32.u32 	%f890, %r612;
	sub.f32 	%f891, %f890, %f4675;
	mul.f32 	%f892, %f891, %f887;
	fma.rn.f32 	%f893, %f891, %f892, %f886;
	add.s32 	%r614, %r1286, 4;
	add.s32 	%r615, %r613, %r563;
	mul.wide.u32 	%rd218, %r615, 4;
	add.s64 	%rd219, %rd21, %rd218;
	ld.global.f32 	%f894, [%rd219];
	mul.f32 	%f895, %f54, %f894;
	fma.rn.f32 	%f896, %f54, %f895, %f889;
	cvt.rn.f32.u32 	%f897, %r614;
	sub.f32 	%f898, %f897, %f4675;
	mul.f32 	%f899, %f898, %f894;
	fma.rn.f32 	%f900, %f898, %f899, %f893;
	add.s32 	%r616, %r1286, 5;
	add.s32 	%r617, %r615, %r563;
	mul.wide.u32 	%rd220, %r617, 4;
	add.s64 	%rd221, %rd21, %rd220;
	ld.global.f32 	%f901, [%rd221];
	mul.f32 	%f902, %f54, %f901;
	fma.rn.f32 	%f903, %f54, %f902, %f896;
	cvt.rn.f32.u32 	%f904, %r616;
	sub.f32 	%f905, %f904, %f4675;
	mul.f32 	%f906, %f905, %f901;
	fma.rn.f32 	%f907, %f905, %f906, %f900;
	add.s32 	%r618, %r1286, 6;
	add.s32 	%r619, %r617, %r563;
	mul.wide.u32 	%rd222, %r619, 4;
	add.s64 	%rd223, %rd21, %rd222;
	ld.global.f32 	%f908, [%rd223];
	mul.f32 	%f909, %f54, %f908;
	fma.rn.f32 	%f910, %f54, %f909, %f903;
	cvt.rn.f32.u32 	%f911, %r618;
	sub.f32 	%f912, %f911, %f4675;
	mul.f32 	%f913, %f912, %f908;
	fma.rn.f32 	%f914, %f912, %f913, %f907;
	add.s32 	%r620, %r1286, 7;
	add.s32 	%r621, %r619, %r563;
	mul.wide.u32 	%rd224, %r621, 4;
	add.s64 	%rd225, %rd21, %rd224;
	ld.global.f32 	%f915, [%rd225];
	mul.f32 	%f916, %f54, %f915;
	fma.rn.f32 	%f4658, %f54, %f916, %f910;
	cvt.rn.f32.u32 	%f917, %r620;
	sub.f32 	%f918, %f917, %f4675;
	mul.f32 	%f919, %f918, %f915;
	fma.rn.f32 	%f4659, %f918, %f919, %f914;
	add.s32 	%r1286, %r1286, 8;
	setp.ne.s32 	%p18, %r1286, %r22;
	mov.u32 	%r1288, %r22;
	@%p18 bra 	$L__BB0_21;
$L__BB0_22:
	setp.eq.s32 	%p19, %r19, 0;
	@%p19 bra 	$L__BB0_30;
	setp.lt.u32 	%p20, %r20, 3;
	@%p20 bra 	$L__BB0_25;
	mad.lo.s32 	%r622, %r1288, %r563, %r1285;
	mul.wide.u32 	%rd226, %r622, 4;
	add.s64 	%rd227, %rd21, %rd226;
	ld.global.f32 	%f921, [%rd227];
	mul.f32 	%f922, %f54, %f921;
	fma.rn.f32 	%f923, %f54, %f922, %f4658;
	cvt.rn.f32.u32 	%f924, %r1288;
	sub.f32 	%f925, %f924, %f4675;
	mul.f32 	%f926, %f925, %f921;
	fma.rn.f32 	%f927, %f925, %f926, %f4659;
	add.s32 	%r623, %r1288, 1;
	add.s32 	%r624, %r622, %r563;
	mul.wide.u32 	%rd228, %r624, 4;
	add.s64 	%rd229, %rd21, %rd228;
	ld.global.f32 	%f928, [%rd229];
	mul.f32 	%f929, %f54, %f928;
	fma.rn.f32 	%f930, %f54, %f929, %f923;
	cvt.rn.f32.u32 	%f931, %r623;
	sub.f32 	%f932, %f931, %f4675;
	mul.f32 	%f933, %f932, %f928;
	fma.rn.f32 	%f934, %f932, %f933, %f927;
	add.s32 	%r625, %r1288, 2;
	add.s32 	%r626, %r624, %r563;
	mul.wide.u32 	%rd230, %r626, 4;
	add.s64 	%rd231, %rd21, %rd230;
	ld.global.f32 	%f935, [%rd231];
	mul.f32 	%f936, %f54, %f935;
	fma.rn.f32 	%f937, %f54, %f936, %f930;
	cvt.rn.f32.u32 	%f938, %r625;
	sub.f32 	%f939, %f938, %f4675;
	mul.f32 	%f940, %f939, %f935;
	fma.rn.f32 	%f941, %f939, %f940, %f934;
	add.s32 	%r627, %r1288, 3;
	add.s32 	%r628, %r626, %r563;
	mul.wide.u32 	%rd232, %r628, 4;
	add.s64 	%rd233, %rd21, %rd232;
	ld.global.f32 	%f942, [%rd233];
	mul.f32 	%f943, %f54, %f942;
	fma.rn.f32 	%f4658, %f54, %f943, %f937;
	cvt.rn.f32.u32 	%f944, %r627;
	sub.f32 	%f945, %f944, %f4675;
	mul.f32 	%f946, %f945, %f942;
	fma.rn.f32 	%f4659, %f945, %f946, %f941;
	add.s32 	%r1288, %r1288, 4;
$L__BB0_25:
	setp.eq.s32 	%p21, %r21, 0;
	@%p21 bra 	$L__BB0_30;
	setp.eq.s32 	%p22, %r21, 1;
	@%p22 bra 	$L__BB0_28;
	mad.lo.s32 	%r629, %r1288, %r563, %r1285;
	mul.wide.u32 	%rd234, %r629, 4;
	add.s64 	%rd235, %rd21, %rd234;
	ld.global.f32 	%f948, [%rd235];
	mul.f32 	%f949, %f54, %f948;
	fma.rn.f32 	%f950, %f54, %f949, %f4658;
	cvt.rn.f32.u32 	%f951, %r1288;
	sub.f32 	%f952, %f951, %f4675;
	mul.f32 	%f953, %f952, %f948;
	fma.rn.f32 	%f954, %f952, %f953, %f4659;
	add.s32 	%r630, %r1288, 1;
	add.s32 	%r631, %r629, %r563;
	mul.wide.u32 	%rd236, %r631, 4;
	add.s64 	%rd237, %rd21, %rd236;
	ld.global.f32 	%f955, [%rd237];
	mul.f32 	%f956, %f54, %f955;
	fma.rn.f32 	%f4658, %f54, %f956, %f950;
	cvt.rn.f32.u32 	%f957, %r630;
	sub.f32 	%f958, %f957, %f4675;
	mul.f32 	%f959, %f958, %f955;
	fma.rn.f32 	%f4659, %f958, %f959, %f954;
	add.s32 	%r1288, %r1288, 2;
$L__BB0_28:
	setp.eq.s32 	%p23, %r23, 0;
	@%p23 bra 	$L__BB0_30;
	mad.lo.s32 	%r632, %r1288, %r563, %r1285;
	mul.wide.u32 	%rd238, %r632, 4;
	add.s64 	%rd239, %rd21, %rd238;
	ld.global.f32 	%f960, [%rd239];
	mul.f32 	%f961, %f54, %f960;
	fma.rn.f32 	%f4658, %f54, %f961, %f4658;
	cvt.rn.f32.u32 	%f962, %r1288;
	sub.f32 	%f963, %f962, %f4675;
	mul.f32 	%f964, %f963, %f960;
	fma.rn.f32 	%f4659, %f963, %f964, %f4659;
$L__BB0_30:
	add.s32 	%r1285, %r1285, 1;
	setp.ne.s32 	%p24, %r1285, %r563;
	@%p24 bra 	$L__BB0_19;
$L__BB0_31:
	div.rn.f32 	%f965, %f4658, %f4638;
	cvt.rn.f32.u32 	%f966, %r563;
	div.rn.f32 	%f967, %f965, %f966;
	sqrt.rn.f32 	%f4672, %f967;
	div.rn.f32 	%f968, %f4659, %f4638;
	div.rn.f32 	%f969, %f968, %f966;
	sqrt.rn.f32 	%f4673, %f969;
	mov.f32 	%f970, 0f00000000;
	st.local.v2.f32 	[%rd1], {%f970, %f970};
	st.local.v2.f32 	[%rd1+8], {%f970, %f970};
	st.local.v2.f32 	[%rd1+16], {%f970, %f970};
	mov.f32 	%f971, 0f477FFF00;
	st.local.v2.f32 	[%rd2+16], {%f971, %f971};
	st.local.v2.f32 	[%rd2], {%f966, %f966};
	cvt.rn.f32.u32 	%f972, %r2;
	st.local.v2.f32 	[%rd2+8], {%f972, %f972};
	min.s32 	%r33, %r2, 6;
	mov.b32 	%r633, 0;
	st.local.v2.u32 	[%rd3], {%r633, %r633};
	st.local.v2.u32 	[%rd3+8], {%r633, %r633};
	st.local.v2.u32 	[%rd3+16], {%r633, %r633};
	st.local.v2.u32 	[%rd4], {%r633, %r633};
	st.local.v2.u32 	[%rd4+8], {%r633, %r633};
	st.local.v2.u32 	[%rd4+16], {%r633, %r633};
	st.local.v2.u32 	[%rd5], {%r633, %r633};
	st.local.v2.u32 	[%rd5+8], {%r633, %r633};
	st.local.v2.u32 	[%rd5+16], {%r633, %r633};
	st.local.v2.u32 	[%rd6], {%r633, %r633};
	st.local.v2.u32 	[%rd6+8], {%r633, %r633};
	st.local.v2.u32 	[%rd6+16], {%r633, %r633};
	st.local.v2.u32 	[%rd7], {%r633, %r633};
	st.local.v2.u32 	[%rd7+8], {%r633, %r633};
	st.local.v2.u32 	[%rd7+16], {%r633, %r633};
	st.local.v2.u32 	[%rd8], {%r633, %r633};
	st.local.v2.u32 	[%rd8+8], {%r633, %r633};
	st.local.v2.u32 	[%rd8+16], {%r633, %r633};
	st.local.v2.u32 	[%rd9], {%r633, %r633};
	st.local.v2.u32 	[%rd9+8], {%r633, %r633};
	st.local.v2.u32 	[%rd9+16], {%r633, %r633};
	add.u64 	%rd23, %SPL, 216;
	mov.b64 	%rd1267, 0;
$L__BB0_32:
	shl.b64 	%rd242, %rd1267, 2;
	add.s64 	%rd243, %rd23, %rd242;
	mov.b32 	%r634, 0;
	st.local.u32 	[%rd243], %r634;
	add.s64 	%rd25, %rd1267, 1;
	setp.lt.u64 	%p25, %rd1267, 440;
	mov.u64 	%rd1267, %rd25;
	@%p25 bra 	$L__BB0_32;
	mov.b64 	%rd1268, 0;
$L__BB0_34:
	shl.b64 	%rd245, %rd1268, 2;
	add.s64 	%rd246, %rd10, %rd245;
	mov.b32 	%r635, 0;
	st.local.u32 	[%rd246], %r635;
	add.s64 	%rd27, %rd1268, 1;
	setp.lt.u64 	%p26, %rd1268, 440;
	mov.u64 	%rd1268, %rd27;
	@%p26 bra 	$L__BB0_34;
	mov.b32 	%r636, 0;
	st.local.v2.u32 	[%rd11], {%r636, %r636};
	st.local.v2.u32 	[%rd11+8], {%r636, %r636};
	st.local.v2.u32 	[%rd11+16], {%r636, %r636};
	st.local.v2.u32 	[%rd12], {%r636, %r636};
	st.local.v2.u32 	[%rd12+8], {%r636, %r636};
	st.local.v2.u32 	[%rd12+16], {%r636, %r636};
	st.local.v2.u32 	[%rd13], {%r636, %r636};
	st.local.v2.u32 	[%rd13+8], {%r636, %r636};
	st.local.v2.u32 	[%rd13+16], {%r636, %r636};
	mov.b64 	%rd1269, 0;
$L__BB0_36:
	shl.b64 	%rd248, %rd1269, 2;
	add.s64 	%rd249, %rd14, %rd248;
	mov.b32 	%r637, 0;
	st.local.u32 	[%rd249], %r637;
	add.s64 	%rd29, %rd1269, 1;
	setp.lt.u64 	%p27, %rd1269, 440;
	mov.u64 	%rd1269, %rd29;
	@%p27 bra 	$L__BB0_36;
	mov.b64 	%rd1270, 0;
$L__BB0_38:
	shl.b64 	%rd251, %rd1270, 2;
	add.s64 	%rd252, %rd15, %rd251;
	mov.b32 	%r638, 0;
	st.local.u32 	[%rd252], %r638;
	add.s64 	%rd31, %rd1270, 1;
	setp.lt.u64 	%p28, %rd1270, 440;
	mov.u64 	%rd1270, %rd31;
	@%p28 bra 	$L__BB0_38;
	mov.b64 	%rd1271, 0;
$L__BB0_40:
	shl.b64 	%rd254, %rd1271, 2;
	add.s64 	%rd255, %rd16, %rd254;
	mov.b32 	%r639, 0;
	st.local.u32 	[%rd255], %r639;
	add.s64 	%rd33, %rd1271, 1;
	setp.lt.u64 	%p29, %rd1271, 2645;
	mov.u64 	%rd1271, %rd33;
	@%p29 bra 	$L__BB0_40;
	add.u64 	%rd34, %SPL, 30300;
	mov.b64 	%rd1272, 0;
$L__BB0_42:
	shl.b64 	%rd258, %rd1272, 2;
	add.s64 	%rd259, %rd34, %rd258;
	mov.b32 	%r640, 0;
	st.local.u32 	[%rd259], %r640;
	add.s64 	%rd36, %rd1272, 1;
	setp.lt.u64 	%p30, %rd1272, 440;
	mov.u64 	%rd1272, %rd36;
	@%p30 bra 	$L__BB0_42;
	mov.b64 	%rd1273, 0;
$L__BB0_44:
	shl.b64 	%rd261, %rd1273, 2;
	add.s64 	%rd262, %rd20, %rd261;
	mov.b32 	%r641, 0;
	st.local.u32 	[%rd262], %r641;
	add.s64 	%rd38, %rd1273, 1;
	setp.lt.u64 	%p31, %rd1273, 440;
	mov.u64 	%rd1273, %rd38;
	@%p31 bra 	$L__BB0_44;
	setp.eq.s32 	%p32, %r563, 0;
	@%p32 bra 	$L__BB0_56;
	mul.f32 	%f973, %f4672, 0f3FB504F3;
	rcp.rn.f32 	%f83, %f973;
	mul.f32 	%f974, %f4673, 0f3FB504F3;
	rcp.rn.f32 	%f84, %f974;
	max.u32 	%r34, %r2, 1;
	mov.b32 	%r1290, 0;
	mov.u32 	%r1291, %r1290;
$L__BB0_47:
	cvt.rn.f32.u32 	%f975, %r1290;
	sub.f32 	%f85, %f975, %f4674;
	add.f32 	%f976, %f85, 0f3F000000;
	mul.f32 	%f86, %f83, %f976;
	abs.f32 	%f977, %f86;
	setp.ltu.f32 	%p33, %f977, 0f3F8060FE;
	setp.ge.f32 	%p34, %f977, 0f3F8060FE;
	mul.f32 	%f978, %f86, %f86;
	selp.f32 	%f979, %f977, %f978, %p34;
	selp.f32 	%f980, 0f38EB4C3A, 0f38B1E96A, %p34;
	selp.f32 	%f981, 0fBAAE005B, 0fBA574D20, %p34;
	fma.rn.f32 	%f982, %f980, %f979, %f981;
	selp.f32 	%f983, 0f3C09919F, 0f3BAAD5EA, %p34;
	fma.rn.f32 	%f984, %f982, %f979, %f983;
	selp.f32 	%f985, 0fBD24D99A, 0fBCDC1BE7, %p34;
	fma.rn.f32 	%f986, %f984, %f979, %f985;
	selp.f32 	%f987, 0f3E235519, 0f3DE718AF, %p34;
	fma.rn.f32 	%f988, %f986, %f979, %f987;
	selp.f32 	%f989, 0f3F69B4F9, 0fBEC093AC, %p34;
	fma.rn.f32 	%f990, %f988, %f979, %f989;
	selp.f32 	%f991, 0f3F210A14, 0f3E0375D3, %p34;
	fma.rn.f32 	%f992, %f990, %f979, %f991;
	neg.f32 	%f993, %f979;
	selp.f32 	%f994, %f993, %f86, %p34;
	fma.rn.f32 	%f4662, %f992, %f994, %f994;
	@%p33 bra 	$L__BB0_49;
	ex2.approx.ftz.f32 	%f995, %f4662;
	mov.f32 	%f996, 0f3F800000;
	sub.f32 	%f997, %f996, %f995;
	copysign.f32 	%f4662, %f86, %f997;
$L__BB0_49:
	add.f32 	%f998, %f85, 0fBF000000;
	mul.f32 	%f90, %f83, %f998;
	abs.f32 	%f999, %f90;
	setp.ltu.f32 	%p35, %f999, 0f3F8060FE;
	setp.ge.f32 	%p36, %f999, 0f3F8060FE;
	mul.f32 	%f1000, %f90, %f90;
	selp.f32 	%f1001, %f999, %f1000, %p36;
	selp.f32 	%f1002, 0f38EB4C3A, 0f38B1E96A, %p36;
	selp.f32 	%f1003, 0fBAAE005B, 0fBA574D20, %p36;
	fma.rn.f32 	%f1004, %f1002, %f1001, %f1003;
	selp.f32 	%f1005, 0f3C09919F, 0f3BAAD5EA, %p36;
	fma.rn.f32 	%f1006, %f1004, %f1001, %f1005;
	selp.f32 	%f1007, 0fBD24D99A, 0fBCDC1BE7, %p36;
	fma.rn.f32 	%f1008, %f1006, %f1001, %f1007;
	selp.f32 	%f1009, 0f3E235519, 0f3DE718AF, %p36;
	fma.rn.f32 	%f1010, %f1008, %f1001, %f1009;
	selp.f32 	%f1011, 0f3F69B4F9, 0fBEC093AC, %p36;
	fma.rn.f32 	%f1012, %f1010, %f1001, %f1011;
	selp.f32 	%f1013, 0f3F210A14, 0f3E0375D3, %p36;
	fma.rn.f32 	%f1014, %f1012, %f1001, %f1013;
	neg.f32 	%f1015, %f1001;
	selp.f32 	%f1016, %f1015, %f90, %p36;
	fma.rn.f32 	%f4663, %f1014, %f1016, %f1016;
	@%p35 bra 	$L__BB0_51;
	ex2.approx.ftz.f32 	%f1017, %f4663;
	mov.f32 	%f1018, 0f3F800000;
	sub.f32 	%f1019, %f1018, %f1017;
	copysign.f32 	%f4663, %f90, %f1019;
$L__BB0_51:
	mul.f32 	%f1020, %f4662, 0f3F000000;
	mul.f32 	%f1021, %f4663, 0f3F000000;
	sub.f32 	%f94, %f1020, %f1021;
	div.u32 	%r643, %r1291, %r563;
	cvt.rn.f32.u32 	%f1022, %r643;
	sub.f32 	%f95, %f1022, %f4675;
	add.f32 	%f1023, %f95, 0f3F000000;
	mul.f32 	%f96, %f84, %f1023;
	abs.f32 	%f1024, %f96;
	setp.ltu.f32 	%p37, %f1024, 0f3F8060FE;
	setp.ge.f32 	%p38, %f1024, 0f3F8060FE;
	mul.f32 	%f1025, %f96, %f96;
	selp.f32 	%f1026, %f1024, %f1025, %p38;
	selp.f32 	%f1027, 0f38EB4C3A, 0f38B1E96A, %p38;
	selp.f32 	%f1028, 0fBAAE005B, 0fBA574D20, %p38;
	fma.rn.f32 	%f1029, %f1027, %f1026, %f1028;
	selp.f32 	%f1030, 0f3C09919F, 0f3BAAD5EA, %p38;
	fma.rn.f32 	%f1031, %f1029, %f1026, %f1030;
	selp.f32 	%f1032, 0fBD24D99A, 0fBCDC1BE7, %p38;
	fma.rn.f32 	%f1033, %f1031, %f1026, %f1032;
	selp.f32 	%f1034, 0f3E235519, 0f3DE718AF, %p38;
	fma.rn.f32 	%f1035, %f1033, %f1026, %f1034;
	selp.f32 	%f1036, 0f3F69B4F9, 0fBEC093AC, %p38;
	fma.rn.f32 	%f1037, %f1035, %f1026, %f1036;
	selp.f32 	%f1038, 0f3F210A14, 0f3E0375D3, %p38;
	fma.rn.f32 	%f1039, %f1037, %f1026, %f1038;
	neg.f32 	%f1040, %f1026;
	selp.f32 	%f1041, %f1040, %f96, %p38;
	fma.rn.f32 	%f4664, %f1039, %f1041, %f1041;
	@%p37 bra 	$L__BB0_53;
	ex2.approx.ftz.f32 	%f1042, %f4664;
	mov.f32 	%f1043, 0f3F800000;
	sub.f32 	%f1044, %f1043, %f1042;
	copysign.f32 	%f4664, %f96, %f1044;
$L__BB0_53:
	add.f32 	%f1045, %f95, 0fBF000000;
	mul.f32 	%f100, %f84, %f1045;
	abs.f32 	%f1046, %f100;
	setp.ltu.f32 	%p39, %f1046, 0f3F8060FE;
	setp.ge.f32 	%p40, %f1046, 0f3F8060FE;
	mul.f32 	%f1047, %f100, %f100;
	selp.f32 	%f1048, %f1046, %f1047, %p40;
	selp.f32 	%f1049, 0f38EB4C3A, 0f38B1E96A, %p40;
	selp.f32 	%f1050, 0fBAAE005B, 0fBA574D20, %p40;
	fma.rn.f32 	%f1051, %f1049, %f1048, %f1050;
	selp.f32 	%f1052, 0f3C09919F, 0f3BAAD5EA, %p40;
	fma.rn.f32 	%f1053, %f1051, %f1048, %f1052;
	selp.f32 	%f1054, 0fBD24D99A, 0fBCDC1BE7, %p40;
	fma.rn.f32 	%f1055, %f1053, %f1048, %f1054;
	selp.f32 	%f1056, 0f3E235519, 0f3DE718AF, %p40;
	fma.rn.f32 	%f1057, %f1055, %f1048, %f1056;
	selp.f32 	%f1058, 0f3F69B4F9, 0fBEC093AC, %p40;
	fma.rn.f32 	%f1059, %f1057, %f1048, %f1058;
	selp.f32 	%f1060, 0f3F210A14, 0f3E0375D3, %p40;
	fma.rn.f32 	%f1061, %f1059, %f1048, %f1060;
	neg.f32 	%f1062, %f1048;
	selp.f32 	%f1063, %f1062, %f100, %p40;
	fma.rn.f32 	%f4665, %f1061, %f1063, %f1063;
	@%p39 bra 	$L__BB0_55;
	ex2.approx.ftz.f32 	%f1064, %f4665;
	mov.f32 	%f1065, 0f3F800000;
	sub.f32 	%f1066, %f1065, %f1064;
	copysign.f32 	%f4665, %f100, %f1066;
$L__BB0_55:
	mul.f32 	%f1067, %f4664, 0f3F000000;
	mul.f32 	%f1068, %f4665, 0f3F000000;
	sub.f32 	%f1069, %f1067, %f1068;
	mul.f32 	%f1070, %f94, 0f477FFF00;
	fma.rn.f32 	%f1071, %f1070, %f1069, 0f00000000;
	mul.wide.u32 	%rd263, %r1291, 4;
	add.s64 	%rd264, %rd14, %rd263;
	st.local.f32 	[%rd264], %f1071;
	add.s32 	%r644, %r1290, 1;
	setp.eq.s32 	%p41, %r644, %r563;
	selp.b32 	%r1290, 0, %r644, %p41;
	add.s32 	%r1291, %r1291, 1;
	setp.ne.s32 	%p42, %r1291, %r34;
	@%p42 bra 	$L__BB0_47;
$L__BB0_56:
	setp.eq.s32 	%p43, %r563, 0;
	setp.eq.s64 	%p44, %rd164, 0;
	or.pred  	%p1, %p44, %p43;
	@%p1 bra 	$L__BB0_63;
	max.u32 	%r39, %r2, 1;
	setp.lt.u32 	%p45, %r2, 4;
	mov.b64 	%rd1274, 0;
	@%p45 bra 	$L__BB0_61;
	and.b32  	%r40, %r39, 1020;
	mov.b32 	%r1292, 0;
$L__BB0_59:
	mul.wide.u32 	%rd266, %r1292, 4;
	add.s64 	%rd267, %rd21, %rd266;
	ld.global.f32 	%f1072, [%rd267];
	add.s64 	%rd268, %rd14, %rd266;
	ld.local.f32 	%f1073, [%rd268];
	sub.f32 	%f1074, %f1072, %f1073;
	add.s64 	%rd269, %rd15, %rd266;
	st.local.f32 	[%rd269], %f1074;
	ld.global.f32 	%f1075, [%rd267+4];
	ld.local.f32 	%f1076, [%rd268+4];
	sub.f32 	%f1077, %f1075, %f1076;
	st.local.f32 	[%rd269+4], %f1077;
	ld.global.f32 	%f1078, [%rd267+8];
	ld.local.f32 	%f1079, [%rd268+8];
	sub.f32 	%f1080, %f1078, %f1079;
	st.local.f32 	[%rd269+8], %f1080;
	ld.global.f32 	%f1081, [%rd267+12];
	ld.local.f32 	%f1082, [%rd268+12];
	sub.f32 	%f1083, %f1081, %f1082;
	st.local.f32 	[%rd269+12], %f1083;
	add.s32 	%r1292, %r1292, 4;
	setp.ne.s32 	%p46, %r1292, %r40;
	@%p46 bra 	$L__BB0_59;
	cvt.u64.u32 	%rd1274, %r40;
$L__BB0_61:
	and.b32  	%r646, %r39, 1;
	setp.eq.b32 	%p47, %r646, 1;
	not.pred 	%p48, %p47;
	@%p48 bra 	$L__BB0_63;
	shl.b64 	%rd270, %rd1274, 2;
	add.s64 	%rd271, %rd21, %rd270;
	ld.global.f32 	%f1084, [%rd271];
	add.s64 	%rd272, %rd14, %rd270;
	ld.local.f32 	%f1085, [%rd272];
	sub.f32 	%f1086, %f1084, %f1085;
	add.s64 	%rd273, %rd15, %rd270;
	st.local.f32 	[%rd273], %f1086;
$L__BB0_63:
	setp.eq.s32 	%p49, %r563, 0;
	mul.f32 	%f1087, %f4672, 0f3FB504F3;
	rcp.rn.f32 	%f104, %f1087;
	mul.f32 	%f1088, %f4673, 0f3FB504F3;
	rcp.rn.f32 	%f105, %f1088;
	mov.f64 	%fd160, 0d0000000000000000;
	@%p49 bra 	$L__BB0_85;
	mul.f32 	%f106, %f104, 0f3F000000;
	mul.f32 	%f107, %f105, 0f3F000000;
	max.u32 	%r43, %r2, 1;
	mov.b32 	%r1293, 0;
	mov.u32 	%r1294, %r1293;
$L__BB0_65:
	cvt.rn.f32.u32 	%f1089, %r1293;
	sub.f32 	%f108, %f1089, %f4674;
	add.f32 	%f109, %f108, 0f3F000000;
	mul.f32 	%f110, %f104, %f109;
	abs.f32 	%f1090, %f110;
	setp.ltu.f32 	%p50, %f1090, 0f3F8060FE;
	setp.ge.f32 	%p51, %f1090, 0f3F8060FE;
	mul.f32 	%f1091, %f110, %f110;
	selp.f32 	%f1092, %f1090, %f1091, %p51;
	selp.f32 	%f1093, 0f38EB4C3A, 0f38B1E96A, %p51;
	selp.f32 	%f1094, 0fBAAE005B, 0fBA574D20, %p51;
	fma.rn.f32 	%f1095, %f1093, %f1092, %f1094;
	selp.f32 	%f1096, 0f3C09919F, 0f3BAAD5EA, %p51;
	fma.rn.f32 	%f1097, %f1095, %f1092, %f1096;
	selp.f32 	%f1098, 0fBD24D99A, 0fBCDC1BE7, %p51;
	fma.rn.f32 	%f1099, %f1097, %f1092, %f1098;
	selp.f32 	%f1100, 0f3E235519, 0f3DE718AF, %p51;
	fma.rn.f32 	%f1101, %f1099, %f1092, %f1100;
	selp.f32 	%f1102, 0f3F69B4F9, 0fBEC093AC, %p51;
	fma.rn.f32 	%f1103, %f1101, %f1092, %f1102;
	selp.f32 	%f1104, 0f3F210A14, 0f3E0375D3, %p51;
	fma.rn.f32 	%f1105, %f1103, %f1092, %f1104;
	neg.f32 	%f1106, %f1092;
	selp.f32 	%f1107, %f1106, %f110, %p51;
	fma.rn.f32 	%f4666, %f1105, %f1107, %f1107;
	@%p50 bra 	$L__BB0_67;
	ex2.approx.ftz.f32 	%f1108, %f4666;
	mov.f32 	%f1109, 0f3F800000;
	sub.f32 	%f1110, %f1109, %f1108;
	copysign.f32 	%f4666, %f110, %f1110;
$L__BB0_67:
	add.f32 	%f114, %f108, 0fBF000000;
	mul.f32 	%f115, %f104, %f114;
	abs.f32 	%f1111, %f115;
	setp.ltu.f32 	%p52, %f1111, 0f3F8060FE;
	setp.ge.f32 	%p53, %f1111, 0f3F8060FE;
	mul.f32 	%f1112, %f115, %f115;
	selp.f32 	%f1113, %f1111, %f1112, %p53;
	selp.f32 	%f1114, 0f38EB4C3A, 0f38B1E96A, %p53;
	selp.f32 	%f1115, 0fBAAE005B, 0fBA574D20, %p53;
	fma.rn.f32 	%f1116, %f1114, %f1113, %f1115;
	selp.f32 	%f1117, 0f3C09919F, 0f3BAAD5EA, %p53;
	fma.rn.f32 	%f1118, %f1116, %f1113, %f1117;
	selp.f32 	%f1119, 0fBD24D99A, 0fBCDC1BE7, %p53;
	fma.rn.f32 	%f1120, %f1118, %f1113, %f1119;
	selp.f32 	%f1121, 0f3E235519, 0f3DE718AF, %p53;
	fma.rn.f32 	%f1122, %f1120, %f1113, %f1121;
	selp.f32 	%f1123, 0f3F69B4F9, 0fBEC093AC, %p53;
	fma.rn.f32 	%f1124, %f1122, %f1113, %f1123;
	selp.f32 	%f1125, 0f3F210A14, 0f3E0375D3, %p53;
	fma.rn.f32 	%f1126, %f1124, %f1113, %f1125;
	neg.f32 	%f1127, %f1113;
	selp.f32 	%f1128, %f1127, %f115, %p53;
	fma.rn.f32 	%f4667, %f1126, %f1128, %f1128;
	@%p52 bra 	$L__BB0_69;
	ex2.approx.ftz.f32 	%f1129, %f4667;
	mov.f32 	%f1130, 0f3F800000;
	sub.f32 	%f1131, %f1130, %f1129;
	copysign.f32 	%f4667, %f115, %f1131;
$L__BB0_69:
	mul.f32 	%f1132, %f4666, 0f3F000000;
	mul.f32 	%f1133, %f4667, 0f3F000000;
	sub.f32 	%f119, %f1132, %f1133;
	div.u32 	%r648, %r1294, %r563;
	cvt.rn.f32.u32 	%f1134, %r648;
	sub.f32 	%f120, %f1134, %f4675;
	add.f32 	%f121, %f120, 0f3F000000;
	mul.f32 	%f122, %f105, %f121;
	abs.f32 	%f1135, %f122;
	setp.ltu.f32 	%p54, %f1135, 0f3F8060FE;
	setp.ge.f32 	%p55, %f1135, 0f3F8060FE;
	mul.f32 	%f1136, %f122, %f122;
	selp.f32 	%f1137, %f1135, %f1136, %p55;
	selp.f32 	%f1138, 0f38EB4C3A, 0f38B1E96A, %p55;
	selp.f32 	%f1139, 0fBAAE005B, 0fBA574D20, %p55;
	fma.rn.f32 	%f1140, %f1138, %f1137, %f1139;
	selp.f32 	%f1141, 0f3C09919F, 0f3BAAD5EA, %p55;
	fma.rn.f32 	%f1142, %f1140, %f1137, %f1141;
	selp.f32 	%f1143, 0fBD24D99A, 0fBCDC1BE7, %p55;
	fma.rn.f32 	%f1144, %f1142, %f1137, %f1143;
	selp.f32 	%f1145, 0f3E235519, 0f3DE718AF, %p55;
	fma.rn.f32 	%f1146, %f1144, %f1137, %f1145;
	selp.f32 	%f1147, 0f3F69B4F9, 0fBEC093AC, %p55;
	fma.rn.f32 	%f1148, %f1146, %f1137, %f1147;
	selp.f32 	%f1149, 0f3F210A14, 0f3E0375D3, %p55;
	fma.rn.f32 	%f1150, %f1148, %f1137, %f1149;
	neg.f32 	%f1151, %f1137;
	selp.f32 	%f1152, %f1151, %f122, %p55;
	fma.rn.f32 	%f4668, %f1150, %f1152, %f1152;
	@%p54 bra 	$L__BB0_71;
	ex2.approx.ftz.f32 	%f1153, %f4668;
	mov.f32 	%f1154, 0f3F800000;
	sub.f32 	%f1155, %f1154, %f1153;
	copysign.f32 	%f4668, %f122, %f1155;
$L__BB0_71:
	add.f32 	%f126, %f120, 0fBF000000;
	mul.f32 	%f127, %f105, %f126;
	abs.f32 	%f1156, %f127;
	setp.ltu.f32 	%p56, %f1156, 0f3F8060FE;
	setp.ge.f32 	%p57, %f1156, 0f3F8060FE;
	mul.f32 	%f1157, %f127, %f127;
	selp.f32 	%f1158, %f1156, %f1157, %p57;
	selp.f32 	%f1159, 0f38EB4C3A, 0f38B1E96A, %p57;
	selp.f32 	%f1160, 0fBAAE005B, 0fBA574D20, %p57;
	fma.rn.f32 	%f1161, %f1159, %f1158, %f1160;
	selp.f32 	%f1162, 0f3C09919F, 0f3BAAD5EA, %p57;
	fma.rn.f32 	%f1163, %f1161, %f1158, %f1162;
	selp.f32 	%f1164, 0fBD24D99A, 0fBCDC1BE7, %p57;
	fma.rn.f32 	%f1165, %f1163, %f1158, %f1164;
	selp.f32 	%f1166, 0f3E235519, 0f3DE718AF, %p57;
	fma.rn.f32 	%f1167, %f1165, %f1158, %f1166;
	selp.f32 	%f1168, 0f3F69B4F9, 0fBEC093AC, %p57;
	fma.rn.f32 	%f1169, %f1167, %f1158, %f1168;
	selp.f32 	%f1170, 0f3F210A14, 0f3E0375D3, %p57;
	fma.rn.f32 	%f1171, %f1169, %f1158, %f1170;
	neg.f32 	%f1172, %f1158;
	selp.f32 	%f1173, %f1172, %f127, %p57;
	fma.rn.f32 	%f4669, %f1171, %f1173, %f1173;
	@%p56 bra 	$L__BB0_73;
	ex2.approx.ftz.f32 	%f1174, %f4669;
	mov.f32 	%f1175, 0f3F800000;
	sub.f32 	%f1176, %f1175, %f1174;
	copysign.f32 	%f4669, %f127, %f1176;
$L__BB0_73:
	mul.f32 	%f1177, %f4668, 0f3F000000;
	mul.f32 	%f1178, %f4669, 0f3F000000;
	sub.f32 	%f1179, %f1177, %f1178;
	mul.f32 	%f1180, %f1179, 0f477FFF00;
	neg.f32 	%f1181, %f115;
	mul.f32 	%f1182, %f115, %f1181;
	fma.rn.f32 	%f1183, %f1182, 0f3BBB989D, 0f3F000000;
	cvt.sat.f32.f32 	%f1184, %f1183;
	mov.f32 	%f1185, 0f4B400001;
	mov.f32 	%f1186, 0f437C0000;
	fma.rm.f32 	%f1187, %f1184, %f1186, %f1185;
	add.f32 	%f1188, %f1187, 0fCB40007F;
	neg.f32 	%f1189, %f1188;
	fma.rn.f32 	%f1190, %f1182, 0f3FB8AA3B, %f1189;
	fma.rn.f32 	%f1191, %f1182, 0f32A57060, %f1190;
	mov.b32 	%r649, %f1187;
	shl.b32 	%r650, %r649, 23;
	mov.b32 	%f1192, %r650;
	ex2.approx.ftz.f32 	%f1193, %f1191;
	mul.f32 	%f1194, %f1193, %f1192;
	fma.rn.f32 	%f1195, %f1193, %f1192, %f1194;
	mul.f32 	%f1196, %f1195, 0f3F106EBB;
	neg.f32 	%f1197, %f110;
	mul.f32 	%f1198, %f110, %f1197;
	fma.rn.f32 	%f1199, %f1198, 0f3BBB989D, 0f3F000000;
	cvt.sat.f32.f32 	%f1200, %f1199;
	fma.rm.f32 	%f1201, %f1200, %f1186, %f1185;
	add.f32 	%f1202, %f1201, 0fCB40007F;
	neg.f32 	%f1203, %f1202;
	fma.rn.f32 	%f1204, %f1198, 0f3FB8AA3B, %f1203;
	fma.rn.f32 	%f1205, %f1198, 0f32A57060, %f1204;
	mov.b32 	%r651, %f1201;
	shl.b32 	%r652, %r651, 23;
	mov.b32 	%f1206, %r652;
	ex2.approx.ftz.f32 	%f1207, %f1205;
	mul.f32 	%f1208, %f1207, %f1206;
	fma.rn.f32 	%f1209, %f1207, %f1206, %f1208;
	mul.f32 	%f1210, %f1209, 0f3F106EBB;
	sub.f32 	%f1211, %f1196, %f1210;
	mul.f32 	%f1212, %f106, %f1211;
	mul.f32 	%f1213, %f1180, %f1212;
	mul.lo.s32 	%r653, %r1294, 6;
	mul.wide.u32 	%rd274, %r653, 4;
	add.s64 	%rd275, %rd16, %rd274;
	mul.f32 	%f1214, %f119, 0f477FFF00;
	neg.f32 	%f1215, %f127;
	mul.f32 	%f1216, %f127, %f1215;
	fma.rn.f32 	%f1217, %f1216, 0f3BBB989D, 0f3F000000;
	cvt.sat.f32.f32 	%f1218, %f1217;
	fma.rm.f32 	%f1219, %f1218, %f1186, %f1185;
	add.f32 	%f1220, %f1219, 0fCB40007F;
	neg.f32 	%f1221, %f1220;
	fma.rn.f32 	%f1222, %f1216, 0f3FB8AA3B, %f1221;
	fma.rn.f32 	%f1223, %f1216, 0f32A57060, %f1222;
	mov.b32 	%r654, %f1219;
	shl.b32 	%r655, %r654, 23;
	mov.b32 	%f1224, %r655;
	ex2.approx.ftz.f32 	%f1225, %f1223;
	mul.f32 	%f1226, %f1225, %f1224;
	fma.rn.f32 	%f1227, %f1225, %f1224, %f1226;
	mul.f32 	%f1228, %f1227, 0f3F106EBB;
	neg.f32 	%f1229, %f122;
	mul.f32 	%f1230, %f122, %f1229;
	fma.rn.f32 	%f1231, %f1230, 0f3BBB989D, 0f3F000000;
	cvt.sat.f32.f32 	%f1232, %f1231;
	fma.rm.f32 	%f1233, %f1232, %f1186, %f1185;
	add.f32 	%f1234, %f1233, 0fCB40007F;
	neg.f32 	%f1235, %f1234;
	fma.rn.f32 	%f1236, %f1230, 0f3FB8AA3B, %f1235;
	fma.rn.f32 	%f1237, %f1230, 0f32A57060, %f1236;
	mov.b32 	%r656, %f1233;
	shl.b32 	%r657, %r656, 23;
	mov.b32 	%f1238, %r657;
	ex2.approx.ftz.f32 	%f1239, %f1237;
	mul.f32 	%f1240, %f1239, %f1238;
	fma.rn.f32 	%f1241, %f1239, %f1238, %f1240;
	mul.f32 	%f1242, %f1241, 0f3F106EBB;
	sub.f32 	%f1243, %f1228, %f1242;
	mul.f32 	%f1244, %f107, %f1243;
	mul.f32 	%f1245, %f1214, %f1244;
	st.local.v2.f32 	[%rd275], {%f1213, %f1245};
	mul.f32 	%f1246, %f114, %f1196;
	mul.f32 	%f1247, %f109, %f1210;
	sub.f32 	%f1248, %f1246, %f1247;
	mul.f32 	%f1249, %f106, %f1248;
	div.rn.f32 	%f1250, %f1249, %f4672;
	mul.f32 	%f1251, %f1180, %f1250;
	mul.f32 	%f1252, %f126, %f1228;
	mul.f32 	%f1253, %f121, %f1242;
	sub.f32 	%f1254, %f1252, %f1253;
	mul.f32 	%f1255, %f107, %f1254;
	div.rn.f32 	%f1256, %f1255, %f4673;
	mul.f32 	%f1257, %f1214, %f1256;
	st.local.v2.f32 	[%rd275+8], {%f1251, %f1257};
	mul.f32 	%f1258, %f119, %f1179;
	mov.f32 	%f1259, 0f3F800000;
	st.local.v2.f32 	[%rd275+16], {%f1258, %f1259};
	add.s32 	%r658, %r1293, 1;
	setp.eq.s32 	%p58, %r658, %r563;
	selp.b32 	%r1293, 0, %r658, %p58;
	add.s32 	%r1294, %r1294, 1;
	setp.eq.s32 	%p59, %r1294, %r43;
	@%p59 bra 	$L__BB0_74;
	bra.uni 	$L__BB0_65;
$L__BB0_74:
	and.b32  	%r44, %r43, 13;
	setp.lt.u32 	%p60, %r2, 16;
	mov.f64 	%fd160, 0d0000000000000000;
	mov.b32 	%r1296, 0;
	@%p60 bra 	$L__BB0_77;
	and.b32  	%r1296, %r43, 1008;
	mov.f64 	%fd160, 0d0000000000000000;
	mov.b32 	%r1295, 0;
$L__BB0_76:
	.pragma "nounroll";
	mul.wide.u32 	%rd276, %r1295, 4;
	add.s64 	%rd277, %rd15, %rd276;
	ld.local.f32 	%f1260, [%rd277];
	mul.f32 	%f1261, %f1260, %f1260;
	cvt.f64.f32 	%fd29, %f1261;
	add.f64 	%fd30, %fd160, %fd29;
	ld.local.f32 	%f1262, [%rd277+4];
	mul.f32 	%f1263, %f1262, %f1262;
	cvt.f64.f32 	%fd31, %f1263;
	add.f64 	%fd32, %fd30, %fd31;
	ld.local.f32 	%f1264, [%rd277+8];
	mul.f32 	%f1265, %f1264, %f1264;
	cvt.f64.f32 	%fd33, %f1265;
	add.f64 	%fd34, %fd32, %fd33;
	ld.local.f32 	%f1266, [%rd277+12];
	mul.f32 	%f1267, %f1266, %f1266;
	cvt.f64.f32 	%fd35, %f1267;
	add.f64 	%fd36, %fd34, %fd35;
	ld.local.f32 	%f1268, [%rd277+16];
	mul.f32 	%f1269, %f1268, %f1268;
	cvt.f64.f32 	%fd37, %f1269;
	add.f64 	%fd38, %fd36, %fd37;
	ld.local.f32 	%f1270, [%rd277+20];
	mul.f32 	%f1271, %f1270, %f1270;
	cvt.f64.f32 	%fd39, %f1271;
	add.f64 	%fd40, %fd38, %fd39;
	ld.local.f32 	%f1272, [%rd277+24];
	mul.f32 	%f1273, %f1272, %f1272;
	cvt.f64.f32 	%fd41, %f1273;
	add.f64 	%fd42, %fd40, %fd41;
	ld.local.f32 	%f1274, [%rd277+28];
	mul.f32 	%f1275, %f1274, %f1274;
	cvt.f64.f32 	%fd43, %f1275;
	add.f64 	%fd44, %fd42, %fd43;
	ld.local.f32 	%f1276, [%rd277+32];
	mul.f32 	%f1277, %f1276, %f1276;
	cvt.f64.f32 	%fd45, %f1277;
	add.f64 	%fd46, %fd44, %fd45;
	ld.local.f32 	%f1278, [%rd277+36];
	mul.f32 	%f1279, %f1278, %f1278;
	cvt.f64.f32 	%fd47, %f1279;
	add.f64 	%fd48, %fd46, %fd47;
	ld.local.f32 	%f1280, [%rd277+40];
	mul.f32 	%f1281, %f1280, %f1280;
	cvt.f64.f32 	%fd49, %f1281;
	add.f64 	%fd50, %fd48, %fd49;
	ld.local.f32 	%f1282, [%rd277+44];
	mul.f32 	%f1283, %f1282, %f1282;
	cvt.f64.f32 	%fd51, %f1283;
	add.f64 	%fd52, %fd50, %fd51;
	ld.local.f32 	%f1284, [%rd277+48];
	mul.f32 	%f1285, %f1284, %f1284;
	cvt.f64.f32 	%fd53, %f1285;
	add.f64 	%fd54, %fd52, %fd53;
	ld.local.f32 	%f1286, [%rd277+52];
	mul.f32 	%f1287, %f1286, %f1286;
	cvt.f64.f32 	%fd55, %f1287;
	add.f64 	%fd56, %fd54, %fd55;
	ld.local.f32 	%f1288, [%rd277+56];
	mul.f32 	%f1289, %f1288, %f1288;
	cvt.f64.f32 	%fd57, %f1289;
	add.f64 	%fd58, %fd56, %fd57;
	ld.local.f32 	%f1290, [%rd277+60];
	mul.f32 	%f1291, %f1290, %f1290;
	cvt.f64.f32 	%fd59, %f1291;
	add.f64 	%fd160, %fd58, %fd59;
	add.s32 	%r1295, %r1295, 16;
	setp.ne.s32 	%p61, %r1295, %r1296;
	@%p61 bra 	$L__BB0_76;
$L__BB0_77:
	setp.eq.s32 	%p62, %r44, 0;
	@%p62 bra 	$L__BB0_85;
	and.b32  	%r53, %r43, 5;
	setp.lt.u32 	%p63, %r44, 8;
	@%p63 bra 	$L__BB0_80;
	mul.wide.u32 	%rd278, %r1296, 4;
	add.s64 	%rd279, %rd15, %rd278;
	ld.local.f32 	%f1292, [%rd279];
	mul.f32 	%f1293, %f1292, %f1292;
	cvt.f64.f32 	%fd61, %f1293;
	add.f64 	%fd62, %fd160, %fd61;
	ld.local.f32 	%f1294, [%rd279+4];
	mul.f32 	%f1295, %f1294, %f1294;
	cvt.f64.f32 	%fd63, %f1295;
	add.f64 	%fd64, %fd62, %fd63;
	ld.local.f32 	%f1296, [%rd279+8];
	mul.f32 	%f1297, %f1296, %f1296;
	cvt.f64.f32 	%fd65, %f1297;
	add.f64 	%fd66, %fd64, %fd65;
	ld.local.f32 	%f1298, [%rd279+12];
	mul.f32 	%f1299, %f1298, %f1298;
	cvt.f64.f32 	%fd67, %f1299;
	add.f64 	%fd68, %fd66, %fd67;
	ld.local.f32 	%f1300, [%rd279+16];
	mul.f32 	%f1301, %f1300, %f1300;
	cvt.f64.f32 	%fd69, %f1301;
	add.f64 	%fd70, %fd68, %fd69;
	ld.local.f32 	%f1302, [%rd279+20];
	mul.f32 	%f1303, %f1302, %f1302;
	cvt.f64.f32 	%fd71, %f1303;
	add.f64 	%fd72, %fd70, %fd71;
	ld.local.f32 	%f1304, [%rd279+24];
	mul.f32 	%f1305, %f1304, %f1304;
	cvt.f64.f32 	%fd73, %f1305;
	add.f64 	%fd74, %fd72, %fd73;
	ld.local.f32 	%f1306, [%rd279+28];
	mul.f32 	%f1307, %f1306, %f1306;
	cvt.f64.f32 	%fd75, %f1307;
	add.f64 	%fd160, %fd74, %fd75;
	add.s32 	%r1296, %r1296, 8;
$L__BB0_80:
	setp.eq.s32 	%p64, %r53, 0;
	@%p64 bra 	$L__BB0_85;
	setp.lt.u32 	%p65, %r53, 4;
	@%p65 bra 	$L__BB0_83;
	mul.wide.u32 	%rd280, %r1296, 4;
	add.s64 	%rd281, %rd15, %rd280;
	ld.local.f32 	%f1308, [%rd281];
	mul.f32 	%f1309, %f1308, %f1308;
	cvt.f64.f32 	%fd77, %f1309;
	add.f64 	%fd78, %fd160, %fd77;
	ld.local.f32 	%f1310, [%rd281+4];
	mul.f32 	%f1311, %f1310, %f1310;
	cvt.f64.f32 	%fd79, %f1311;
	add.f64 	%fd80, %fd78, %fd79;
	ld.local.f32 	%f1312, [%rd281+8];
	mul.f32 	%f1313, %f1312, %f1312;
	cvt.f64.f32 	%fd81, %f1313;
	add.f64 	%fd82, %fd80, %fd81;
	ld.local.f32 	%f1314, [%rd281+12];
	mul.f32 	%f1315, %f1314, %f1314;
	cvt.f64.f32 	%fd83, %f1315;
	add.f64 	%fd160, %fd82, %fd83;
	add.s32 	%r1296, %r1296, 4;
$L__BB0_83:
	and.b32  	%r661, %r43, 1;
	setp.eq.b32 	%p66, %r661, 1;
	not.pred 	%p67, %p66;
	@%p67 bra 	$L__BB0_85;
	mul.wide.u32 	%rd282, %r1296, 4;
	add.s64 	%rd283, %rd15, %rd282;
	ld.local.f32 	%f1316, [%rd283];
	mul.f32 	%f1317, %f1316, %f1316;
	cvt.f64.f32 	%fd84, %f1317;
	add.f64 	%fd160, %fd160, %fd84;
$L__BB0_85:
	sqrt.rn.f64 	%fd85, %fd160;
	cvt.rn.f32.f64 	%f4931, %fd85;
	st.local.v2.f32 	[%rd17], {%f4674, %f4675};
	st.local.v2.f32 	[%rd17+8], {%f4672, %f4673};
	mov.f32 	%f4671, 0f00000000;
	mov.f32 	%f4670, 0f477FFF00;
	st.local.v2.f32 	[%rd17+16], {%f4670, %f4671};
	mul.lo.s32 	%r663, %r2, 6;
	max.u32 	%r664, %r663, 1;
	max.u32 	%r58, %r2, 1;
	max.u32 	%r59, %r33, 1;
	and.b32  	%r60, %r58, 13;
	add.s32 	%r61, %r60, -1;
	and.b32  	%r62, %r58, 5;
	add.s32 	%r63, %r62, -1;
	and.b32  	%r64, %r664, 3;
	and.b32  	%r65, %r664, 8188;
	and.b32  	%r66, %r58, 1008;
	and.b32  	%r67, %r58, 1;
	and.b32  	%r68, %r59, 3;
	and.b32  	%r69, %r59, 4;
	mov.b16 	%rs87, 1;
	mov.b32 	%r1327, 0;
	cvt.u16.u32 	%rs39, %r2;
	mov.f32 	%f4846, %f4671;
	mov.u32 	%r1300, %r1327;
	mov.f32 	%f4929, %f4671;
	mov.f32 	%f4930, %f4671;
	bra.uni 	$L__BB0_87;
$L__BB0_86:
	ld.local.v2.f32 	{%f4674, %f4675}, [%rd17];
	ld.local.v2.f32 	{%f4672, %f4673}, [%rd17+8];
	ld.local.v2.f32 	{%f4670, %f4671}, [%rd17+16];
	mov.u32 	%r1327, %r1410;
$L__BB0_87:
	add.s32 	%r1300, %r1300, 1;
	ld.local.u32 	%r665, [%rd14];
	ld.local.u32 	%r666, [%rd14+4];
	ld.local.u32 	%r667, [%rd14+8];
	ld.local.u32 	%r668, [%rd14+12];
	ld.local.u32 	%r669, [%rd14+16];
	ld.local.u32 	%r670, [%rd14+20];
	st.local.u32 	[%rd20], %r665;
	st.local.u32 	[%rd20+4], %r666;
	st.local.u32 	[%rd20+8], %r667;
	st.local.u32 	[%rd20+12], %r668;
	st.local.u32 	[%rd20+16], %r669;
	st.local.u32 	[%rd20+20], %r670;
	mov.b64 	%rd1276, -1;
	mov.u64 	%rd1275, %rd18;
$L__BB0_88:
	mov.b32 	%r671, 0;
	st.local.u32 	[%rd1275], %r671;
	add.s64 	%rd1276, %rd1276, 1;
	add.s64 	%rd1275, %rd1275, 4;
	setp.lt.u64 	%p68, %rd1276, 2645;
	@%p68 bra 	$L__BB0_88;
	setp.eq.s32 	%p69, %r563, 0;
	@%p69 bra 	$L__BB0_835;
	mov.b32 	%r1301, 0;
$L__BB0_91:
	mul.wide.u32 	%rd285, %r1301, 4;
	add.s64 	%rd45, %rd16, %rd285;
	ld.local.v2.f32 	{%f1321, %f1322}, [%rd45];
	neg.f32 	%f1323, %f1321;
	add.s64 	%rd46, %rd18, %rd285;
	neg.f32 	%f1324, %f1322;
	st.local.v2.f32 	[%rd46], {%f1323, %f1324};
	ld.local.v2.f32 	{%f1325, %f1326}, [%rd45+8];
	neg.f32 	%f1327, %f1325;
	neg.f32 	%f1328, %f1326;
	st.local.v2.f32 	[%rd46+8], {%f1327, %f1328};
	add.s32 	%r1301, %r1301, 4;
	setp.eq.s32 	%p70, %r1301, %r65;
	@%p70 bra 	$L__BB0_92;
	bra.uni 	$L__BB0_91;
$L__BB0_92:
	setp.eq.s32 	%p71, %r64, 0;
	@%p71 bra 	$L__BB0_96;
	setp.eq.s32 	%p72, %r64, 1;
	ld.local.f32 	%f1329, [%rd45+16];
	neg.f32 	%f1330, %f1329;
	st.local.f32 	[%rd46+16], %f1330;
	@%p72 bra 	$L__BB0_96;
	setp.eq.s32 	%p73, %r64, 2;
	ld.local.f32 	%f1331, [%rd45+20];
	neg.f32 	%f1332, %f1331;
	st.local.f32 	[%rd46+20], %f1332;
	@%p73 bra 	$L__BB0_96;
	ld.local.f32 	%f1333, [%rd45+24];
	neg.f32 	%f1334, %f1333;
	st.local.f32 	[%rd46+24], %f1334;
$L__BB0_96:
	setp.lt.u32 	%p74, %r2, 16;
	mov.b32 	%r1304, 0;
	st.local.u32 	[%rd6], %r1304;
	mov.f32 	%f4687, 0f00000000;
	@%p74 bra 	$L__BB0_99;
	mov.f32 	%f4687, 0f00000000;
	mov.b32 	%r1302, 0;
$L__BB0_98:
	.pragma "nounroll";
	mul.lo.s32 	%r675, %r1302, 6;
	mul.wide.u32 	%rd286, %r675, 4;
	add.s64 	%rd287, %rd18, %rd286;
	ld.local.f32 	%f1338, [%rd287];
	fma.rn.f32 	%f1339, %f1338, %f1338, %f4687;
	ld.local.f32 	%f1340, [%rd287+24];
	fma.rn.f32 	%f1341, %f1340, %f1340, %f1339;
	ld.local.f32 	%f1342, [%rd287+48];
	fma.rn.f32 	%f1343, %f1342, %f1342, %f1341;
	ld.local.f32 	%f1344, [%rd287+72];
	fma.rn.f32 	%f1345, %f1344, %f1344, %f1343;
	ld.local.f32 	%f1346, [%rd287+96];
	fma.rn.f32 	%f1347, %f1346, %f1346, %f1345;
	ld.local.f32 	%f1348, [%rd287+120];
	fma.rn.f32 	%f1349, %f1348, %f1348, %f1347;
	ld.local.f32 	%f1350, [%rd287+144];
	fma.rn.f32 	%f1351, %f1350, %f1350, %f1349;
	ld.local.f32 	%f1352, [%rd287+168];
	fma.rn.f32 	%f1353, %f1352, %f1352, %f1351;
	ld.local.f32 	%f1354, [%rd287+192];
	fma.rn.f32 	%f1355, %f1354, %f1354, %f1353;
	ld.local.f32 	%f1356, [%rd287+216];
	fma.rn.f32 	%f1357, %f1356, %f1356, %f1355;
	ld.local.f32 	%f1358, [%rd287+240];
	fma.rn.f32 	%f1359, %f1358, %f1358, %f1357;
	ld.local.f32 	%f1360, [%rd287+264];
	fma.rn.f32 	%f1361, %f1360, %f1360, %f1359;
	ld.local.f32 	%f1362, [%rd287+288];
	fma.rn.f32 	%f1363, %f1362, %f1362, %f1361;
	ld.local.f32 	%f1364, [%rd287+312];
	fma.rn.f32 	%f1365, %f1364, %f1364, %f1363;
	ld.local.f32 	%f1366, [%rd287+336];
	fma.rn.f32 	%f1367, %f1366, %f1366, %f1365;
	ld.local.f32 	%f1368, [%rd287+360];
	fma.rn.f32 	%f4687, %f1368, %f1368, %f1367;
	add.s32 	%r1302, %r1302, 16;
	setp.ne.s32 	%p75, %r1302, %r66;
	mov.u32 	%r1304, %r66;
	@%p75 bra 	$L__BB0_98;
$L__BB0_99:
	setp.eq.s32 	%p76, %r60, 0;
	@%p76 bra 	$L__BB0_107;
	setp.lt.u32 	%p77, %r61, 7;
	@%p77 bra 	$L__BB0_102;
	mul.lo.s32 	%r676, %r1304, 6;
	mul.wide.u32 	%rd288, %r676, 4;
	add.s64 	%rd289, %rd18, %rd288;
	ld.local.f32 	%f1370, [%rd289];
	fma.rn.f32 	%f1371, %f1370, %f1370, %f4687;
	ld.local.f32 	%f1372, [%rd289+24];
	fma.rn.f32 	%f1373, %f1372, %f1372, %f1371;
	ld.local.f32 	%f1374, [%rd289+48];
	fma.rn.f32 	%f1375, %f1374, %f1374, %f1373;
	ld.local.f32 	%f1376, [%rd289+72];
	fma.rn.f32 	%f1377, %f1376, %f1376, %f1375;
	ld.local.f32 	%f1378, [%rd289+96];
	fma.rn.f32 	%f1379, %f1378, %f1378, %f1377;
	ld.local.f32 	%f1380, [%rd289+120];
	fma.rn.f32 	%f1381, %f1380, %f1380, %f1379;
	ld.local.f32 	%f1382, [%rd289+144];
	fma.rn.f32 	%f1383, %f1382, %f1382, %f1381;
	ld.local.f32 	%f1384, [%rd289+168];
	fma.rn.f32 	%f4687, %f1384, %f1384, %f1383;
	add.s32 	%r1304, %r1304, 8;
$L__BB0_102:
	setp.eq.s32 	%p78, %r62, 0;
	@%p78 bra 	$L__BB0_107;
	setp.lt.u32 	%p79, %r63, 3;
	@%p79 bra 	$L__BB0_105;
	mul.lo.s32 	%r677, %r1304, 6;
	mul.wide.u32 	%rd290, %r677, 4;
	add.s64 	%rd291, %rd18, %rd290;
	ld.local.f32 	%f1386, [%rd291];
	fma.rn.f32 	%f1387, %f1386, %f1386, %f4687;
	ld.local.f32 	%f1388, [%rd291+24];
	fma.rn.f32 	%f1389, %f1388, %f1388, %f1387;
	ld.local.f32 	%f1390, [%rd291+48];
	fma.rn.f32 	%f1391, %f1390, %f1390, %f1389;
	ld.local.f32 	%f1392, [%rd291+72];
	fma.rn.f32 	%f4687, %f1392, %f1392, %f1391;
	add.s32 	%r1304, %r1304, 4;
$L__BB0_105:
	setp.eq.s32 	%p80, %r67, 0;
	@%p80 bra 	$L__BB0_107;
	mul.lo.s32 	%r678, %r1304, 6;
	mul.wide.u32 	%rd292, %r678, 4;
	add.s64 	%rd293, %rd18, %rd292;
	ld.local.f32 	%f1393, [%rd293];
	fma.rn.f32 	%f4687, %f1393, %f1393, %f4687;
$L__BB0_107:
	sqrt.rn.f32 	%f4733, %f4687;
	st.local.f32 	[%rd4], %f4733;
	mov.b32 	%r680, 1;
	st.local.u32 	[%rd6+4], %r680;
	mov.f32 	%f4695, 0f00000000;
	mov.b32 	%r1308, 0;
	@%p74 bra 	$L__BB0_110;
	mov.f32 	%f4695, 0f00000000;
	mov.b32 	%r1306, 0;
$L__BB0_109:
	.pragma "nounroll";
	mul.lo.s32 	%r682, %r1306, 6;
	mul.wide.u32 	%rd294, %r682, 4;
	add.s64 	%rd295, %rd18, %rd294;
	ld.local.f32 	%f1397, [%rd295+4];
	fma.rn.f32 	%f1398, %f1397, %f1397, %f4695;
	ld.local.f32 	%f1399, [%rd295+28];
	fma.rn.f32 	%f1400, %f1399, %f1399, %f1398;
	ld.local.f32 	%f1401, [%rd295+52];
	fma.rn.f32 	%f1402, %f1401, %f1401, %f1400;
	ld.local.f32 	%f1403, [%rd295+76];
	fma.rn.f32 	%f1404, %f1403, %f1403, %f1402;
	ld.local.f32 	%f1405, [%rd295+100];
	fma.rn.f32 	%f1406, %f1405, %f1405, %f1404;
	ld.local.f32 	%f1407, [%rd295+124];
	fma.rn.f32 	%f1408, %f1407, %f1407, %f1406;
	ld.local.f32 	%f1409, [%rd295+148];
	fma.rn.f32 	%f1410, %f1409, %f1409, %f1408;
	ld.local.f32 	%f1411, [%rd295+172];
	fma.rn.f32 	%f1412, %f1411, %f1411, %f1410;
	ld.local.f32 	%f1413, [%rd295+196];
	fma.rn.f32 	%f1414, %f1413, %f1413, %f1412;
	ld.local.f32 	%f1415, [%rd295+220];
	fma.rn.f32 	%f1416, %f1415, %f1415, %f1414;
	ld.local.f32 	%f1417, [%rd295+244];
	fma.rn.f32 	%f1418, %f1417, %f1417, %f1416;
	ld.local.f32 	%f1419, [%rd295+268];
	fma.rn.f32 	%f1420, %f1419, %f1419, %f1418;
	ld.local.f32 	%f1421, [%rd295+292];
	fma.rn.f32 	%f1422, %f1421, %f1421, %f1420;
	ld.local.f32 	%f1423, [%rd295+316];
	fma.rn.f32 	%f1424, %f1423, %f1423, %f1422;
	ld.local.f32 	%f1425, [%rd295+340];
	fma.rn.f32 	%f1426, %f1425, %f1425, %f1424;
	ld.local.f32 	%f1427, [%rd295+364];
	fma.rn.f32 	%f4695, %f1427, %f1427, %f1426;
	add.s32 	%r1306, %r1306, 16;
	setp.ne.s32 	%p82, %r1306, %r66;
	mov.u32 	%r1308, %r66;
	@%p82 bra 	$L__BB0_109;
$L__BB0_110:
	@%p76 bra 	$L__BB0_118;
	setp.lt.u32 	%p84, %r61, 7;
	@%p84 bra 	$L__BB0_113;
	mul.lo.s32 	%r683, %r1308, 6;
	mul.wide.u32 	%rd296, %r683, 4;
	add.s64 	%rd297, %rd18, %rd296;
	ld.local.f32 	%f1429, [%rd297+4];
	fma.rn.f32 	%f1430, %f1429, %f1429, %f4695;
	ld.local.f32 	%f1431, [%rd297+28];
	fma.rn.f32 	%f1432, %f1431, %f1431, %f1430;
	ld.local.f32 	%f1433, [%rd297+52];
	fma.rn.f32 	%f1434, %f1433, %f1433, %f1432;
	ld.local.f32 	%f1435, [%rd297+76];
	fma.rn.f32 	%f1436, %f1435, %f1435, %f1434;
	ld.local.f32 	%f1437, [%rd297+100];
	fma.rn.f32 	%f1438, %f1437, %f1437, %f1436;
	ld.local.f32 	%f1439, [%rd297+124];
	fma.rn.f32 	%f1440, %f1439, %f1439, %f1438;
	ld.local.f32 	%f1441, [%rd297+148];
	fma.rn.f32 	%f1442, %f1441, %f1441, %f1440;
	ld.local.f32 	%f1443, [%rd297+172];
	fma.rn.f32 	%f4695, %f1443, %f1443, %f1442;
	add.s32 	%r1308, %r1308, 8;
$L__BB0_113:
	setp.eq.s32 	%p85, %r62, 0;
	@%p85 bra 	$L__BB0_118;
	setp.lt.u32 	%p86, %r63, 3;
	@%p86 bra 	$L__BB0_116;
	mul.lo.s32 	%r684, %r1308, 6;
	mul.wide.u32 	%rd298, %r684, 4;
	add.s64 	%rd299, %rd18, %rd298;
	ld.local.f32 	%f1445, [%rd299+4];
	fma.rn.f32 	%f1446, %f1445, %f1445, %f4695;
	ld.local.f32 	%f1447, [%rd299+28];
	fma.rn.f32 	%f1448, %f1447, %f1447, %f1446;
	ld.local.f32 	%f1449, [%rd299+52];
	fma.rn.f32 	%f1450, %f1449, %f1449, %f1448;
	ld.local.f32 	%f1451, [%rd299+76];
	fma.rn.f32 	%f4695, %f1451, %f1451, %f1450;
	add.s32 	%r1308, %r1308, 4;
$L__BB0_116:
	setp.eq.s32 	%p87, %r67, 0;
	@%p87 bra 	$L__BB0_118;
	mul.lo.s32 	%r685, %r1308, 6;
	mul.wide.u32 	%rd300, %r685, 4;
	add.s64 	%rd301, %rd18, %rd300;
	ld.local.f32 	%f1452, [%rd301+4];
	fma.rn.f32 	%f4695, %f1452, %f1452, %f4695;
$L__BB0_118:
	sqrt.rn.f32 	%f4732, %f4695;
	st.local.f32 	[%rd4+4], %f4732;
	mov.b32 	%r687, 2;
	st.local.u32 	[%rd6+8], %r687;
	mov.f32 	%f4703, 0f00000000;
	mov.b32 	%r1312, 0;
	@%p74 bra 	$L__BB0_121;
	mov.f32 	%f4703, 0f00000000;
	mov.b32 	%r1310, 0;
$L__BB0_120:
	.pragma "nounroll";
	mul.lo.s32 	%r689, %r1310, 6;
	mul.wide.u32 	%rd302, %r689, 4;
	add.s64 	%rd303, %rd18, %rd302;
	ld.local.f32 	%f1456, [%rd303+8];
	fma.rn.f32 	%f1457, %f1456, %f1456, %f4703;
	ld.local.f32 	%f1458, [%rd303+32];
	fma.rn.f32 	%f1459, %f1458, %f1458, %f1457;
	ld.local.f32 	%f1460, [%rd303+56];
	fma.rn.f32 	%f1461, %f1460, %f1460, %f1459;
	ld.local.f32 	%f1462, [%rd303+80];
	fma.rn.f32 	%f1463, %f1462, %f1462, %f1461;
	ld.local.f32 	%f1464, [%rd303+104];
	fma.rn.f32 	%f1465, %f1464, %f1464, %f1463;
	ld.local.f32 	%f1466, [%rd303+128];
	fma.rn.f32 	%f1467, %f1466, %f1466, %f1465;
	ld.local.f32 	%f1468, [%rd303+152];
	fma.rn.f32 	%f1469, %f1468, %f1468, %f1467;
	ld.local.f32 	%f1470, [%rd303+176];
	fma.rn.f32 	%f1471, %f1470, %f1470, %f1469;
	ld.local.f32 	%f1472, [%rd303+200];
	fma.rn.f32 	%f1473, %f1472, %f1472, %f1471;
	ld.local.f32 	%f1474, [%rd303+224];
	fma.rn.f32 	%f1475, %f1474, %f1474, %f1473;
	ld.local.f32 	%f1476, [%rd303+248];
	fma.rn.f32 	%f1477, %f1476, %f1476, %f1475;
	ld.local.f32 	%f1478, [%rd303+272];
	fma.rn.f32 	%f1479, %f1478, %f1478, %f1477;
	ld.local.f32 	%f1480, [%rd303+296];
	fma.rn.f32 	%f1481, %f1480, %f1480, %f1479;
	ld.local.f32 	%f1482, [%rd303+320];
	fma.rn.f32 	%f1483, %f1482, %f1482, %f1481;
	ld.local.f32 	%f1484, [%rd303+344];
	fma.rn.f32 	%f1485, %f1484, %f1484, %f1483;
	ld.local.f32 	%f1486, [%rd303+368];
	fma.rn.f32 	%f4703, %f1486, %f1486, %f1485;
	add.s32 	%r1310, %r1310, 16;
	setp.ne.s32 	%p89, %r1310, %r66;
	mov.u32 	%r1312, %r66;
	@%p89 bra 	$L__BB0_120;
$L__BB0_121:
	@%p76 bra 	$L__BB0_129;
	setp.lt.u32 	%p91, %r61, 7;
	@%p91 bra 	$L__BB0_124;
	mul.lo.s32 	%r690, %r1312, 6;
	mul.wide.u32 	%rd304, %r690, 4;
	add.s64 	%rd305, %rd18, %rd304;
	ld.local.f32 	%f1488, [%rd305+8];
	fma.rn.f32 	%f1489, %f1488, %f1488, %f4703;
	ld.local.f32 	%f1490, [%rd305+32];
	fma.rn.f32 	%f1491, %f1490, %f1490, %f1489;
	ld.local.f32 	%f1492, [%rd305+56];
	fma.rn.f32 	%f1493, %f1492, %f1492, %f1491;
	ld.local.f32 	%f1494, [%rd305+80];
	fma.rn.f32 	%f1495, %f1494, %f1494, %f1493;
	ld.local.f32 	%f1496, [%rd305+104];
	fma.rn.f32 	%f1497, %f1496, %f1496, %f1495;
	ld.local.f32 	%f1498, [%rd305+128];
	fma.rn.f32 	%f1499, %f1498, %f1498, %f1497;
	ld.local.f32 	%f1500, [%rd305+152];
	fma.rn.f32 	%f1501, %f1500, %f1500, %f1499;
	ld.local.f32 	%f1502, [%rd305+176];
	fma.rn.f32 	%f4703, %f1502, %f1502, %f1501;
	add.s32 	%r1312, %r1312, 8;
$L__BB0_124:
	setp.eq.s32 	%p92, %r62, 0;
	@%p92 bra 	$L__BB0_129;
	setp.lt.u32 	%p93, %r63, 3;
	@%p93 bra 	$L__BB0_127;
	mul.lo.s32 	%r691, %r1312, 6;
	mul.wide.u32 	%rd306, %r691, 4;
	add.s64 	%rd307, %rd18, %rd306;
	ld.local.f32 	%f1504, [%rd307+8];
	fma.rn.f32 	%f1505, %f1504, %f1504, %f4703;
	ld.local.f32 	%f1506, [%rd307+32];
	fma.rn.f32 	%f1507, %f1506, %f1506, %f1505;
	ld.local.f32 	%f1508, [%rd307+56];
	fma.rn.f32 	%f1509, %f1508, %f1508, %f1507;
	ld.local.f32 	%f1510, [%rd307+80];
	fma.rn.f32 	%f4703, %f1510, %f1510, %f1509;
	add.s32 	%r1312, %r1312, 4;
$L__BB0_127:
	setp.eq.s32 	%p94, %r67, 0;
	@%p94 bra 	$L__BB0_129;
	mul.lo.s32 	%r692, %r1312, 6;
	mul.wide.u32 	%rd308, %r692, 4;
	add.s64 	%rd309, %rd18, %rd308;
	ld.local.f32 	%f1511, [%rd309+8];
	fma.rn.f32 	%f4703, %f1511, %f1511, %f4703;
$L__BB0_129:
	sqrt.rn.f32 	%f4731, %f4703;
	st.local.f32 	[%rd4+8], %f4731;
	mov.b32 	%r694, 3;
	st.local.u32 	[%rd6+12], %r694;
	mov.f32 	%f4711, 0f00000000;
	mov.b32 	%r1316, 0;
	@%p74 bra 	$L__BB0_132;
	mov.f32 	%f4711, 0f00000000;
	mov.b32 	%r1314, 0;
$L__BB0_131:
	.pragma "nounroll";
	mul.lo.s32 	%r696, %r1314, 6;
	mul.wide.u32 	%rd310, %r696, 4;
	add.s64 	%rd311, %rd18, %rd310;
	ld.local.f32 	%f1515, [%rd311+12];
	fma.rn.f32 	%f1516, %f1515, %f1515, %f4711;
	ld.local.f32 	%f1517, [%rd311+36];
	fma.rn.f32 	%f1518, %f1517, %f1517, %f1516;
	ld.local.f32 	%f1519, [%rd311+60];
	fma.rn.f32 	%f1520, %f1519, %f1519, %f1518;
	ld.local.f32 	%f1521, [%rd311+84];
	fma.rn.f32 	%f1522, %f1521, %f1521, %f1520;
	ld.local.f32 	%f1523, [%rd311+108];
	fma.rn.f32 	%f1524, %f1523, %f1523, %f1522;
	ld.local.f32 	%f1525, [%rd311+132];
	fma.rn.f32 	%f1526, %f1525, %f1525, %f1524;
	ld.local.f32 	%f1527, [%rd311+156];
	fma.rn.f32 	%f1528, %f1527, %f1527, %f1526;
	ld.local.f32 	%f1529, [%rd311+180];
	fma.rn.f32 	%f1530, %f1529, %f1529, %f1528;
	ld.local.f32 	%f1531, [%rd311+204];
	fma.rn.f32 	%f1532, %f1531, %f1531, %f1530;
	ld.local.f32 	%f1533, [%rd311+228];
	fma.rn.f32 	%f1534, %f1533, %f1533, %f1532;
	ld.local.f32 	%f1535, [%rd311+252];
	fma.rn.f32 	%f1536, %f1535, %f1535, %f1534;
	ld.local.f32 	%f1537, [%rd311+276];
	fma.rn.f32 	%f1538, %f1537, %f1537, %f1536;
	ld.local.f32 	%f1539, [%rd311+300];
	fma.rn.f32 	%f1540, %f1539, %f1539, %f1538;
	ld.local.f32 	%f1541, [%rd311+324];
	fma.rn.f32 	%f1542, %f1541, %f1541, %f1540;
	ld.local.f32 	%f1543, [%rd311+348];
	fma.rn.f32 	%f1544, %f1543, %f1543, %f1542;
	ld.local.f32 	%f1545, [%rd311+372];
	fma.rn.f32 	%f4711, %f1545, %f1545, %f1544;
	add.s32 	%r1314, %r1314, 16;
	setp.ne.s32 	%p96, %r1314, %r66;
	mov.u32 	%r1316, %r66;
	@%p96 bra 	$L__BB0_131;
$L__BB0_132:
	@%p76 bra 	$L__BB0_140;
	setp.lt.u32 	%p98, %r61, 7;
	@%p98 bra 	$L__BB0_135;
	mul.lo.s32 	%r697, %r1316, 6;
	mul.wide.u32 	%rd312, %r697, 4;
	add.s64 	%rd313, %rd18, %rd312;
	ld.local.f32 	%f1547, [%rd313+12];
	fma.rn.f32 	%f1548, %f1547, %f1547, %f4711;
	ld.local.f32 	%f1549, [%rd313+36];
	fma.rn.f32 	%f1550, %f1549, %f1549, %f1548;
	ld.local.f32 	%f1551, [%rd313+60];
	fma.rn.f32 	%f1552, %f1551, %f1551, %f1550;
	ld.local.f32 	%f1553, [%rd313+84];
	fma.rn.f32 	%f1554, %f1553, %f1553, %f1552;
	ld.local.f32 	%f1555, [%rd313+108];
	fma.rn.f32 	%f1556, %f1555, %f1555, %f1554;
	ld.local.f32 	%f1557, [%rd313+132];
	fma.rn.f32 	%f1558, %f1557, %f1557, %f1556;
	ld.local.f32 	%f1559, [%rd313+156];
	fma.rn.f32 	%f1560, %f1559, %f1559, %f1558;
	ld.local.f32 	%f1561, [%rd313+180];
	fma.rn.f32 	%f4711, %f1561, %f1561, %f1560;
	add.s32 	%r1316, %r1316, 8;
$L__BB0_135:
	setp.eq.s32 	%p99, %r62, 0;
	@%p99 bra 	$L__BB0_140;
	setp.lt.u32 	%p100, %r63, 3;
	@%p100 bra 	$L__BB0_138;
	mul.lo.s32 	%r698, %r1316, 6;
	mul.wide.u32 	%rd314, %r698, 4;
	add.s64 	%rd315, %rd18, %rd314;
	ld.local.f32 	%f1563, [%rd315+12];
	fma.rn.f32 	%f1564, %f1563, %f1563, %f4711;
	ld.local.f32 	%f1565, [%rd315+36];
	fma.rn.f32 	%f1566, %f1565, %f1565, %f1564;
	ld.local.f32 	%f1567, [%rd315+60];
	fma.rn.f32 	%f1568, %f1567, %f1567, %f1566;
	ld.local.f32 	%f1569, [%rd315+84];
	fma.rn.f32 	%f4711, %f1569, %f1569, %f1568;
	add.s32 	%r1316, %r1316, 4;
$L__BB0_138:
	setp.eq.s32 	%p101, %r67, 0;
	@%p101 bra 	$L__BB0_140;
	mul.lo.s32 	%r699, %r1316, 6;
	mul.wide.u32 	%rd316, %r699, 4;
	add.s64 	%rd317, %rd18, %rd316;
	ld.local.f32 	%f1570, [%rd317+12];
	fma.rn.f32 	%f4711, %f1570, %f1570, %f4711;
$L__BB0_140:
	sqrt.rn.f32 	%f4730, %f4711;
	st.local.f32 	[%rd4+12], %f4730;
	mov.b32 	%r701, 4;
	st.local.u32 	[%rd6+16], %r701;
	mov.f32 	%f4719, 0f00000000;
	mov.b32 	%r1320, 0;
	@%p74 bra 	$L__BB0_143;
	mov.f32 	%f4719, 0f00000000;
	mov.b32 	%r1318, 0;
$L__BB0_142:
	.pragma "nounroll";
	mul.lo.s32 	%r703, %r1318, 6;
	mul.wide.u32 	%rd318, %r703, 4;
	add.s64 	%rd319, %rd18, %rd318;
	ld.local.f32 	%f1574, [%rd319+16];
	fma.rn.f32 	%f1575, %f1574, %f1574, %f4719;
	ld.local.f32 	%f1576, [%rd319+40];
	fma.rn.f32 	%f1577, %f1576, %f1576, %f1575;
	ld.local.f32 	%f1578, [%rd319+64];
	fma.rn.f32 	%f1579, %f1578, %f1578, %f1577;
	ld.local.f32 	%f1580, [%rd319+88];
	fma.rn.f32 	%f1581, %f1580, %f1580, %f1579;
	ld.local.f32 	%f1582, [%rd319+112];
	fma.rn.f32 	%f1583, %f1582, %f1582, %f1581;
	ld.local.f32 	%f1584, [%rd319+136];
	fma.rn.f32 	%f1585, %f1584, %f1584, %f1583;
	ld.local.f32 	%f1586, [%rd319+160];
	fma.rn.f32 	%f1587, %f1586, %f1586, %f1585;
	ld.local.f32 	%f1588, [%rd319+184];
	fma.rn.f32 	%f1589, %f1588, %f1588, %f1587;
	ld.local.f32 	%f1590, [%rd319+208];
	fma.rn.f32 	%f1591, %f1590, %f1590, %f1589;
	ld.local.f32 	%f1592, [%rd319+232];
	fma.rn.f32 	%f1593, %f1592, %f1592, %f1591;
	ld.local.f32 	%f1594, [%rd319+256];
	fma.rn.f32 	%f1595, %f1594, %f1594, %f1593;
	ld.local.f32 	%f1596, [%rd319+280];
	fma.rn.f32 	%f1597, %f1596, %f1596, %f1595;
	ld.local.f32 	%f1598, [%rd319+304];
	fma.rn.f32 	%f1599, %f1598, %f1598, %f1597;
	ld.local.f32 	%f1600, [%rd319+328];
	fma.rn.f32 	%f1601, %f1600, %f1600, %f1599;
	ld.local.f32 	%f1602, [%rd319+352];
	fma.rn.f32 	%f1603, %f1602, %f1602, %f1601;
	ld.local.f32 	%f1604, [%rd319+376];
	fma.rn.f32 	%f4719, %f1604, %f1604, %f1603;
	add.s32 	%r1318, %r1318, 16;
	setp.ne.s32 	%p103, %r1318, %r66;
	mov.u32 	%r1320, %r66;
	@%p103 bra 	$L__BB0_142;
$L__BB0_143:
	@%p76 bra 	$L__BB0_151;
	setp.lt.u32 	%p105, %r61, 7;
	@%p105 bra 	$L__BB0_146;
	mul.lo.s32 	%r704, %r1320, 6;
	mul.wide.u32 	%rd320, %r704, 4;
	add.s64 	%rd321, %rd18, %rd320;
	ld.local.f32 	%f1606, [%rd321+16];
	fma.rn.f32 	%f1607, %f1606, %f1606, %f4719;
	ld.local.f32 	%f1608, [%rd321+40];
	fma.rn.f32 	%f1609, %f1608, %f1608, %f1607;
	ld.local.f32 	%f1610, [%rd321+64];
	fma.rn.f32 	%f1611, %f1610, %f1610, %f1609;
	ld.local.f32 	%f1612, [%rd321+88];
	fma.rn.f32 	%f1613, %f1612, %f1612, %f1611;
	ld.local.f32 	%f1614, [%rd321+112];
	fma.rn.f32 	%f1615, %f1614, %f1614, %f1613;
	ld.local.f32 	%f1616, [%rd321+136];
	fma.rn.f32 	%f1617, %f1616, %f1616, %f1615;
	ld.local.f32 	%f1618, [%rd321+160];
	fma.rn.f32 	%f1619, %f1618, %f1618, %f1617;
	ld.local.f32 	%f1620, [%rd321+184];
	fma.rn.f32 	%f4719, %f1620, %f1620, %f1619;
	add.s32 	%r1320, %r1320, 8;
$L__BB0_146:
	setp.eq.s32 	%p106, %r62, 0;
	@%p106 bra 	$L__BB0_151;
	setp.lt.u32 	%p107, %r63, 3;
	@%p107 bra 	$L__BB0_149;
	mul.lo.s32 	%r705, %r1320, 6;
	mul.wide.u32 	%rd322, %r705, 4;
	add.s64 	%rd323, %rd18, %rd322;
	ld.local.f32 	%f1622, [%rd323+16];
	fma.rn.f32 	%f1623, %f1622, %f1622, %f4719;
	ld.local.f32 	%f1624, [%rd323+40];
	fma.rn.f32 	%f1625, %f1624, %f1624, %f1623;
	ld.local.f32 	%f1626, [%rd323+64];
	fma.rn.f32 	%f1627, %f1626, %f1626, %f1625;
	ld.local.f32 	%f1628, [%rd323+88];
	fma.rn.f32 	%f4719, %f1628, %f1628, %f1627;
	add.s32 	%r1320, %r1320, 4;
$L__BB0_149:
	setp.eq.s32 	%p108, %r67, 0;
	@%p108 bra 	$L__BB0_151;
	mul.lo.s32 	%r706, %r1320, 6;
	mul.wide.u32 	%rd324, %r706, 4;
	add.s64 	%rd325, %rd18, %rd324;
	ld.local.f32 	%f1629, [%rd325+16];
	fma.rn.f32 	%f4719, %f1629, %f1629, %f4719;
$L__BB0_151:
	sqrt.rn.f32 	%f4729, %f4719;
	st.local.f32 	[%rd4+16], %f4729;
	mov.b32 	%r708, 5;
	st.local.u32 	[%rd6+20], %r708;
	mov.f32 	%f4727, 0f00000000;
	mov.b32 	%r1324, 0;
	@%p74 bra 	$L__BB0_154;
	mov.f32 	%f4727, 0f00000000;
	mov.b32 	%r1322, 0;
$L__BB0_153:
	.pragma "nounroll";
	mul.lo.s32 	%r710, %r1322, 6;
	mul.wide.u32 	%rd326, %r710, 4;
	add.s64 	%rd327, %rd18, %rd326;
	ld.local.f32 	%f1633, [%rd327+20];
	fma.rn.f32 	%f1634, %f1633, %f1633, %f4727;
	ld.local.f32 	%f1635, [%rd327+44];
	fma.rn.f32 	%f1636, %f1635, %f1635, %f1634;
	ld.local.f32 	%f1637, [%rd327+68];
	fma.rn.f32 	%f1638, %f1637, %f1637, %f1636;
	ld.local.f32 	%f1639, [%rd327+92];
	fma.rn.f32 	%f1640, %f1639, %f1639, %f1638;
	ld.local.f32 	%f1641, [%rd327+116];
	fma.rn.f32 	%f1642, %f1641, %f1641, %f1640;
	ld.local.f32 	%f1643, [%rd327+140];
	fma.rn.f32 	%f1644, %f1643, %f1643, %f1642;
	ld.local.f32 	%f1645, [%rd327+164];
	fma.rn.f32 	%f1646, %f1645, %f1645, %f1644;
	ld.local.f32 	%f1647, [%rd327+188];
	fma.rn.f32 	%f1648, %f1647, %f1647, %f1646;
	ld.local.f32 	%f1649, [%rd327+212];
	fma.rn.f32 	%f1650, %f1649, %f1649, %f1648;
	ld.local.f32 	%f1651, [%rd327+236];
	fma.rn.f32 	%f1652, %f1651, %f1651, %f1650;
	ld.local.f32 	%f1653, [%rd327+260];
	fma.rn.f32 	%f1654, %f1653, %f1653, %f1652;
	ld.local.f32 	%f1655, [%rd327+284];
	fma.rn.f32 	%f1656, %f1655, %f1655, %f1654;
	ld.local.f32 	%f1657, [%rd327+308];
	fma.rn.f32 	%f1658, %f1657, %f1657, %f1656;
	ld.local.f32 	%f1659, [%rd327+332];
	fma.rn.f32 	%f1660, %f1659, %f1659, %f1658;
	ld.local.f32 	%f1661, [%rd327+356];
	fma.rn.f32 	%f1662, %f1661, %f1661, %f1660;
	ld.local.f32 	%f1663, [%rd327+380];
	fma.rn.f32 	%f4727, %f1663, %f1663, %f1662;
	add.s32 	%r1322, %r1322, 16;
	setp.ne.s32 	%p110, %r1322, %r66;
	mov.u32 	%r1324, %r66;
	@%p110 bra 	$L__BB0_153;
$L__BB0_154:
	@%p76 bra 	$L__BB0_162;
	setp.lt.u32 	%p112, %r61, 7;
	@%p112 bra 	$L__BB0_157;
	mul.lo.s32 	%r711, %r1324, 6;
	mul.wide.u32 	%rd328, %r711, 4;
	add.s64 	%rd329, %rd18, %rd328;
	ld.local.f32 	%f1665, [%rd329+20];
	fma.rn.f32 	%f1666, %f1665, %f1665, %f4727;
	ld.local.f32 	%f1667, [%rd329+44];
	fma.rn.f32 	%f1668, %f1667, %f1667, %f1666;
	ld.local.f32 	%f1669, [%rd329+68];
	fma.rn.f32 	%f1670, %f1669, %f1669, %f1668;
	ld.local.f32 	%f1671, [%rd329+92];
	fma.rn.f32 	%f1672, %f1671, %f1671, %f1670;
	ld.local.f32 	%f1673, [%rd329+116];
	fma.rn.f32 	%f1674, %f1673, %f1673, %f1672;
	ld.local.f32 	%f1675, [%rd329+140];
	fma.rn.f32 	%f1676, %f1675, %f1675, %f1674;
	ld.local.f32 	%f1677, [%rd329+164];
	fma.rn.f32 	%f1678, %f1677, %f1677, %f1676;
	ld.local.f32 	%f1679, [%rd329+188];
	fma.rn.f32 	%f4727, %f1679, %f1679, %f1678;
	add.s32 	%r1324, %r1324, 8;
$L__BB0_157:
	setp.eq.s32 	%p113, %r62, 0;
	@%p113 bra 	$L__BB0_162;
	setp.lt.u32 	%p114, %r63, 3;
	@%p114 bra 	$L__BB0_160;
	mul.lo.s32 	%r712, %r1324, 6;
	mul.wide.u32 	%rd330, %r712, 4;
	add.s64 	%rd331, %rd18, %rd330;
	ld.local.f32 	%f1681, [%rd331+20];
	fma.rn.f32 	%f1682, %f1681, %f1681, %f4727;
	ld.local.f32 	%f1683, [%rd331+44];
	fma.rn.f32 	%f1684, %f1683, %f1683, %f1682;
	ld.local.f32 	%f1685, [%rd331+68];
	fma.rn.f32 	%f1686, %f1685, %f1685, %f1684;
	ld.local.f32 	%f1687, [%rd331+92];
	fma.rn.f32 	%f4727, %f1687, %f1687, %f1686;
	add.s32 	%r1324, %r1324, 4;
$L__BB0_160:
	setp.eq.s32 	%p115, %r67, 0;
	@%p115 bra 	$L__BB0_162;
	mul.lo.s32 	%r713, %r1324, 6;
	mul.wide.u32 	%rd332, %r713, 4;
	add.s64 	%rd333, %rd18, %rd332;
	ld.local.f32 	%f1688, [%rd333+20];
	fma.rn.f32 	%f4727, %f1688, %f1688, %f4727;
$L__BB0_162:
	sqrt.rn.f32 	%f4728, %f4727;
	st.local.f32 	[%rd4+20], %f4728;
$L__BB0_163:
	mov.b32 	%r1326, 0;
	mov.b16 	%rs70, 0;
	mov.u16 	%rs71, %rs70;
$L__BB0_164:
	mov.u32 	%r1410, %r1327;
	mov.u32 	%r117, %r1326;
	sub.s16 	%rs40, %rs39, %rs70;
	cvt.u32.u16 	%r721, %rs40;
	and.b32  	%r119, %r721, 7;
	add.s32 	%r120, %r119, -1;
	sub.s16 	%rs41, %rs39, %rs71;
	cvt.u32.u16 	%r722, %rs41;
	and.b32  	%r121, %r722, 15;
	add.s32 	%r122, %r121, -1;
	sub.s32 	%r123, %r2, %r117;
	add.s32 	%r124, %r123, -1;
	setp.gt.u32 	%p116, %r2, %r117;
	mul.wide.u32 	%rd334, %r117, 4;
	add.s64 	%rd47, %rd6, %rd334;
	@%p116 bra 	$L__BB0_246;
	mov.f32 	%f4783, 0fFF800000;
	mov.b32 	%r1361, -1;
	mov.u32 	%r1359, %r117;
$L__BB0_166:
	setp.lt.f32 	%p117, %f4783, 0f00000000;
	selp.f32 	%f4783, 0f00000000, %f4783, %p117;
	selp.b32 	%r1361, %r1359, %r1361, %p117;
	add.s32 	%r1359, %r1359, 1;
	setp.ne.s32 	%p118, %r1359, 6;
	@%p118 bra 	$L__BB0_166;
	ld.local.u32 	%r1360, [%rd47];
$L__BB0_168:
	mul.wide.s32 	%rd377, %r1361, 4;
	add.s64 	%rd378, %rd6, %rd377;
	ld.local.u32 	%r216, [%rd378];
	st.local.u32 	[%rd378], %r1360;
	st.local.u32 	[%rd47], %r216;
	mad.lo.s32 	%r760, %r117, 6, %r216;
	mul.wide.s32 	%rd379, %r760, 4;
	add.s64 	%rd54, %rd18, %rd379;
	ld.local.f32 	%f335, [%rd54];
	setp.leu.f32 	%p190, %f335, 0f00000000;
	@%p190 bra 	$L__BB0_266;
	sqrt.rn.f32 	%f2063, %f4783;
	neg.f32 	%f4784, %f2063;
	bra.uni 	$L__BB0_267;
$L__BB0_170:
	setp.ne.f32 	%p129, %f4781, 0fFF800000;
	selp.f32 	%f4783, %f4781, 0fFF800000, %p129;
	selp.b32 	%r1361, %r117, -1, %p129;
	add.s32 	%r130, %r117, 1;
	setp.eq.s32 	%p130, %r130, 6;
	@%p130 bra 	$L__BB0_168;
	ld.local.u32 	%r131, [%rd47+4];
	mov.f32 	%f4742, 0f00000000;
	mov.u32 	%r1332, %r117;
	@%p119 bra 	$L__BB0_174;
	and.b32  	%r132, %r123, -16;
	mov.b32 	%r1331, 0;
	mov.f32 	%f4742, 0f00000000;
	mov.u32 	%r1332, %r117;
$L__BB0_173:
	.pragma "nounroll";
	mad.lo.s32 	%r731, %r1332, 6, %r131;
	mul.wide.s32 	%rd342, %r731, 4;
	add.s64 	%rd343, %rd18, %rd342;
	ld.local.f32 	%f1756, [%rd343];
	fma.rn.f32 	%f1757, %f1756, %f1756, %f4742;
	ld.local.f32 	%f1758, [%rd343+24];
	fma.rn.f32 	%f1759, %f1758, %f1758, %f1757;
	ld.local.f32 	%f1760, [%rd343+48];
	fma.rn.f32 	%f1761, %f1760, %f1760, %f1759;
	ld.local.f32 	%f1762, [%rd343+72];
	fma.rn.f32 	%f1763, %f1762, %f1762, %f1761;
	ld.local.f32 	%f1764, [%rd343+96];
	fma.rn.f32 	%f1765, %f1764, %f1764, %f1763;
	ld.local.f32 	%f1766, [%rd343+120];
	fma.rn.f32 	%f1767, %f1766, %f1766, %f1765;
	ld.local.f32 	%f1768, [%rd343+144];
	fma.rn.f32 	%f1769, %f1768, %f1768, %f1767;
	ld.local.f32 	%f1770, [%rd343+168];
	fma.rn.f32 	%f1771, %f1770, %f1770, %f1769;
	ld.local.f32 	%f1772, [%rd343+192];
	fma.rn.f32 	%f1773, %f1772, %f1772, %f1771;
	ld.local.f32 	%f1774, [%rd343+216];
	fma.rn.f32 	%f1775, %f1774, %f1774, %f1773;
	ld.local.f32 	%f1776, [%rd343+240];
	fma.rn.f32 	%f1777, %f1776, %f1776, %f1775;
	ld.local.f32 	%f1778, [%rd343+264];
	fma.rn.f32 	%f1779, %f1778, %f1778, %f1777;
	ld.local.f32 	%f1780, [%rd343+288];
	fma.rn.f32 	%f1781, %f1780, %f1780, %f1779;
	ld.local.f32 	%f1782, [%rd343+312];
	fma.rn.f32 	%f1783, %f1782, %f1782, %f1781;
	ld.local.f32 	%f1784, [%rd343+336];
	fma.rn.f32 	%f1785, %f1784, %f1784, %f1783;
	ld.local.f32 	%f1786, [%rd343+360];
	fma.rn.f32 	%f4742, %f1786, %f1786, %f1785;
	add.s32 	%r1332, %r1332, 16;
	add.s32 	%r1331, %r1331, 16;
	setp.ne.s32 	%p132, %r1331, %r132;
	@%p132 bra 	$L__BB0_173;
$L__BB0_174:
	@%p121 bra 	$L__BB0_184;
	setp.lt.u32 	%p134, %r122, 7;
	@%p134 bra 	$L__BB0_177;
	mad.lo.s32 	%r732, %r1332, 6, %r131;
	mul.wide.s32 	%rd344, %r732, 4;
	add.s64 	%rd345, %rd18, %rd344;
	ld.local.f32 	%f1788, [%rd345];
	fma.rn.f32 	%f1789, %f1788, %f1788, %f4742;
	ld.local.f32 	%f1790, [%rd345+24];
	fma.rn.f32 	%f1791, %f1790, %f1790, %f1789;
	ld.local.f32 	%f1792, [%rd345+48];
	fma.rn.f32 	%f1793, %f1792, %f1792, %f1791;
	ld.local.f32 	%f1794, [%rd345+72];
	fma.rn.f32 	%f1795, %f1794, %f1794, %f1793;
	ld.local.f32 	%f1796, [%rd345+96];
	fma.rn.f32 	%f1797, %f1796, %f1796, %f1795;
	ld.local.f32 	%f1798, [%rd345+120];
	fma.rn.f32 	%f1799, %f1798, %f1798, %f1797;
	ld.local.f32 	%f1800, [%rd345+144];
	fma.rn.f32 	%f1801, %f1800, %f1800, %f1799;
	ld.local.f32 	%f1802, [%rd345+168];
	fma.rn.f32 	%f4742, %f1802, %f1802, %f1801;
	add.s32 	%r1332, %r1332, 8;
$L__BB0_177:
	and.b32  	%r733, %r121, 7;
	setp.eq.s32 	%p135, %r733, 0;
	@%p135 bra 	$L__BB0_184;
	and.b32  	%r140, %r119, 3;
	setp.lt.u32 	%p136, %r120, 3;
	@%p136 bra 	$L__BB0_180;
	mad.lo.s32 	%r734, %r1332, 6, %r131;
	mul.wide.s32 	%rd346, %r734, 4;
	add.s64 	%rd347, %rd18, %rd346;
	ld.local.f32 	%f1804, [%rd347];
	fma.rn.f32 	%f1805, %f1804, %f1804, %f4742;
	ld.local.f32 	%f1806, [%rd347+24];
	fma.rn.f32 	%f1807, %f1806, %f1806, %f1805;
	ld.local.f32 	%f1808, [%rd347+48];
	fma.rn.f32 	%f1809, %f1808, %f1808, %f1807;
	ld.local.f32 	%f1810, [%rd347+72];
	fma.rn.f32 	%f4742, %f1810, %f1810, %f1809;
	add.s32 	%r1332, %r1332, 4;
$L__BB0_180:
	setp.eq.s32 	%p137, %r140, 0;
	@%p137 bra 	$L__BB0_184;
	mad.lo.s32 	%r735, %r1332, 6, %r131;
	mul.wide.s32 	%rd348, %r735, 4;
	add.s64 	%rd48, %rd18, %rd348;
	ld.local.f32 	%f1811, [%rd48];
	fma.rn.f32 	%f4742, %f1811, %f1811, %f4742;
	setp.eq.s32 	%p138, %r140, 1;
	@%p138 bra 	$L__BB0_184;
	ld.local.f32 	%f1812, [%rd48+24];
	fma.rn.f32 	%f4742, %f1812, %f1812, %f4742;
	setp.eq.s32 	%p139, %r140, 2;
	@%p139 bra 	$L__BB0_184;
	ld.local.f32 	%f1813, [%rd48+48];
	fma.rn.f32 	%f4742, %f1813, %f1813, %f4742;
$L__BB0_184:
	abs.f32 	%f1814, %f4742;
	setp.equ.f32 	%p140, %f1814, 0f7F800000;
	@%p140 bra 	$L__BB0_260;
	setp.gt.f32 	%p141, %f4742, %f4783;
	selp.f32 	%f4783, %f4742, %f4783, %p141;
	selp.b32 	%r1361, %r130, %r1361, %p141;
	add.s32 	%r144, %r117, 2;
	setp.eq.s32 	%p142, %r144, 6;
	@%p142 bra 	$L__BB0_168;
	ld.local.u32 	%r145, [%rd47+8];
	mov.f32 	%f4750, 0f00000000;
	mov.u32 	%r1337, %r117;
	@%p119 bra 	$L__BB0_189;
	and.b32  	%r146, %r123, -16;
	mov.b32 	%r1336, 0;
	mov.f32 	%f4750, 0f00000000;
	mov.u32 	%r1337, %r117;
$L__BB0_188:
	.pragma "nounroll";
	mad.lo.s32 	%r737, %r1337, 6, %r145;
	mul.wide.s32 	%rd349, %r737, 4;
	add.s64 	%rd350, %rd18, %rd349;
	ld.local.f32 	%f1818, [%rd350];
	fma.rn.f32 	%f1819, %f1818, %f1818, %f4750;
	ld.local.f32 	%f1820, [%rd350+24];
	fma.rn.f32 	%f1821, %f1820, %f1820, %f1819;
	ld.local.f32 	%f1822, [%rd350+48];
	fma.rn.f32 	%f1823, %f1822, %f1822, %f1821;
	ld.local.f32 	%f1824, [%rd350+72];
	fma.rn.f32 	%f1825, %f1824, %f1824, %f1823;
	ld.local.f32 	%f1826, [%rd350+96];
	fma.rn.f32 	%f1827, %f1826, %f1826, %f1825;
	ld.local.f32 	%f1828, [%rd350+120];
	fma.rn.f32 	%f1829, %f1828, %f1828, %f1827;
	ld.local.f32 	%f1830, [%rd350+144];
	fma.rn.f32 	%f1831, %f1830, %f1830, %f1829;
	ld.local.f32 	%f1832, [%rd350+168];
	fma.rn.f32 	%f1833, %f1832, %f1832, %f1831;
	ld.local.f32 	%f1834, [%rd350+192];
	fma.rn.f32 	%f1835, %f1834, %f1834, %f1833;
	ld.local.f32 	%f1836, [%rd350+216];
	fma.rn.f32 	%f1837, %f1836, %f1836, %f1835;
	ld.local.f32 	%f1838, [%rd350+240];
	fma.rn.f32 	%f1839, %f1838, %f1838, %f1837;
	ld.local.f32 	%f1840, [%rd350+264];
	fma.rn.f32 	%f1841, %f1840, %f1840, %f1839;
	ld.local.f32 	%f1842, [%rd350+288];
	fma.rn.f32 	%f1843, %f1842, %f1842, %f1841;
	ld.local.f32 	%f1844, [%rd350+312];
	fma.rn.f32 	%f1845, %f1844, %f1844, %f1843;
	ld.local.f32 	%f1846, [%rd350+336];
	fma.rn.f32 	%f1847, %f1846, %f1846, %f1845;
	ld.local.f32 	%f1848, [%rd350+360];
	fma.rn.f32 	%f4750, %f1848, %f1848, %f1847;
	add.s32 	%r1337, %r1337, 16;
	add.s32 	%r1336, %r1336, 16;
	setp.ne.s32 	%p144, %r1336, %r146;
	@%p144 bra 	$L__BB0_188;
$L__BB0_189:
	@%p121 bra 	$L__BB0_199;
	setp.lt.u32 	%p146, %r122, 7;
	@%p146 bra 	$L__BB0_192;
	mad.lo.s32 	%r738, %r1337, 6, %r145;
	mul.wide.s32 	%rd351, %r738, 4;
	add.s64 	%rd352, %rd18, %rd351;
	ld.local.f32 	%f1850, [%rd352];
	fma.rn.f32 	%f1851, %f1850, %f1850, %f4750;
	ld.local.f32 	%f1852, [%rd352+24];
	fma.rn.f32 	%f1853, %f1852, %f1852, %f1851;
	ld.local.f32 	%f1854, [%rd352+48];
	fma.rn.f32 	%f1855, %f1854, %f1854, %f1853;
	ld.local.f32 	%f1856, [%rd352+72];
	fma.rn.f32 	%f1857, %f1856, %f1856, %f1855;
	ld.local.f32 	%f1858, [%rd352+96];
	fma.rn.f32 	%f1859, %f1858, %f1858, %f1857;
	ld.local.f32 	%f1860, [%rd352+120];
	fma.rn.f32 	%f1861, %f1860, %f1860, %f1859;
	ld.local.f32 	%f1862, [%rd352+144];
	fma.rn.f32 	%f1863, %f1862, %f1862, %f1861;
	ld.local.f32 	%f1864, [%rd352+168];
	fma.rn.f32 	%f4750, %f1864, %f1864, %f1863;
	add.s32 	%r1337, %r1337, 8;
$L__BB0_192:
	and.b32  	%r739, %r121, 7;
	setp.eq.s32 	%p147, %r739, 0;
	@%p147 bra 	$L__BB0_199;
	and.b32  	%r154, %r119, 3;
	setp.lt.u32 	%p148, %r120, 3;
	@%p148 bra 	$L__BB0_195;
	mad.lo.s32 	%r740, %r1337, 6, %r145;
	mul.wide.s32 	%rd353, %r740, 4;
	add.s64 	%rd354, %rd18, %rd353;
	ld.local.f32 	%f1866, [%rd354];
	fma.rn.f32 	%f1867, %f1866, %f1866, %f4750;
	ld.local.f32 	%f1868, [%rd354+24];
	fma.rn.f32 	%f1869, %f1868, %f1868, %f1867;
	ld.local.f32 	%f1870, [%rd354+48];
	fma.rn.f32 	%f1871, %f1870, %f1870, %f1869;
	ld.local.f32 	%f1872, [%rd354+72];
	fma.rn.f32 	%f4750, %f1872, %f1872, %f1871;
	add.s32 	%r1337, %r1337, 4;
$L__BB0_195:
	setp.eq.s32 	%p149, %r154, 0;
	@%p149 bra 	$L__BB0_199;
	mad.lo.s32 	%r741, %r1337, 6, %r145;
	mul.wide.s32 	%rd355, %r741, 4;
	add.s64 	%rd49, %rd18, %rd355;
	ld.local.f32 	%f1873, [%rd49];
	fma.rn.f32 	%f4750, %f1873, %f1873, %f4750;
	setp.eq.s32 	%p150, %r154, 1;
	@%p150 bra 	$L__BB0_199;
	ld.local.f32 	%f1874, [%rd49+24];
	fma.rn.f32 	%f4750, %f1874, %f1874, %f4750;
	setp.eq.s32 	%p151, %r154, 2;
	@%p151 bra 	$L__BB0_199;
	ld.local.f32 	%f1875, [%rd49+48];
	fma.rn.f32 	%f4750, %f1875, %f1875, %f4750;
$L__BB0_199:
	abs.f32 	%f1876, %f4750;
	setp.equ.f32 	%p152, %f1876, 0f7F800000;
	@%p152 bra 	$L__BB0_260;
	setp.gt.f32 	%p153, %f4750, %f4783;
	selp.f32 	%f4783, %f4750, %f4783, %p153;
	selp.b32 	%r1361, %r144, %r1361, %p153;
	add.s32 	%r158, %r117, 3;
	setp.eq.s32 	%p154, %r158, 6;
	@%p154 bra 	$L__BB0_168;
	ld.local.u32 	%r159, [%rd47+12];
	mov.f32 	%f4758, 0f00000000;
	mov.u32 	%r1342, %r117;
	@%p119 bra 	$L__BB0_204;
	and.b32  	%r160, %r123, -16;
	mov.b32 	%r1341, 0;
	mov.f32 	%f4758, 0f00000000;
	mov.u32 	%r1342, %r117;
$L__BB0_203:
	.pragma "nounroll";
	mad.lo.s32 	%r743, %r1342, 6, %r159;
	mul.wide.s32 	%rd356, %r743, 4;
	add.s64 	%rd357, %rd18, %rd356;
	ld.local.f32 	%f1880, [%rd357];
	fma.rn.f32 	%f1881, %f1880, %f1880, %f4758;
	ld.local.f32 	%f1882, [%rd357+24];
	fma.rn.f32 	%f1883, %f1882, %f1882, %f1881;
	ld.local.f32 	%f1884, [%rd357+48];
	fma.rn.f32 	%f1885, %f1884, %f1884, %f1883;
	ld.local.f32 	%f1886, [%rd357+72];
	fma.rn.f32 	%f1887, %f1886, %f1886, %f1885;
	ld.local.f32 	%f1888, [%rd357+96];
	fma.rn.f32 	%f1889, %f1888, %f1888, %f1887;
	ld.local.f32 	%f1890, [%rd357+120];
	fma.rn.f32 	%f1891, %f1890, %f1890, %f1889;
	ld.local.f32 	%f1892, [%rd357+144];
	fma.rn.f32 	%f1893, %f1892, %f1892, %f1891;
	ld.local.f32 	%f1894, [%rd357+168];
	fma.rn.f32 	%f1895, %f1894, %f1894, %f1893;
	ld.local.f32 	%f1896, [%rd357+192];
	fma.rn.f32 	%f1897, %f1896, %f1896, %f1895;
	ld.local.f32 	%f1898, [%rd357+216];
	fma.rn.f32 	%f1899, %f1898, %f1898, %f1897;
	ld.local.f32 	%f1900, [%rd357+240];
	fma.rn.f32 	%f1901, %f1900, %f1900, %f1899;
	ld.local.f32 	%f1902, [%rd357+264];
	fma.rn.f32 	%f1903, %f1902, %f1902, %f1901;
	ld.local.f32 	%f1904, [%rd357+288];
	fma.rn.f32 	%f1905, %f1904, %f1904, %f1903;
	ld.local.f32 	%f1906, [%rd357+312];
	fma.rn.f32 	%f1907, %f1906, %f1906, %f1905;
	ld.local.f32 	%f1908, [%rd357+336];
	fma.rn.f32 	%f1909, %f1908, %f1908, %f1907;
	ld.local.f32 	%f1910, [%rd357+360];
	fma.rn.f32 	%f4758, %f1910, %f1910, %f1909;
	add.s32 	%r1342, %r1342, 16;
	add.s32 	%r1341, %r1341, 16;
	setp.ne.s32 	%p156, %r1341, %r160;
	@%p156 bra 	$L__BB0_203;
$L__BB0_204:
	@%p121 bra 	$L__BB0_214;
	setp.lt.u32 	%p158, %r122, 7;
	@%p158 bra 	$L__BB0_207;
	mad.lo.s32 	%r744, %r1342, 6, %r159;
	mul.wide.s32 	%rd358, %r744, 4;
	add.s64 	%rd359, %rd18, %rd358;
	ld.local.f32 	%f1912, [%rd359];
	fma.rn.f32 	%f1913, %f1912, %f1912, %f4758;
	ld.local.f32 	%f1914, [%rd359+24];
	fma.rn.f32 	%f1915, %f1914, %f1914, %f1913;
	ld.local.f32 	%f1916, [%rd359+48];
	fma.rn.f32 	%f1917, %f1916, %f1916, %f1915;
	ld.local.f32 	%f1918, [%rd359+72];
	fma.rn.f32 	%f1919, %f1918, %f1918, %f1917;
	ld.local.f32 	%f1920, [%rd359+96];
	fma.rn.f32 	%f1921, %f1920, %f1920, %f1919;
	ld.local.f32 	%f1922, [%rd359+120];
	fma.rn.f32 	%f1923, %f1922, %f1922, %f1921;
	ld.local.f32 	%f1924, [%rd359+144];
	fma.rn.f32 	%f1925, %f1924, %f1924, %f1923;
	ld.local.f32 	%f1926, [%rd359+168];
	fma.rn.f32 	%f4758, %f1926, %f1926, %f1925;
	add.s32 	%r1342, %r1342, 8;
$L__BB0_207:
	and.b32  	%r745, %r121, 7;
	setp.eq.s32 	%p159, %r745, 0;
	@%p159 bra 	$L__BB0_214;
	and.b32  	%r168, %r119, 3;
	setp.lt.u32 	%p160, %r120, 3;
	@%p160 bra 	$L__BB0_210;
	mad.lo.s32 	%r746, %r1342, 6, %r159;
	mul.wide.s32 	%rd360, %r746, 4;
	add.s64 	%rd361, %rd18, %rd360;
	ld.local.f32 	%f1928, [%rd361];
	fma.rn.f32 	%f1929, %f1928, %f1928, %f4758;
	ld.local.f32 	%f1930, [%rd361+24];
	fma.rn.f32 	%f1931, %f1930, %f1930, %f1929;
	ld.local.f32 	%f1932, [%rd361+48];
	fma.rn.f32 	%f1933, %f1932, %f1932, %f1931;
	ld.local.f32 	%f1934, [%rd361+72];
	fma.rn.f32 	%f4758, %f1934, %f1934, %f1933;
	add.s32 	%r1342, %r1342, 4;
$L__BB0_210:
	setp.eq.s32 	%p161, %r168, 0;
	@%p161 bra 	$L__BB0_214;
	mad.lo.s32 	%r747, %r1342, 6, %r159;
	mul.wide.s32 	%rd362, %r747, 4;
	add.s64 	%rd50, %rd18, %rd362;
	ld.local.f32 	%f1935, [%rd50];
	fma.rn.f32 	%f4758, %f1935, %f1935, %f4758;
	setp.eq.s32 	%p162, %r168, 1;
	@%p162 bra 	$L__BB0_214;
	ld.local.f32 	%f1936, [%rd50+24];
	fma.rn.f32 	%f4758, %f1936, %f1936, %f4758;
	setp.eq.s32 	%p163, %r168, 2;
	@%p163 bra 	$L__BB0_214;
	ld.local.f32 	%f1937, [%rd50+48];
	fma.rn.f32 	%f4758, %f1937, %f1937, %f4758;
$L__BB0_214:
	abs.f32 	%f1938, %f4758;
	setp.equ.f32 	%p164, %f1938, 0f7F800000;
	@%p164 bra 	$L__BB0_260;
	setp.gt.f32 	%p165, %f4758, %f4783;
	selp.f32 	%f4783, %f4758, %f4783, %p165;
	selp.b32 	%r1361, %r158, %r1361, %p165;
	add.s32 	%r172, %r117, 4;
	setp.eq.s32 	%p166, %r172, 6;
	@%p166 bra 	$L__BB0_168;
	ld.local.u32 	%r173, [%rd47+16];
	mov.f32 	%f4766, 0f00000000;
	mov.u32 	%r1347, %r117;
	@%p119 bra 	$L__BB0_219;
	and.b32  	%r174, %r123, -16;
	mov.b32 	%r1346, 0;
	mov.f32 	%f4766, 0f00000000;
	mov.u32 	%r1347, %r117;
$L__BB0_218:
	.pragma "nounroll";
	mad.lo.s32 	%r749, %r1347, 6, %r173;
	mul.wide.s32 	%rd363, %r749, 4;
	add.s64 	%rd364, %rd18, %rd363;
	ld.local.f32 	%f1942, [%rd364];
	fma.rn.f32 	%f1943, %f1942, %f1942, %f4766;
	ld.local.f32 	%f1944, [%rd364+24];
	fma.rn.f32 	%f1945, %f1944, %f1944, %f1943;
	ld.local.f32 	%f1946, [%rd364+48];
	fma.rn.f32 	%f1947, %f1946, %f1946, %f1945;
	ld.local.f32 	%f1948, [%rd364+72];
	fma.rn.f32 	%f1949, %f1948, %f1948, %f1947;
	ld.local.f32 	%f1950, [%rd364+96];
	fma.rn.f32 	%f1951, %f1950, %f1950, %f1949;
	ld.local.f32 	%f1952, [%rd364+120];
	fma.rn.f32 	%f1953, %f1952, %f1952, %f1951;
	ld.local.f32 	%f1954, [%rd364+144];
	fma.rn.f32 	%f1955, %f1954, %f1954, %f1953;
	ld.local.f32 	%f1956, [%rd364+168];
	fma.rn.f32 	%f1957, %f1956, %f1956, %f1955;
	ld.local.f32 	%f1958, [%rd364+192];
	fma.rn.f32 	%f1959, %f1958, %f1958, %f1957;
	ld.local.f32 	%f1960, [%rd364+216];
	fma.rn.f32 	%f1961, %f1960, %f1960, %f1959;
	ld.local.f32 	%f1962, [%rd364+240];
	fma.rn.f32 	%f1963, %f1962, %f1962, %f1961;
	ld.local.f32 	%f1964, [%rd364+264];
	fma.rn.f32 	%f1965, %f1964, %f1964, %f1963;
	ld.local.f32 	%f1966, [%rd364+288];
	fma.rn.f32 	%f1967, %f1966, %f1966, %f1965;
	ld.local.f32 	%f1968, [%rd364+312];
	fma.rn.f32 	%f1969, %f1968, %f1968, %f1967;
	ld.local.f32 	%f1970, [%rd364+336];
	fma.rn.f32 	%f1971, %f1970, %f1970, %f1969;
	ld.local.f32 	%f1972, [%rd364+360];
	fma.rn.f32 	%f4766, %f1972, %f1972, %f1971;
	add.s32 	%r1347, %r1347, 16;
	add.s32 	%r1346, %r1346, 16;
	setp.ne.s32 	%p168, %r1346, %r174;
	@%p168 bra 	$L__BB0_218;
$L__BB0_219:
	@%p121 bra 	$L__BB0_229;
	setp.lt.u32 	%p170, %r122, 7;
	@%p170 bra 	$L__BB0_222;
	mad.lo.s32 	%r750, %r1347, 6, %r173;
	mul.wide.s32 	%rd365, %r750, 4;
	add.s64 	%rd366, %rd18, %rd365;
	ld.local.f32 	%f1974, [%rd366];
	fma.rn.f32 	%f1975, %f1974, %f1974, %f4766;
	ld.local.f32 	%f1976, [%rd366+24];
	fma.rn.f32 	%f1977, %f1976, %f1976, %f1975;
	ld.local.f32 	%f1978, [%rd366+48];
	fma.rn.f32 	%f1979, %f1978, %f1978, %f1977;
	ld.local.f32 	%f1980, [%rd366+72];
	fma.rn.f32 	%f1981, %f1980, %f1980, %f1979;
	ld.local.f32 	%f1982, [%rd366+96];
	fma.rn.f32 	%f1983, %f1982, %f1982, %f1981;
	ld.local.f32 	%f1984, [%rd366+120];
	fma.rn.f32 	%f1985, %f1984, %f1984, %f1983;
	ld.local.f32 	%f1986, [%rd366+144];
	fma.rn.f32 	%f1987, %f1986, %f1986, %f1985;
	ld.local.f32 	%f1988, [%rd366+168];
	fma.rn.f32 	%f4766, %f1988, %f1988, %f1987;
	add.s32 	%r1347, %r1347, 8;
$L__BB0_222:
	and.b32  	%r751, %r121, 7;
	setp.eq.s32 	%p171, %r751, 0;
	@%p171 bra 	$L__BB0_229;
	and.b32  	%r182, %r119, 3;
	setp.lt.u32 	%p172, %r120, 3;
	@%p172 bra 	$L__BB0_225;
	mad.lo.s32 	%r752, %r1347, 6, %r173;
	mul.wide.s32 	%rd367, %r752, 4;
	add.s64 	%rd368, %rd18, %rd367;
	ld.local.f32 	%f1990, [%rd368];
	fma.rn.f32 	%f1991, %f1990, %f1990, %f4766;
	ld.local.f32 	%f1992, [%rd368+24];
	fma.rn.f32 	%f1993, %f1992, %f1992, %f1991;
	ld.local.f32 	%f1994, [%rd368+48];
	fma.rn.f32 	%f1995, %f1994, %f1994, %f1993;
	ld.local.f32 	%f1996, [%rd368+72];
	fma.rn.f32 	%f4766, %f1996, %f1996, %f1995;
	add.s32 	%r1347, %r1347, 4;
$L__BB0_225:
	setp.eq.s32 	%p173, %r182, 0;
	@%p173 bra 	$L__BB0_229;
	mad.lo.s32 	%r753, %r1347, 6, %r173;
	mul.wide.s32 	%rd369, %r753, 4;
	add.s64 	%rd51, %rd18, %rd369;
	ld.local.f32 	%f1997, [%rd51];
	fma.rn.f32 	%f4766, %f1997, %f1997, %f4766;
	setp.eq.s32 	%p174, %r182, 1;
	@%p174 bra 	$L__BB0_229;
	ld.local.f32 	%f1998, [%rd51+24];
	fma.rn.f32 	%f4766, %f1998, %f1998, %f4766;
	setp.eq.s32 	%p175, %r182, 2;
	@%p175 bra 	$L__BB0_229;
	ld.local.f32 	%f1999, [%rd51+48];
	fma.rn.f32 	%f4766, %f1999, %f1999, %f4766;
$L__BB0_229:
	abs.f32 	%f2000, %f4766;
	setp.equ.f32 	%p176, %f2000, 0f7F800000;
	@%p176 bra 	$L__BB0_260;
	setp.gt.f32 	%p177, %f4766, %f4783;
	selp.f32 	%f4783, %f4766, %f4783, %p177;
	selp.b32 	%r1361, %r172, %r1361, %p177;
	add.s32 	%r186, %r117, 5;
	setp.eq.s32 	%p178, %r186, 6;
	@%p178 bra 	$L__BB0_168;
	ld.local.u32 	%r187, [%rd47+20];
	mov.f32 	%f4774, 0f00000000;
	mov.u32 	%r1352, %r117;
	@%p119 bra 	$L__BB0_234;
	and.b32  	%r188, %r123, -16;
	mov.b32 	%r1351, 0;
	mov.f32 	%f4774, 0f00000000;
	mov.u32 	%r1352, %r117;
$L__BB0_233:
	.pragma "nounroll";
	mad.lo.s32 	%r755, %r1352, 6, %r187;
	mul.wide.s32 	%rd370, %r755, 4;
	add.s64 	%rd371, %rd18, %rd370;
	ld.local.f32 	%f2004, [%rd371];
	fma.rn.f32 	%f2005, %f2004, %f2004, %f4774;
	ld.local.f32 	%f2006, [%rd371+24];
	fma.rn.f32 	%f2007, %f2006, %f2006, %f2005;
	ld.local.f32 	%f2008, [%rd371+48];
	fma.rn.f32 	%f2009, %f2008, %f2008, %f2007;
	ld.local.f32 	%f2010, [%rd371+72];
	fma.rn.f32 	%f2011, %f2010, %f2010, %f2009;
	ld.local.f32 	%f2012, [%rd371+96];
	fma.rn.f32 	%f2013, %f2012, %f2012, %f2011;
	ld.local.f32 	%f2014, [%rd371+120];
	fma.rn.f32 	%f2015, %f2014, %f2014, %f2013;
	ld.local.f32 	%f2016, [%rd371+144];
	fma.rn.f32 	%f2017, %f2016, %f2016, %f2015;
	ld.local.f32 	%f2018, [%rd371+168];
	fma.rn.f32 	%f2019, %f2018, %f2018, %f2017;
	ld.local.f32 	%f2020, [%rd371+192];
	fma.rn.f32 	%f2021, %f2020, %f2020, %f2019;
	ld.local.f32 	%f2022, [%rd371+216];
	fma.rn.f32 	%f2023, %f2022, %f2022, %f2021;
	ld.local.f32 	%f2024, [%rd371+240];
	fma.rn.f32 	%f2025, %f2024, %f2024, %f2023;
	ld.local.f32 	%f2026, [%rd371+264];
	fma.rn.f32 	%f2027, %f2026, %f2026, %f2025;
	ld.local.f32 	%f2028, [%rd371+288];
	fma.rn.f32 	%f2029, %f2028, %f2028, %f2027;
	ld.local.f32 	%f2030, [%rd371+312];
	fma.rn.f32 	%f2031, %f2030, %f2030, %f2029;
	ld.local.f32 	%f2032, [%rd371+336];
	fma.rn.f32 	%f2033, %f2032, %f2032, %f2031;
	ld.local.f32 	%f2034, [%rd371+360];
	fma.rn.f32 	%f4774, %f2034, %f2034, %f2033;
	add.s32 	%r1352, %r1352, 16;
	add.s32 	%r1351, %r1351, 16;
	setp.ne.s32 	%p180, %r1351, %r188;
	@%p180 bra 	$L__BB0_233;
$L__BB0_234:
	@%p121 bra 	$L__BB0_244;
	setp.lt.u32 	%p182, %r122, 7;
	@%p182 bra 	$L__BB0_237;
	mad.lo.s32 	%r756, %r1352, 6, %r187;
	mul.wide.s32 	%rd372, %r756, 4;
	add.s64 	%rd373, %rd18, %rd372;
	ld.local.f32 	%f2036, [%rd373];
	fma.rn.f32 	%f2037, %f2036, %f2036, %f4774;
	ld.local.f32 	%f2038, [%rd373+24];
	fma.rn.f32 	%f2039, %f2038, %f2038, %f2037;
	ld.local.f32 	%f2040, [%rd373+48];
	fma.rn.f32 	%f2041, %f2040, %f2040, %f2039;
	ld.local.f32 	%f2042, [%rd373+72];
	fma.rn.f32 	%f2043, %f2042, %f2042, %f2041;
	ld.local.f32 	%f2044, [%rd373+96];
	fma.rn.f32 	%f2045, %f2044, %f2044, %f2043;
	ld.local.f32 	%f2046, [%rd373+120];
	fma.rn.f32 	%f2047, %f2046, %f2046, %f2045;
	ld.local.f32 	%f2048, [%rd373+144];
	fma.rn.f32 	%f2049, %f2048, %f2048, %f2047;
	ld.local.f32 	%f2050, [%rd373+168];
	fma.rn.f32 	%f4774, %f2050, %f2050, %f2049;
	add.s32 	%r1352, %r1352, 8;
$L__BB0_237:
	and.b32  	%r757, %r121, 7;
	setp.eq.s32 	%p183, %r757, 0;
	@%p183 bra 	$L__BB0_244;
	and.b32  	%r196, %r119, 3;
	setp.lt.u32 	%p184, %r120, 3;
	@%p184 bra 	$L__BB0_240;
	mad.lo.s32 	%r758, %r1352, 6, %r187;
	mul.wide.s32 	%rd374, %r758, 4;
	add.s64 	%rd375, %rd18, %rd374;
	ld.local.f32 	%f2052, [%rd375];
	fma.rn.f32 	%f2053, %f2052, %f2052, %f4774;
	ld.local.f32 	%f2054, [%rd375+24];
	fma.rn.f32 	%f2055, %f2054, %f2054, %f2053;
	ld.local.f32 	%f2056, [%rd375+48];
	fma.rn.f32 	%f2057, %f2056, %f2056, %f2055;
	ld.local.f32 	%f2058, [%rd375+72];
	fma.rn.f32 	%f4774, %f2058, %f2058, %f2057;
	add.s32 	%r1352, %r1352, 4;
$L__BB0_240:
	setp.eq.s32 	%p185, %r196, 0;
	@%p185 bra 	$L__BB0_244;
	mad.lo.s32 	%r759, %r1352, 6, %r187;
	mul.wide.s32 	%rd376, %r759, 4;
	add.s64 	%rd52, %rd18, %rd376;
	ld.local.f32 	%f2059, [%rd52];
	fma.rn.f32 	%f4774, %f2059, %f2059, %f4774;
	setp.eq.s32 	%p186, %r196, 1;
	@%p186 bra 	$L__BB0_244;
	ld.local.f32 	%f2060, [%rd52+24];
	fma.rn.f32 	%f4774, %f2060, %f2060, %f4774;
	setp.eq.s32 	%p187, %r196, 2;
	@%p187 bra 	$L__BB0_244;
	ld.local.f32 	%f2061, [%rd52+48];
	fma.rn.f32 	%f4774, %f2061, %f2061, %f4774;
$L__BB0_244:
	abs.f32 	%f2062, %f4774;
	setp.equ.f32 	%p188, %f2062, 0f7F800000;
	@%p188 bra 	$L__BB0_260;
	setp.gt.f32 	%p189, %f4774, %f4783;
	selp.f32 	%f4783, %f4774, %f4783, %p189;
	selp.b32 	%r1361, %r186, %r1361, %p189;
	bra.uni 	$L__BB0_168;
$L__BB0_246:
	ld.local.u32 	%r1360, [%rd47];
	and.b32  	%r201, %r123, 15;
	setp.lt.u32 	%p119, %r124, 15;
	mov.f32 	%f4781, 0f00000000;
	mov.u32 	%r1355, %r117;
	@%p119 bra 	$L__BB0_249;
	and.b32  	%r202, %r123, -16;
	mov.b32 	%r1329, 0;
	mov.f32 	%f4781, 0f00000000;
	mov.u32 	%r1355, %r117;
$L__BB0_248:
	.pragma "nounroll";
	mad.lo.s32 	%r725, %r1355, 6, %r1360;
	mul.wide.s32 	%rd335, %r725, 4;
	add.s64 	%rd336, %rd18, %rd335;
	ld.local.f32 	%f1694, [%rd336];
	fma.rn.f32 	%f1695, %f1694, %f1694, %f4781;
	ld.local.f32 	%f1696, [%rd336+24];
	fma.rn.f32 	%f1697, %f1696, %f1696, %f1695;
	ld.local.f32 	%f1698, [%rd336+48];
	fma.rn.f32 	%f1699, %f1698, %f1698, %f1697;
	ld.local.f32 	%f1700, [%rd336+72];
	fma.rn.f32 	%f1701, %f1700, %f1700, %f1699;
	ld.local.f32 	%f1702, [%rd336+96];
	fma.rn.f32 	%f1703, %f1702, %f1702, %f1701;
	ld.local.f32 	%f1704, [%rd336+120];
	fma.rn.f32 	%f1705, %f1704, %f1704, %f1703;
	ld.local.f32 	%f1706, [%rd336+144];
	fma.rn.f32 	%f1707, %f1706, %f1706, %f1705;
	ld.local.f32 	%f1708, [%rd336+168];
	fma.rn.f32 	%f1709, %f1708, %f1708, %f1707;
	ld.local.f32 	%f1710, [%rd336+192];
	fma.rn.f32 	%f1711, %f1710, %f1710, %f1709;
	ld.local.f32 	%f1712, [%rd336+216];
	fma.rn.f32 	%f1713, %f1712, %f1712, %f1711;
	ld.local.f32 	%f1714, [%rd336+240];
	fma.rn.f32 	%f1715, %f1714, %f1714, %f1713;
	ld.local.f32 	%f1716, [%rd336+264];
	fma.rn.f32 	%f1717, %f1716, %f1716, %f1715;
	ld.local.f32 	%f1718, [%rd336+288];
	fma.rn.f32 	%f1719, %f1718, %f1718, %f1717;
	ld.local.f32 	%f1720, [%rd336+312];
	fma.rn.f32 	%f1721, %f1720, %f1720, %f1719;
	ld.local.f32 	%f1722, [%rd336+336];
	fma.rn.f32 	%f1723, %f1722, %f1722, %f1721;
	ld.local.f32 	%f1724, [%rd336+360];
	fma.rn.f32 	%f4781, %f1724, %f1724, %f1723;
	add.s32 	%r1355, %r1355, 16;
	add.s32 	%r1329, %r1329, 16;
	setp.eq.s32 	%p120, %r1329, %r202;
	@%p120 bra 	$L__BB0_249;
	bra.uni 	$L__BB0_248;
$L__BB0_249:
	setp.eq.s32 	%p121, %r201, 0;
	@%p121 bra 	$L__BB0_259;
	setp.lt.u32 	%p122, %r122, 7;
	@%p122 bra 	$L__BB0_252;
	mad.lo.s32 	%r726, %r1355, 6, %r1360;
	mul.wide.s32 	%rd337, %r726, 4;
	add.s64 	%rd338, %rd18, %rd337;
	ld.local.f32 	%f1726, [%rd338];
	fma.rn.f32 	%f1727, %f1726, %f1726, %f4781;
	ld.local.f32 	%f1728, [%rd338+24];
	fma.rn.f32 	%f1729, %f1728, %f1728, %f1727;
	ld.local.f32 	%f1730, [%rd338+48];
	fma.rn.f32 	%f1731, %f1730, %f1730, %f1729;
	ld.local.f32 	%f1732, [%rd338+72];
	fma.rn.f32 	%f1733, %f1732, %f1732, %f1731;
	ld.local.f32 	%f1734, [%rd338+96];
	fma.rn.f32 	%f1735, %f1734, %f1734, %f1733;
	ld.local.f32 	%f1736, [%rd338+120];
	fma.rn.f32 	%f1737, %f1736, %f1736, %f1735;
	ld.local.f32 	%f1738, [%rd338+144];
	fma.rn.f32 	%f1739, %f1738, %f1738, %f1737;
	ld.local.f32 	%f1740, [%rd338+168];
	fma.rn.f32 	%f4781, %f1740, %f1740, %f1739;
	add.s32 	%r1355, %r1355, 8;
$L__BB0_252:
	and.b32  	%r727, %r121, 7;
	setp.eq.s32 	%p123, %r727, 0;
	@%p123 bra 	$L__BB0_259;
	and.b32  	%r206, %r119, 3;
	setp.lt.u32 	%p124, %r120, 3;
	@%p124 bra 	$L__BB0_255;
	mad.lo.s32 	%r728, %r1355, 6, %r1360;
	mul.wide.s32 	%rd339, %r728, 4;
	add.s64 	%rd340, %rd18, %rd339;
	ld.local.f32 	%f1742, [%rd340];
	fma.rn.f32 	%f1743, %f1742, %f1742, %f4781;
	ld.local.f32 	%f1744, [%rd340+24];
	fma.rn.f32 	%f1745, %f1744, %f1744, %f1743;
	ld.local.f32 	%f1746, [%rd340+48];
	fma.rn.f32 	%f1747, %f1746, %f1746, %f1745;
	ld.local.f32 	%f1748, [%rd340+72];
	fma.rn.f32 	%f4781, %f1748, %f1748, %f1747;
	add.s32 	%r1355, %r1355, 4;
$L__BB0_255:
	setp.eq.s32 	%p125, %r206, 0;
	@%p125 bra 	$L__BB0_259;
	mad.lo.s32 	%r729, %r1355, 6, %r1360;
	mul.wide.s32 	%rd341, %r729, 4;
	add.s64 	%rd53, %rd18, %rd341;
	ld.local.f32 	%f1749, [%rd53];
	fma.rn.f32 	%f4781, %f1749, %f1749, %f4781;
	setp.eq.s32 	%p126, %r206, 1;
	@%p126 bra 	$L__BB0_259;
	ld.local.f32 	%f1750, [%rd53+24];
	fma.rn.f32 	%f4781, %f1750, %f1750, %f4781;
	setp.eq.s32 	%p127, %r206, 2;
	@%p127 bra 	$L__BB0_259;
	ld.local.f32 	%f1751, [%rd53+48];
	fma.rn.f32 	%f4781, %f1751, %f1751, %f4781;
$L__BB0_259:
	abs.f32 	%f1752, %f4781;
	setp.equ.f32 	%p128, %f1752, 0f7F800000;
	@%p128 bra 	$L__BB0_260;
	bra.uni 	$L__BB0_170;
$L__BB0_260:
	shl.b32 	%r904, %r2, 2;
	cvt.u64.u32 	%rd523, %r904;
	shr.u64 	%rd75, %rd523, 2;
	@%p69 bra 	$L__BB0_263;
	mov.b64 	%rd1277, 0;
$L__BB0_262:
	shl.b64 	%rd525, %rd1277, 2;
	add.s64 	%rd526, %rd15, %rd525;
	ld.local.u32 	%r905, [%rd526];
	add.s64 	%rd527, %rd19, %rd525;
	st.local.u32 	[%rd527], %r905;
	add.s64 	%rd1277, %rd1277, 1;
	setp.lt.u64 	%p289, %rd1277, %rd75;
	@%p289 bra 	$L__BB0_262;
$L__BB0_263:
	@%p69 bra 	$L__BB0_407;
	setp.lt.u32 	%p291, %r2, 4;
	mov.b64 	%rd1278, 0;
	@%p291 bra 	$L__BB0_405;
	mov.b32 	%r1411, 0;
	bra.uni 	$L__BB0_403;
$L__BB0_266:
	sqrt.rn.f32 	%f4784, %f4783;
$L__BB0_267:
	mul.f32 	%f2064, %f335, %f4784;
	sub.f32 	%f2065, %f4783, %f2064;
	rcp.rn.f32 	%f339, %f2065;
	mul.wide.s32 	%rd380, %r216, 4;
	add.s64 	%rd381, %rd5, %rd380;
	st.local.f32 	[%rd381], %f339;
	add.s64 	%rd382, %rd3, %rd380;
	st.local.f32 	[%rd382], %f4784;
	sub.f32 	%f2066, %f335, %f4784;
	st.local.f32 	[%rd54], %f2066;
	min.u32 	%r761, %r2, 5;
	setp.gt.u32 	%p191, %r761, %r117;
	@%p191 bra 	$L__BB0_268;
	bra.uni 	$L__BB0_390;
$L__BB0_268:
	ld.local.u32 	%r321, [%rd6+20];
	and.b32  	%r322, %r123, 15;
	setp.lt.u32 	%p192, %r124, 15;
	mov.f32 	%f4824, 0f00000000;
	mov.u32 	%r1407, %r117;
	@%p192 bra 	$L__BB0_392;
	and.b32  	%r323, %r123, -16;
	mov.b32 	%r1363, 0;
	mov.f32 	%f4824, 0f00000000;
	mov.u32 	%r1407, %r117;
	bra.uni 	$L__BB0_391;
$L__BB0_270:
	ld.local.u32 	%r225, [%rd6+16];
	mov.f32 	%f4793, 0f00000000;
	mov.u32 	%r1368, %r117;
	@%p192 bra 	$L__BB0_273;
	and.b32  	%r226, %r123, -16;
	mov.b32 	%r1367, 0;
	mov.f32 	%f4793, 0f00000000;
	mov.u32 	%r1368, %r117;
$L__BB0_272:
	.pragma "nounroll";
	mul.lo.s32 	%r791, %r1368, 6;
	add.s32 	%r792, %r791, %r216;
	mul.wide.s32 	%rd411, %r792, 4;
	add.s64 	%rd412, %rd18, %rd411;
	ld.local.f32 	%f2286, [%rd412];
	add.s32 	%r793, %r225, %r791;
	mul.wide.s32 	%rd413, %r793, 4;
	add.s64 	%rd414, %rd18, %rd413;
	ld.local.f32 	%f2287, [%rd414];
	fma.rn.f32 	%f2288, %f2286, %f2287, %f4793;
	ld.local.f32 	%f2289, [%rd412+24];
	ld.local.f32 	%f2290, [%rd414+24];
	fma.rn.f32 	%f2291, %f2289, %f2290, %f2288;
	ld.local.f32 	%f2292, [%rd412+48];
	ld.local.f32 	%f2293, [%rd414+48];
	fma.rn.f32 	%f2294, %f2292, %f2293, %f2291;
	ld.local.f32 	%f2295, [%rd412+72];
	ld.local.f32 	%f2296, [%rd414+72];
	fma.rn.f32 	%f2297, %f2295, %f2296, %f2294;
	ld.local.f32 	%f2298, [%rd412+96];
	ld.local.f32 	%f2299, [%rd414+96];
	fma.rn.f32 	%f2300, %f2298, %f2299, %f2297;
	ld.local.f32 	%f2301, [%rd412+120];
	ld.local.f32 	%f2302, [%rd414+120];
	fma.rn.f32 	%f2303, %f2301, %f2302, %f2300;
	ld.local.f32 	%f2304, [%rd412+144];
	ld.local.f32 	%f2305, [%rd414+144];
	fma.rn.f32 	%f2306, %f2304, %f2305, %f2303;
	ld.local.f32 	%f2307, [%rd412+168];
	ld.local.f32 	%f2308, [%rd414+168];
	fma.rn.f32 	%f2309, %f2307, %f2308, %f2306;
	ld.local.f32 	%f2310, [%rd412+192];
	ld.local.f32 	%f2311, [%rd414+192];
	fma.rn.f32 	%f2312, %f2310, %f2311, %f2309;
	ld.local.f32 	%f2313, [%rd412+216];
	ld.local.f32 	%f2314, [%rd414+216];
	fma.rn.f32 	%f2315, %f2313, %f2314, %f2312;
	ld.local.f32 	%f2316, [%rd412+240];
	ld.local.f32 	%f2317, [%rd414+240];
	fma.rn.f32 	%f2318, %f2316, %f2317, %f2315;
	ld.local.f32 	%f2319, [%rd412+264];
	ld.local.f32 	%f2320, [%rd414+264];
	fma.rn.f32 	%f2321, %f2319, %f2320, %f2318;
	ld.local.f32 	%f2322, [%rd412+288];
	ld.local.f32 	%f2323, [%rd414+288];
	fma.rn.f32 	%f2324, %f2322, %f2323, %f2321;
	ld.local.f32 	%f2325, [%rd412+312];
	ld.local.f32 	%f2326, [%rd414+312];
	fma.rn.f32 	%f2327, %f2325, %f2326, %f2324;
	ld.local.f32 	%f2328, [%rd412+336];
	ld.local.f32 	%f2329, [%rd414+336];
	fma.rn.f32 	%f2330, %f2328, %f2329, %f2327;
	ld.local.f32 	%f2331, [%rd412+360];
	ld.local.f32 	%f2332, [%rd414+360];
	fma.rn.f32 	%f4793, %f2331, %f2332, %f2330;
	add.s32 	%r1368, %r1368, 16;
	add.s32 	%r1367, %r1367, 16;
	setp.ne.s32 	%p212, %r1367, %r226;
	@%p212 bra 	$L__BB0_272;
$L__BB0_273:
	@%p194 bra 	$L__BB0_283;
	setp.lt.u32 	%p214, %r122, 7;
	@%p214 bra 	$L__BB0_276;
	mul.lo.s32 	%r794, %r1368, 6;
	add.s32 	%r795, %r794, %r216;
	mul.wide.s32 	%rd415, %r795, 4;
	add.s64 	%rd416, %rd18, %rd415;
	ld.local.f32 	%f2334, [%rd416];
	add.s32 	%r796, %r225, %r794;
	mul.wide.s32 	%rd417, %r796, 4;
	add.s64 	%rd418, %rd18, %rd417;
	ld.local.f32 	%f2335, [%rd418];
	fma.rn.f32 	%f2336, %f2334, %f2335, %f4793;
	ld.local.f32 	%f2337, [%rd416+24];
	ld.local.f32 	%f2338, [%rd418+24];
	fma.rn.f32 	%f2339, %f2337, %f2338, %f2336;
	ld.local.f32 	%f2340, [%rd416+48];
	ld.local.f32 	%f2341, [%rd418+48];
	fma.rn.f32 	%f2342, %f2340, %f2341, %f2339;
	ld.local.f32 	%f2343, [%rd416+72];
	ld.local.f32 	%f2344, [%rd418+72];
	fma.rn.f32 	%f2345, %f2343, %f2344, %f2342;
	ld.local.f32 	%f2346, [%rd416+96];
	ld.local.f32 	%f2347, [%rd418+96];
	fma.rn.f32 	%f2348, %f2346, %f2347, %f2345;
	ld.local.f32 	%f2349, [%rd416+120];
	ld.local.f32 	%f2350, [%rd418+120];
	fma.rn.f32 	%f2351, %f2349, %f2350, %f2348;
	ld.local.f32 	%f2352, [%rd416+144];
	ld.local.f32 	%f2353, [%rd418+144];
	fma.rn.f32 	%f2354, %f2352, %f2353, %f2351;
	ld.local.f32 	%f2355, [%rd416+168];
	ld.local.f32 	%f2356, [%rd418+168];
	fma.rn.f32 	%f4793, %f2355, %f2356, %f2354;
	add.s32 	%r1368, %r1368, 8;
$L__BB0_276:
	and.b32  	%r797, %r121, 7;
	setp.eq.s32 	%p215, %r797, 0;
	@%p215 bra 	$L__BB0_283;
	and.b32  	%r234, %r119, 3;
	setp.lt.u32 	%p216, %r120, 3;
	@%p216 bra 	$L__BB0_279;
	mul.lo.s32 	%r798, %r1368, 6;
	add.s32 	%r799, %r798, %r216;
	mul.wide.s32 	%rd419, %r799, 4;
	add.s64 	%rd420, %rd18, %rd419;
	ld.local.f32 	%f2358, [%rd420];
	add.s32 	%r800, %r225, %r798;
	mul.wide.s32 	%rd421, %r800, 4;
	add.s64 	%rd422, %rd18, %rd421;
	ld.local.f32 	%f2359, [%rd422];
	fma.rn.f32 	%f2360, %f2358, %f2359, %f4793;
	ld.local.f32 	%f2361, [%rd420+24];
	ld.local.f32 	%f2362, [%rd422+24];
	fma.rn.f32 	%f2363, %f2361, %f2362, %f2360;
	ld.local.f32 	%f2364, [%rd420+48];
	ld.local.f32 	%f2365, [%rd422+48];
	fma.rn.f32 	%f2366, %f2364, %f2365, %f2363;
	ld.local.f32 	%f2367, [%rd420+72];
	ld.local.f32 	%f2368, [%rd422+72];
	fma.rn.f32 	%f4793, %f2367, %f2368, %f2366;
	add.s32 	%r1368, %r1368, 4;
$L__BB0_279:
	setp.eq.s32 	%p217, %r234, 0;
	@%p217 bra 	$L__BB0_283;
	mul.lo.s32 	%r801, %r1368, 6;
	add.s32 	%r802, %r801, %r216;
	mul.wide.s32 	%rd423, %r802, 4;
	add.s64 	%rd55, %rd18, %rd423;
	ld.local.f32 	%f2369, [%rd55];
	add.s32 	%r803, %r225, %r801;
	mul.wide.s32 	%rd424, %r803, 4;
	add.s64 	%rd56, %rd18, %rd424;
	ld.local.f32 	%f2370, [%rd56];
	fma.rn.f32 	%f4793, %f2369, %f2370, %f4793;
	setp.eq.s32 	%p218, %r234, 1;
	@%p218 bra 	$L__BB0_283;
	ld.local.f32 	%f2371, [%rd55+24];
	ld.local.f32 	%f2372, [%rd56+24];
	fma.rn.f32 	%f4793, %f2371, %f2372, %f4793;
	setp.eq.s32 	%p219, %r234, 2;
	@%p219 bra 	$L__BB0_283;
	ld.local.f32 	%f2373, [%rd55+48];
	ld.local.f32 	%f2374, [%rd56+48];
	fma.rn.f32 	%f4793, %f2373, %f2374, %f4793;
$L__BB0_283:
	mul.f32 	%f356, %f339, %f4793;
	mov.u32 	%r1373, %r117;
	@%p192 bra 	$L__BB0_286;
	and.b32  	%r237, %r123, -16;
	mov.b32 	%r1372, 0;
	mov.u32 	%r1373, %r117;
$L__BB0_285:
	.pragma "nounroll";
	mul.lo.s32 	%r805, %r1373, 6;
	add.s32 	%r806, %r805, %r216;
	mul.wide.s32 	%rd425, %r806, 4;
	add.s64 	%rd426, %rd18, %rd425;
	ld.local.f32 	%f2375, [%rd426];
	mul.f32 	%f2376, %f356, %f2375;
	add.s32 	%r807, %r225, %r805;
	mul.wide.s32 	%rd427, %r807, 4;
	add.s64 	%rd428, %rd18, %rd427;
	ld.local.f32 	%f2377, [%rd428];
	sub.f32 	%f2378, %f2377, %f2376;
	st.local.f32 	[%rd428], %f2378;
	ld.local.f32 	%f2379, [%rd426+24];
	mul.f32 	%f2380, %f356, %f2379;
	ld.local.f32 	%f2381, [%rd428+24];
	sub.f32 	%f2382, %f2381, %f2380;
	st.local.f32 	[%rd428+24], %f2382;
	ld.local.f32 	%f2383, [%rd426+48];
	mul.f32 	%f2384, %f356, %f2383;
	ld.local.f32 	%f2385, [%rd428+48];
	sub.f32 	%f2386, %f2385, %f2384;
	st.local.f32 	[%rd428+48], %f2386;
	ld.local.f32 	%f2387, [%rd426+72];
	mul.f32 	%f2388, %f356, %f2387;
	ld.local.f32 	%f2389, [%rd428+72];
	sub.f32 	%f2390, %f2389, %f2388;
	st.local.f32 	[%rd428+72], %f2390;
	ld.local.f32 	%f2391, [%rd426+96];
	mul.f32 	%f2392, %f356, %f2391;
	ld.local.f32 	%f2393, [%rd428+96];
	sub.f32 	%f2394, %f2393, %f2392;
	st.local.f32 	[%rd428+96], %f2394;
	ld.local.f32 	%f2395, [%rd426+120];
	mul.f32 	%f2396, %f356, %f2395;
	ld.local.f32 	%f2397, [%rd428+120];
	sub.f32 	%f2398, %f2397, %f2396;
	st.local.f32 	[%rd428+120], %f2398;
	ld.local.f32 	%f2399, [%rd426+144];
	mul.f32 	%f2400, %f356, %f2399;
	ld.local.f32 	%f2401, [%rd428+144];
	sub.f32 	%f2402, %f2401, %f2400;
	st.local.f32 	[%rd428+144], %f2402;
	ld.local.f32 	%f2403, [%rd426+168];
	mul.f32 	%f2404, %f356, %f2403;
	ld.local.f32 	%f2405, [%rd428+168];
	sub.f32 	%f2406, %f2405, %f2404;
	st.local.f32 	[%rd428+168], %f2406;
	ld.local.f32 	%f2407, [%rd426+192];
	mul.f32 	%f2408, %f356, %f2407;
	ld.local.f32 	%f2409, [%rd428+192];
	sub.f32 	%f2410, %f2409, %f2408;
	st.local.f32 	[%rd428+192], %f2410;
	ld.local.f32 	%f2411, [%rd426+216];
	mul.f32 	%f2412, %f356, %f2411;
	ld.local.f32 	%f2413, [%rd428+216];
	sub.f32 	%f2414, %f2413, %f2412;
	st.local.f32 	[%rd428+216], %f2414;
	ld.local.f32 	%f2415, [%rd426+240];
	mul.f32 	%f2416, %f356, %f2415;
	ld.local.f32 	%f2417, [%rd428+240];
	sub.f32 	%f2418, %f2417, %f2416;
	st.local.f32 	[%rd428+240], %f2418;
	ld.local.f32 	%f2419, [%rd426+264];
	mul.f32 	%f2420, %f356, %f2419;
	ld.local.f32 	%f2421, [%rd428+264];
	sub.f32 	%f2422, %f2421, %f2420;
	st.local.f32 	[%rd428+264], %f2422;
	ld.local.f32 	%f2423, [%rd426+288];
	mul.f32 	%f2424, %f356, %f2423;
	ld.local.f32 	%f2425, [%rd428+288];
	sub.f32 	%f2426, %f2425, %f2424;
	st.local.f32 	[%rd428+288], %f2426;
	ld.local.f32 	%f2427, [%rd426+312];
	mul.f32 	%f2428, %f356, %f2427;
	ld.local.f32 	%f2429, [%rd428+312];
	sub.f32 	%f2430, %f2429, %f2428;
	st.local.f32 	[%rd428+312], %f2430;
	ld.local.f32 	%f2431, [%rd426+336];
	mul.f32 	%f2432, %f356, %f2431;
	ld.local.f32 	%f2433, [%rd428+336];
	sub.f32 	%f2434, %f2433, %f2432;
	st.local.f32 	[%rd428+336], %f2434;
	ld.local.f32 	%f2435, [%rd426+360];
	mul.f32 	%f2436, %f356, %f2435;
	ld.local.f32 	%f2437, [%rd428+360];
	sub.f32 	%f2438, %f2437, %f2436;
	st.local.f32 	[%rd428+360], %f2438;
	add.s32 	%r1373, %r1373, 16;
	add.s32 	%r1372, %r1372, 16;
	setp.ne.s32 	%p221, %r1372, %r237;
	@%p221 bra 	$L__BB0_285;
$L__BB0_286:
	@%p194 bra 	$L__BB0_296;
	setp.lt.u32 	%p223, %r122, 7;
	@%p223 bra 	$L__BB0_289;
	mul.lo.s32 	%r808, %r1373, 6;
	add.s32 	%r809, %r808, %r216;
	mul.wide.s32 	%rd429, %r809, 4;
	add.s64 	%rd430, %rd18, %rd429;
	ld.local.f32 	%f2439, [%rd430];
	mul.f32 	%f2440, %f356, %f2439;
	add.s32 	%r810, %r225, %r808;
	mul.wide.s32 	%rd431, %r810, 4;
	add.s64 	%rd432, %rd18, %rd431;
	ld.local.f32 	%f2441, [%rd432];
	sub.f32 	%f2442, %f2441, %f2440;
	st.local.f32 	[%rd432], %f2442;
	ld.local.f32 	%f2443, [%rd430+24];
	mul.f32 	%f2444, %f356, %f2443;
	ld.local.f32 	%f2445, [%rd432+24];
	sub.f32 	%f2446, %f2445, %f2444;
	st.local.f32 	[%rd432+24], %f2446;
	ld.local.f32 	%f2447, [%rd430+48];
	mul.f32 	%f2448, %f356, %f2447;
	ld.local.f32 	%f2449, [%rd432+48];
	sub.f32 	%f2450, %f2449, %f2448;
	st.local.f32 	[%rd432+48], %f2450;
	ld.local.f32 	%f2451, [%rd430+72];
	mul.f32 	%f2452, %f356, %f2451;
	ld.local.f32 	%f2453, [%rd432+72];
	sub.f32 	%f2454, %f2453, %f2452;
	st.local.f32 	[%rd432+72], %f2454;
	ld.local.f32 	%f2455, [%rd430+96];
	mul.f32 	%f2456, %f356, %f2455;
	ld.local.f32 	%f2457, [%rd432+96];
	sub.f32 	%f2458, %f2457, %f2456;
	st.local.f32 	[%rd432+96], %f2458;
	ld.local.f32 	%f2459, [%rd430+120];
	mul.f32 	%f2460, %f356, %f2459;
	ld.local.f32 	%f2461, [%rd432+120];
	sub.f32 	%f2462, %f2461, %f2460;
	st.local.f32 	[%rd432+120], %f2462;
	ld.local.f32 	%f2463, [%rd430+144];
	mul.f32 	%f2464, %f356, %f2463;
	ld.local.f32 	%f2465, [%rd432+144];
	sub.f32 	%f2466, %f2465, %f2464;
	st.local.f32 	[%rd432+144], %f2466;
	ld.local.f32 	%f2467, [%rd430+168];
	mul.f32 	%f2468, %f356, %f2467;
	ld.local.f32 	%f2469, [%rd432+168];
	sub.f32 	%f2470, %f2469, %f2468;
	st.local.f32 	[%rd432+168], %f2470;
	add.s32 	%r1373, %r1373, 8;
$L__BB0_289:
	and.b32  	%r811, %r121, 7;
	setp.eq.s32 	%p224, %r811, 0;
	@%p224 bra 	$L__BB0_296;
	and.b32  	%r245, %r119, 3;
	setp.lt.u32 	%p225, %r120, 3;
	@%p225 bra 	$L__BB0_292;
	mul.lo.s32 	%r812, %r1373, 6;
	add.s32 	%r813, %r812, %r216;
	mul.wide.s32 	%rd433, %r813, 4;
	add.s64 	%rd434, %rd18, %rd433;
	ld.local.f32 	%f2471, [%rd434];
	mul.f32 	%f2472, %f356, %f2471;
	add.s32 	%r814, %r225, %r812;
	mul.wide.s32 	%rd435, %r814, 4;
	add.s64 	%rd436, %rd18, %rd435;
	ld.local.f32 	%f2473, [%rd436];
	sub.f32 	%f2474, %f2473, %f2472;
	st.local.f32 	[%rd436], %f2474;
	ld.local.f32 	%f2475, [%rd434+24];
	mul.f32 	%f2476, %f356, %f2475;
	ld.local.f32 	%f2477, [%rd436+24];
	sub.f32 	%f2478, %f2477, %f2476;
	st.local.f32 	[%rd436+24], %f2478;
	ld.local.f32 	%f2479, [%rd434+48];
	mul.f32 	%f2480, %f356, %f2479;
	ld.local.f32 	%f2481, [%rd436+48];
	sub.f32 	%f2482, %f2481, %f2480;
	st.local.f32 	[%rd436+48], %f2482;
	ld.local.f32 	%f2483, [%rd434+72];
	mul.f32 	%f2484, %f356, %f2483;
	ld.local.f32 	%f2485, [%rd436+72];
	sub.f32 	%f2486, %f2485, %f2484;
	st.local.f32 	[%rd436+72], %f2486;
	add.s32 	%r1373, %r1373, 4;
$L__BB0_292:
	setp.eq.s32 	%p226, %r245, 0;
	@%p226 bra 	$L__BB0_296;
	mul.lo.s32 	%r815, %r1373, 6;
	add.s32 	%r816, %r815, %r216;
	mul.wide.s32 	%rd437, %r816, 4;
	add.s64 	%rd57, %rd18, %rd437;
	ld.local.f32 	%f2487, [%rd57];
	mul.f32 	%f2488, %f356, %f2487;
	add.s32 	%r817, %r225, %r815;
	mul.wide.s32 	%rd438, %r817, 4;
	add.s64 	%rd58, %rd18, %rd438;
	ld.local.f32 	%f2489, [%rd58];
	sub.f32 	%f2490, %f2489, %f2488;
	st.local.f32 	[%rd58], %f2490;
	setp.eq.s32 	%p227, %r245, 1;
	@%p227 bra 	$L__BB0_296;
	ld.local.f32 	%f2491, [%rd57+24];
	mul.f32 	%f2492, %f356, %f2491;
	ld.local.f32 	%f2493, [%rd58+24];
	sub.f32 	%f2494, %f2493, %f2492;
	st.local.f32 	[%rd58+24], %f2494;
	setp.eq.s32 	%p228, %r245, 2;
	@%p228 bra 	$L__BB0_296;
	ld.local.f32 	%f2495, [%rd57+48];
	mul.f32 	%f2496, %f356, %f2495;
	ld.local.f32 	%f2497, [%rd58+48];
	sub.f32 	%f2498, %f2497, %f2496;
	st.local.f32 	[%rd58+48], %f2498;
$L__BB0_296:
	setp.gt.u32 	%p229, %r117, 2;
	@%p229 bra 	$L__BB0_390;
	ld.local.u32 	%r248, [%rd6+12];
	mov.f32 	%f4801, 0f00000000;
	mov.u32 	%r1378, %r117;
	@%p192 bra 	$L__BB0_300;
	and.b32  	%r249, %r123, -16;
	mov.b32 	%r1377, 0;
	mov.f32 	%f4801, 0f00000000;
	mov.u32 	%r1378, %r117;
$L__BB0_299:
	.pragma "nounroll";
	mul.lo.s32 	%r819, %r1378, 6;
	add.s32 	%r820, %r819, %r216;
	mul.wide.s32 	%rd439, %r820, 4;
	add.s64 	%rd440, %rd18, %rd439;
	ld.local.f32 	%f2502, [%rd440];
	add.s32 	%r821, %r248, %r819;
	mul.wide.s32 	%rd441, %r821, 4;
	add.s64 	%rd442, %rd18, %rd441;
	ld.local.f32 	%f2503, [%rd442];
	fma.rn.f32 	%f2504, %f2502, %f2503, %f4801;
	ld.local.f32 	%f2505, [%rd440+24];
	ld.local.f32 	%f2506, [%rd442+24];
	fma.rn.f32 	%f2507, %f2505, %f2506, %f2504;
	ld.local.f32 	%f2508, [%rd440+48];
	ld.local.f32 	%f2509, [%rd442+48];
	fma.rn.f32 	%f2510, %f2508, %f2509, %f2507;
	ld.local.f32 	%f2511, [%rd440+72];
	ld.local.f32 	%f2512, [%rd442+72];
	fma.rn.f32 	%f2513, %f2511, %f2512, %f2510;
	ld.local.f32 	%f2514, [%rd440+96];
	ld.local.f32 	%f2515, [%rd442+96];
	fma.rn.f32 	%f2516, %f2514, %f2515, %f2513;
	ld.local.f32 	%f2517, [%rd440+120];
	ld.local.f32 	%f2518, [%rd442+120];
	fma.rn.f32 	%f2519, %f2517, %f2518, %f2516;
	ld.local.f32 	%f2520, [%rd440+144];
	ld.local.f32 	%f2521, [%rd442+144];
	fma.rn.f32 	%f2522, %f2520, %f2521, %f2519;
	ld.local.f32 	%f2523, [%rd440+168];
	ld.local.f32 	%f2524, [%rd442+168];
	fma.rn.f32 	%f2525, %f2523, %f2524, %f2522;
	ld.local.f32 	%f2526, [%rd440+192];
	ld.local.f32 	%f2527, [%rd442+192];
	fma.rn.f32 	%f2528, %f2526, %f2527, %f2525;
	ld.local.f32 	%f2529, [%rd440+216];
	ld.local.f32 	%f2530, [%rd442+216];
	fma.rn.f32 	%f2531, %f2529, %f2530, %f2528;
	ld.local.f32 	%f2532, [%rd440+240];
	ld.local.f32 	%f2533, [%rd442+240];
	fma.rn.f32 	%f2534, %f2532, %f2533, %f2531;
	ld.local.f32 	%f2535, [%rd440+264];
	ld.local.f32 	%f2536, [%rd442+264];
	fma.rn.f32 	%f2537, %f2535, %f2536, %f2534;
	ld.local.f32 	%f2538, [%rd440+288];
	ld.local.f32 	%f2539, [%rd442+288];
	fma.rn.f32 	%f2540, %f2538, %f2539, %f2537;
	ld.local.f32 	%f2541, [%rd440+312];
	ld.local.f32 	%f2542, [%rd442+312];
	fma.rn.f32 	%f2543, %f2541, %f2542, %f2540;
	ld.local.f32 	%f2544, [%rd440+336];
	ld.local.f32 	%f2545, [%rd442+336];
	fma.rn.f32 	%f2546, %f2544, %f2545, %f2543;
	ld.local.f32 	%f2547, [%rd440+360];
	ld.local.f32 	%f2548, [%rd442+360];
	fma.rn.f32 	%f4801, %f2547, %f2548, %f2546;
	add.s32 	%r1378, %r1378, 16;
	add.s32 	%r1377, %r1377, 16;
	setp.ne.s32 	%p231, %r1377, %r249;
	@%p231 bra 	$L__BB0_299;
$L__BB0_300:
	@%p194 bra 	$L__BB0_310;
	setp.lt.u32 	%p233, %r122, 7;
	@%p233 bra 	$L__BB0_303;
	mul.lo.s32 	%r822, %r1378, 6;
	add.s32 	%r823, %r822, %r216;
	mul.wide.s32 	%rd443, %r823, 4;
	add.s64 	%rd444, %rd18, %rd443;
	ld.local.f32 	%f2550, [%rd444];
	add.s32 	%r824, %r248, %r822;
	mul.wide.s32 	%rd445, %r824, 4;
	add.s64 	%rd446, %rd18, %rd445;
	ld.local.f32 	%f2551, [%rd446];
	fma.rn.f32 	%f2552, %f2550, %f2551, %f4801;
	ld.local.f32 	%f2553, [%rd444+24];
	ld.local.f32 	%f2554, [%rd446+24];
	fma.rn.f32 	%f2555, %f2553, %f2554, %f2552;
	ld.local.f32 	%f2556, [%rd444+48];
	ld.local.f32 	%f2557, [%rd446+48];
	fma.rn.f32 	%f2558, %f2556, %f2557, %f2555;
	ld.local.f32 	%f2559, [%rd444+72];
	ld.local.f32 	%f2560, [%rd446+72];
	fma.rn.f32 	%f2561, %f2559, %f2560, %f2558;
	ld.local.f32 	%f2562, [%rd444+96];
	ld.local.f32 	%f2563, [%rd446+96];
	fma.rn.f32 	%f2564, %f2562, %f2563, %f2561;
	ld.local.f32 	%f2565, [%rd444+120];
	ld.local.f32 	%f2566, [%rd446+120];
	fma.rn.f32 	%f2567, %f2565, %f2566, %f2564;
	ld.local.f32 	%f2568, [%rd444+144];
	ld.local.f32 	%f2569, [%rd446+144];
	fma.rn.f32 	%f2570, %f2568, %f2569, %f2567;
	ld.local.f32 	%f2571, [%rd444+168];
	ld.local.f32 	%f2572, [%rd446+168];
	fma.rn.f32 	%f4801, %f2571, %f2572, %f2570;
	add.s32 	%r1378, %r1378, 8;
$L__BB0_303:
	and.b32  	%r825, %r121, 7;
	setp.eq.s32 	%p234, %r825, 0;
	@%p234 bra 	$L__BB0_310;
	and.b32  	%r257, %r119, 3;
	setp.lt.u32 	%p235, %r120, 3;
	@%p235 bra 	$L__BB0_306;
	mul.lo.s32 	%r826, %r1378, 6;
	add.s32 	%r827, %r826, %r216;
	mul.wide.s32 	%rd447, %r827, 4;
	add.s64 	%rd448, %rd18, %rd447;
	ld.local.f32 	%f2574, [%rd448];
	add.s32 	%r828, %r248, %r826;
	mul.wide.s32 	%rd449, %r828, 4;
	add.s64 	%rd450, %rd18, %rd449;
	ld.local.f32 	%f2575, [%rd450];
	fma.rn.f32 	%f2576, %f2574, %f2575, %f4801;
	ld.local.f32 	%f2577, [%rd448+24];
	ld.local.f32 	%f2578, [%rd450+24];
	fma.rn.f32 	%f2579, %f2577, %f2578, %f2576;
	ld.local.f32 	%f2580, [%rd448+48];
	ld.local.f32 	%f2581, [%rd450+48];
	fma.rn.f32 	%f2582, %f2580, %f2581, %f2579;
	ld.local.f32 	%f2583, [%rd448+72];
	ld.local.f32 	%f2584, [%rd450+72];
	fma.rn.f32 	%f4801, %f2583, %f2584, %f2582;
	add.s32 	%r1378, %r1378, 4;
$L__BB0_306:
	setp.eq.s32 	%p236, %r257, 0;
	@%p236 bra 	$L__BB0_310;
	mul.lo.s32 	%r829, %r1378, 6;
	add.s32 	%r830, %r829, %r216;
	mul.wide.s32 	%rd451, %r830, 4;
	add.s64 	%rd59, %rd18, %rd451;
	ld.local.f32 	%f2585, [%rd59];
	add.s32 	%r831, %r248, %r829;
	mul.wide.s32 	%rd452, %r831, 4;
	add.s64 	%rd60, %rd18, %rd452;
	ld.local.f32 	%f2586, [%rd60];
	fma.rn.f32 	%f4801, %f2585, %f2586, %f4801;
	setp.eq.s32 	%p237, %r257, 1;
	@%p237 bra 	$L__BB0_310;
	ld.local.f32 	%f2587, [%rd59+24];
	ld.local.f32 	%f2588, [%rd60+24];
	fma.rn.f32 	%f4801, %f2587, %f2588, %f4801;
	setp.eq.s32 	%p238, %r257, 2;
	@%p238 bra 	$L__BB0_310;
	ld.local.f32 	%f2589, [%rd59+48];
	ld.local.f32 	%f2590, [%rd60+48];
	fma.rn.f32 	%f4801, %f2589, %f2590, %f4801;
$L__BB0_310:
	mul.f32 	%f371, %f339, %f4801;
	mov.u32 	%r1383, %r117;
	@%p192 bra 	$L__BB0_313;
	and.b32  	%r260, %r123, -16;
	mov.b32 	%r1382, 0;
	mov.u32 	%r1383, %r117;
$L__BB0_312:
	.pragma "nounroll";
	mul.lo.s32 	%r833, %r1383, 6;
	add.s32 	%r834, %r833, %r216;
	mul.wide.s32 	%rd453, %r834, 4;
	add.s64 	%rd454, %rd18, %rd453;
	ld.local.f32 	%f2591, [%rd454];
	mul.f32 	%f2592, %f371, %f2591;
	add.s32 	%r835, %r248, %r833;
	mul.wide.s32 	%rd455, %r835, 4;
	add.s64 	%rd456, %rd18, %rd455;
	ld.local.f32 	%f2593, [%rd456];
	sub.f32 	%f2594, %f2593, %f2592;
	st.local.f32 	[%rd456], %f2594;
	ld.local.f32 	%f2595, [%rd454+24];
	mul.f32 	%f2596, %f371, %f2595;
	ld.local.f32 	%f2597, [%rd456+24];
	sub.f32 	%f2598, %f2597, %f2596;
	st.local.f32 	[%rd456+24], %f2598;
	ld.local.f32 	%f2599, [%rd454+48];
	mul.f32 	%f2600, %f371, %f2599;
	ld.local.f32 	%f2601, [%rd456+48];
	sub.f32 	%f2602, %f2601, %f2600;
	st.local.f32 	[%rd456+48], %f2602;
	ld.local.f32 	%f2603, [%rd454+72];
	mul.f32 	%f2604, %f371, %f2603;
	ld.local.f32 	%f2605, [%rd456+72];
	sub.f32 	%f2606, %f2605, %f2604;
	st.local.f32 	[%rd456+72], %f2606;
	ld.local.f32 	%f2607, [%rd454+96];
	mul.f32 	%f2608, %f371, %f2607;
	ld.local.f32 	%f2609, [%rd456+96];
	sub.f32 	%f2610, %f2609, %f2608;
	st.local.f32 	[%rd456+96], %f2610;
	ld.local.f32 	%f2611, [%rd454+120];
	mul.f32 	%f2612, %f371, %f2611;
	ld.local.f32 	%f2613, [%rd456+120];
	sub.f32 	%f2614, %f2613, %f2612;
	st.local.f32 	[%rd456+120], %f2614;
	ld.local.f32 	%f2615, [%rd454+144];
	mul.f32 	%f2616, %f371, %f2615;
	ld.local.f32 	%f2617, [%rd456+144];
	sub.f32 	%f2618, %f2617, %f2616;
	st.local.f32 	[%rd456+144], %f2618;
	ld.local.f32 	%f2619, [%rd454+168];
	mul.f32 	%f2620, %f371, %f2619;
	ld.local.f32 	%f2621, [%rd456+168];
	sub.f32 	%f2622, %f2621, %f2620;
	st.local.f32 	[%rd456+168], %f2622;
	ld.local.f32 	%f2623, [%rd454+192];
	mul.f32 	%f2624, %f371, %f2623;
	ld.local.f32 	%f2625, [%rd456+192];
	sub.f32 	%f2626, %f2625, %f2624;
	st.local.f32 	[%rd456+192], %f2626;
	ld.local.f32 	%f2627, [%rd454+216];
	mul.f32 	%f2628, %f371, %f2627;
	ld.local.f32 	%f2629, [%rd456+216];
	sub.f32 	%f2630, %f2629, %f2628;
	st.local.f32 	[%rd456+216], %f2630;
	ld.local.f32 	%f2631, [%rd454+240];
	mul.f32 	%f2632, %f371, %f2631;
	ld.local.f32 	%f2633, [%rd456+240];
	sub.f32 	%f2634, %f2633, %f2632;
	st.local.f32 	[%rd456+240], %f2634;
	ld.local.f32 	%f2635, [%rd454+264];
	mul.f32 	%f2636, %f371, %f2635;
	ld.local.f32 	%f2637, [%rd456+264];
	sub.f32 	%f2638, %f2637, %f2636;
	st.local.f32 	[%rd456+264], %f2638;
	ld.local.f32 	%f2639, [%rd454+288];
	mul.f32 	%f2640, %f371, %f2639;
	ld.local.f32 	%f2641, [%rd456+288];
	sub.f32 	%f2642, %f2641, %f2640;
	st.local.f32 	[%rd456+288], %f2642;
	ld.local.f32 	%f2643, [%rd454+312];
	mul.f32 	%f2644, %f371, %f2643;
	ld.local.f32 	%f2645, [%rd456+312];
	sub.f32 	%f2646, %f2645, %f2644;
	st.local.f32 	[%rd456+312], %f2646;
	ld.local.f32 	%f2647, [%rd454+336];
	mul.f32 	%f2648, %f371, %f2647;
	ld.local.f32 	%f2649, [%rd456+336];
	sub.f32 	%f2650, %f2649, %f2648;
	st.local.f32 	[%rd456+336], %f2650;
	ld.local.f32 	%f2651, [%rd454+360];
	mul.f32 	%f2652, %f371, %f2651;
	ld.local.f32 	%f2653, [%rd456+360];
	sub.f32 	%f2654, %f2653, %f2652;
	st.local.f32 	[%rd456+360], %f2654;
	add.s32 	%r1383, %r1383, 16;
	add.s32 	%r1382, %r1382, 16;
	setp.ne.s32 	%p240, %r1382, %r260;
	@%p240 bra 	$L__BB0_312;
$L__BB0_313:
	@%p194 bra 	$L__BB0_323;
	setp.lt.u32 	%p242, %r122, 7;
	@%p242 bra 	$L__BB0_316;
	mul.lo.s32 	%r836, %r1383, 6;
	add.s32 	%r837, %r836, %r216;
	mul.wide.s32 	%rd457, %r837, 4;
	add.s64 	%rd458, %rd18, %rd457;
	ld.local.f32 	%f2655, [%rd458];
	mul.f32 	%f2656, %f371, %f2655;
	add.s32 	%r838, %r248, %r836;
	mul.wide.s32 	%rd459, %r838, 4;
	add.s64 	%rd460, %rd18, %rd459;
	ld.local.f32 	%f2657, [%rd460];
	sub.f32 	%f2658, %f2657, %f2656;
	st.local.f32 	[%rd460], %f2658;
	ld.local.f32 	%f2659, [%rd458+24];
	mul.f32 	%f2660, %f371, %f2659;
	ld.local.f32 	%f2661, [%rd460+24];
	sub.f32 	%f2662, %f2661, %f2660;
	st.local.f32 	[%rd460+24], %f2662;
	ld.local.f32 	%f2663, [%rd458+48];
	mul.f32 	%f2664, %f371, %f2663;
	ld.local.f32 	%f2665, [%rd460+48];
	sub.f32 	%f2666, %f2665, %f2664;
	st.local.f32 	[%rd460+48], %f2666;
	ld.local.f32 	%f2667, [%rd458+72];
	mul.f32 	%f2668, %f371, %f2667;
	ld.local.f32 	%f2669, [%rd460+72];
	sub.f32 	%f2670, %f2669, %f2668;
	st.local.f32 	[%rd460+72], %f2670;
	ld.local.f32 	%f2671, [%rd458+96];
	mul.f32 	%f2672, %f371, %f2671;
	ld.local.f32 	%f2673, [%rd460+96];
	sub.f32 	%f2674, %f2673, %f2672;
	st.local.f32 	[%rd460+96], %f2674;
	ld.local.f32 	%f2675, [%rd458+120];
	mul.f32 	%f2676, %f371, %f2675;
	ld.local.f32 	%f2677, [%rd460+120];
	sub.f32 	%f2678, %f2677, %f2676;
	st.local.f32 	[%rd460+120], %f2678;
	ld.local.f32 	%f2679, [%rd458+144];
	mul.f32 	%f2680, %f371, %f2679;
	ld.local.f32 	%f2681, [%rd460+144];
	sub.f32 	%f2682, %f2681, %f2680;
	st.local.f32 	[%rd460+144], %f2682;
	ld.local.f32 	%f2683, [%rd458+168];
	mul.f32 	%f2684, %f371, %f2683;
	ld.local.f32 	%f2685, [%rd460+168];
	sub.f32 	%f2686, %f2685, %f2684;
	st.local.f32 	[%rd460+168], %f2686;
	add.s32 	%r1383, %r1383, 8;
$L__BB0_316:
	and.b32  	%r839, %r121, 7;
	setp.eq.s32 	%p243, %r839, 0;
	@%p243 bra 	$L__BB0_323;
	and.b32  	%r268, %r119, 3;
	setp.lt.u32 	%p244, %r120, 3;
	@%p244 bra 	$L__BB0_319;
	mul.lo.s32 	%r840, %r1383, 6;
	add.s32 	%r841, %r840, %r216;
	mul.wide.s32 	%rd461, %r841, 4;
	add.s64 	%rd462, %rd18, %rd461;
	ld.local.f32 	%f2687, [%rd462];
	mul.f32 	%f2688, %f371, %f2687;
	add.s32 	%r842, %r248, %r840;
	mul.wide.s32 	%rd463, %r842, 4;
	add.s64 	%rd464, %rd18, %rd463;
	ld.local.f32 	%f2689, [%rd464];
	sub.f32 	%f2690, %f2689, %f2688;
	st.local.f32 	[%rd464], %f2690;
	ld.local.f32 	%f2691, [%rd462+24];
	mul.f32 	%f2692, %f371, %f2691;
	ld.local.f32 	%f2693, [%rd464+24];
	sub.f32 	%f2694, %f2693, %f2692;
	st.local.f32 	[%rd464+24], %f2694;
	ld.local.f32 	%f2695, [%rd462+48];
	mul.f32 	%f2696, %f371, %f2695;
	ld.local.f32 	%f2697, [%rd464+48];
	sub.f32 	%f2698, %f2697, %f2696;
	st.local.f32 	[%rd464+48], %f2698;
	ld.local.f32 	%f2699, [%rd462+72];
	mul.f32 	%f2700, %f371, %f2699;
	ld.local.f32 	%f2701, [%rd464+72];
	sub.f32 	%f2702, %f2701, %f2700;
	st.local.f32 	[%rd464+72], %f2702;
	add.s32 	%r1383, %r1383, 4;
$L__BB0_319:
	setp.eq.s32 	%p245, %r268, 0;
	@%p245 bra 	$L__BB0_323;
	mul.lo.s32 	%r843, %r1383, 6;
	add.s32 	%r844, %r843, %r216;
	mul.wide.s32 	%rd465, %r844, 4;
	add.s64 	%rd61, %rd18, %rd465;
	ld.local.f32 	%f2703, [%rd61];
	mul.f32 	%f2704, %f371, %f2703;
	add.s32 	%r845, %r248, %r843;
	mul.wide.s32 	%rd466, %r845, 4;
	add.s64 	%rd62, %rd18, %rd466;
	ld.local.f32 	%f2705, [%rd62];
	sub.f32 	%f2706, %f2705, %f2704;
	st.local.f32 	[%rd62], %f2706;
	setp.eq.s32 	%p246, %r268, 1;
	@%p246 bra 	$L__BB0_323;
	ld.local.f32 	%f2707, [%rd61+24];
	mul.f32 	%f2708, %f371, %f2707;
	ld.local.f32 	%f2709, [%rd62+24];
	sub.f32 	%f2710, %f2709, %f2708;
	st.local.f32 	[%rd62+24], %f2710;
	setp.eq.s32 	%p247, %r268, 2;
	@%p247 bra 	$L__BB0_323;
	ld.local.f32 	%f2711, [%rd61+48];
	mul.f32 	%f2712, %f371, %f2711;
	ld.local.f32 	%f2713, [%rd62+48];
	sub.f32 	%f2714, %f2713, %f2712;
	st.local.f32 	[%rd62+48], %f2714;
$L__BB0_323:
	setp.eq.s32 	%p248, %r117, 2;
	@%p248 bra 	$L__BB0_390;
	ld.local.u32 	%r271, [%rd6+8];
	mov.f32 	%f4809, 0f00000000;
	mov.u32 	%r1388, %r117;
	@%p192 bra 	$L__BB0_327;
	and.b32  	%r272, %r123, -16;
	mov.b32 	%r1387, 0;
	mov.f32 	%f4809, 0f00000000;
	mov.u32 	%r1388, %r117;
$L__BB0_326:
	.pragma "nounroll";
	mul.lo.s32 	%r847, %r1388, 6;
	add.s32 	%r848, %r847, %r216;
	mul.wide.s32 	%rd467, %r848, 4;
	add.s64 	%rd468, %rd18, %rd467;
	ld.local.f32 	%f2718, [%rd468];
	add.s32 	%r849, %r271, %r847;
	mul.wide.s32 	%rd469, %r849, 4;
	add.s64 	%rd470, %rd18, %rd469;
	ld.local.f32 	%f2719, [%rd470];
	fma.rn.f32 	%f2720, %f2718, %f2719, %f4809;
	ld.local.f32 	%f2721, [%rd468+24];
	ld.local.f32 	%f2722, [%rd470+24];
	fma.rn.f32 	%f2723, %f2721, %f2722, %f2720;
	ld.local.f32 	%f2724, [%rd468+48];
	ld.local.f32 	%f2725, [%rd470+48];
	fma.rn.f32 	%f2726, %f2724, %f2725, %f2723;
	ld.local.f32 	%f2727, [%rd468+72];
	ld.local.f32 	%f2728, [%rd470+72];
	fma.rn.f32 	%f2729, %f2727, %f2728, %f2726;
	ld.local.f32 	%f2730, [%rd468+96];
	ld.local.f32 	%f2731, [%rd470+96];
	fma.rn.f32 	%f2732, %f2730, %f2731, %f2729;
	ld.local.f32 	%f2733, [%rd468+120];
	ld.local.f32 	%f2734, [%rd470+120];
	fma.rn.f32 	%f2735, %f2733, %f2734, %f2732;
	ld.local.f32 	%f2736, [%rd468+144];
	ld.local.f32 	%f2737, [%rd470+144];
	fma.rn.f32 	%f2738, %f2736, %f2737, %f2735;
	ld.local.f32 	%f2739, [%rd468+168];
	ld.local.f32 	%f2740, [%rd470+168];
	fma.rn.f32 	%f2741, %f2739, %f2740, %f2738;
	ld.local.f32 	%f2742, [%rd468+192];
	ld.local.f32 	%f2743, [%rd470+192];
	fma.rn.f32 	%f2744, %f2742, %f2743, %f2741;
	ld.local.f32 	%f2745, [%rd468+216];
	ld.local.f32 	%f2746, [%rd470+216];
	fma.rn.f32 	%f2747, %f2745, %f2746, %f2744;
	ld.local.f32 	%f2748, [%rd468+240];
	ld.local.f32 	%f2749, [%rd470+240];
	fma.rn.f32 	%f2750, %f2748, %f2749, %f2747;
	ld.local.f32 	%f2751, [%rd468+264];
	ld.local.f32 	%f2752, [%rd470+264];
	fma.rn.f32 	%f2753, %f2751, %f2752, %f2750;
	ld.local.f32 	%f2754, [%rd468+288];
	ld.local.f32 	%f2755, [%rd470+288];
	fma.rn.f32 	%f2756, %f2754, %f2755, %f2753;
	ld.local.f32 	%f2757, [%rd468+312];
	ld.local.f32 	%f2758, [%rd470+312];
	fma.rn.f32 	%f2759, %f2757, %f2758, %f2756;
	ld.local.f32 	%f2760, [%rd468+336];
	ld.local.f32 	%f2761, [%rd470+336];
	fma.rn.f32 	%f2762, %f2760, %f2761, %f2759;
	ld.local.f32 	%f2763, [%rd468+360];
	ld.local.f32 	%f2764, [%rd470+360];
	fma.rn.f32 	%f4809, %f2763, %f2764, %f2762;
	add.s32 	%r1388, %r1388, 16;
	add.s32 	%r1387, %r1387, 16;
	setp.ne.s32 	%p250, %r1387, %r272;
	@%p250 bra 	$L__BB0_326;
$L__BB0_327:
	@%p194 bra 	$L__BB0_337;
	setp.lt.u32 	%p252, %r122, 7;
	@%p252 bra 	$L__BB0_330;
	mul.lo.s32 	%r850, %r1388, 6;
	add.s32 	%r851, %r850, %r216;
	mul.wide.s32 	%rd471, %r851, 4;
	add.s64 	%rd472, %rd18, %rd471;
	ld.local.f32 	%f2766, [%rd472];
	add.s32 	%r852, %r271, %r850;
	mul.wide.s32 	%rd473, %r852, 4;
	add.s64 	%rd474, %rd18, %rd473;
	ld.local.f32 	%f2767, [%rd474];
	fma.rn.f32 	%f2768, %f2766, %f2767, %f4809;
	ld.local.f32 	%f2769, [%rd472+24];
	ld.local.f32 	%f2770, [%rd474+24];
	fma.rn.f32 	%f2771, %f2769, %f2770, %f2768;
	ld.local.f32 	%f2772, [%rd472+48];
	ld.local.f32 	%f2773, [%rd474+48];
	fma.rn.f32 	%f2774, %f2772, %f2773, %f2771;
	ld.local.f32 	%f2775, [%rd472+72];
	ld.local.f32 	%f2776, [%rd474+72];
	fma.rn.f32 	%f2777, %f2775, %f2776, %f2774;
	ld.local.f32 	%f2778, [%rd472+96];
	ld.local.f32 	%f2779, [%rd474+96];
	fma.rn.f32 	%f2780, %f2778, %f2779, %f2777;
	ld.local.f32 	%f2781, [%rd472+120];
	ld.local.f32 	%f2782, [%rd474+120];
	fma.rn.f32 	%f2783, %f2781, %f2782, %f2780;
	ld.local.f32 	%f2784, [%rd472+144];
	ld.local.f32 	%f2785, [%rd474+144];
	fma.rn.f32 	%f2786, %f2784, %f2785, %f2783;
	ld.local.f32 	%f2787, [%rd472+168];
	ld.local.f32 	%f2788, [%rd474+168];
	fma.rn.f32 	%f4809, %f2787, %f2788, %f2786;
	add.s32 	%r1388, %r1388, 8;
$L__BB0_330:
	and.b32  	%r853, %r121, 7;
	setp.eq.s32 	%p253, %r853, 0;
	@%p253 bra 	$L__BB0_337;
	and.b32  	%r280, %r119, 3;
	setp.lt.u32 	%p254, %r120, 3;
	@%p254 bra 	$L__BB0_333;
	mul.lo.s32 	%r854, %r1388, 6;
	add.s32 	%r855, %r854, %r216;
	mul.wide.s32 	%rd475, %r855, 4;
	add.s64 	%rd476, %rd18, %rd475;
	ld.local.f32 	%f2790, [%rd476];
	add.s32 	%r856, %r271, %r854;
	mul.wide.s32 	%rd477, %r856, 4;
	add.s64 	%rd478, %rd18, %rd477;
	ld.local.f32 	%f2791, [%rd478];
	fma.rn.f32 	%f2792, %f2790, %f2791, %f4809;
	ld.local.f32 	%f2793, [%rd476+24];
	ld.local.f32 	%f2794, [%rd478+24];
	fma.rn.f32 	%f2795, %f2793, %f2794, %f2792;
	ld.local.f32 	%f2796, [%rd476+48];
	ld.local.f32 	%f2797, [%rd478+48];
	fma.rn.f32 	%f2798, %f2796, %f2797, %f2795;
	ld.local.f32 	%f2799, [%rd476+72];
	ld.local.f32 	%f2800, [%rd478+72];
	fma.rn.f32 	%f4809, %f2799, %f2800, %f2798;
	add.s32 	%r1388, %r1388, 4;
$L__BB0_333:
	setp.eq.s32 	%p255, %r280, 0;
	@%p255 bra 	$L__BB0_337;
	mul.lo.s32 	%r857, %r1388, 6;
	add.s32 	%r858, %r857, %r216;
	mul.wide.s32 	%rd479, %r858, 4;
	add.s64 	%rd63, %rd18, %rd479;
	ld.local.f32 	%f2801, [%rd63];
	add.s32 	%r859, %r271, %r857;
	mul.wide.s32 	%rd480, %r859, 4;
	add.s64 	%rd64, %rd18, %rd480;
	ld.local.f32 	%f2802, [%rd64];
	fma.rn.f32 	%f4809, %f2801, %f2802, %f4809;
	setp.eq.s32 	%p256, %r280, 1;
	@%p256 bra 	$L__BB0_337;
	ld.local.f32 	%f2803, [%rd63+24];
	ld.local.f32 	%f2804, [%rd64+24];
	fma.rn.f32 	%f4809, %f2803, %f2804, %f4809;
	setp.eq.s32 	%p257, %r280, 2;
	@%p257 bra 	$L__BB0_337;
	ld.local.f32 	%f2805, [%rd63+48];
	ld.local.f32 	%f2806, [%rd64+48];
	fma.rn.f32 	%f4809, %f2805, %f2806, %f4809;
$L__BB0_337:
	mul.f32 	%f386, %f339, %f4809;
	mov.u32 	%r1393, %r117;
	@%p192 bra 	$L__BB0_340;
	and.b32  	%r283, %r123, -16;
	mov.b32 	%r1392, 0;
	mov.u32 	%r1393, %r117;
$L__BB0_339:
	.pragma "nounroll";
	mul.lo.s32 	%r861, %r1393, 6;
	add.s32 	%r862, %r861, %r216;
	mul.wide.s32 	%rd481, %r862, 4;
	add.s64 	%rd482, %rd18, %rd481;
	ld.local.f32 	%f2807, [%rd482];
	mul.f32 	%f2808, %f386, %f2807;
	add.s32 	%r863, %r271, %r861;
	mul.wide.s32 	%rd483, %r863, 4;
	add.s64 	%rd484, %rd18, %rd483;
	ld.local.f32 	%f2809, [%rd484];
	sub.f32 	%f2810, %f2809, %f2808;
	st.local.f32 	[%rd484], %f2810;
	ld.local.f32 	%f2811, [%rd482+24];
	mul.f32 	%f2812, %f386, %f2811;
	ld.local.f32 	%f2813, [%rd484+24];
	sub.f32 	%f2814, %f2813, %f2812;
	st.local.f32 	[%rd484+24], %f2814;
	ld.local.f32 	%f2815, [%rd482+48];
	mul.f32 	%f2816, %f386, %f2815;
	ld.local.f32 	%f2817, [%rd484+48];
	sub.f32 	%f2818, %f2817, %f2816;
	st.local.f32 	[%rd484+48], %f2818;
	ld.local.f32 	%f2819, [%rd482+72];
	mul.f32 	%f2820, %f386, %f2819;
	ld.local.f32 	%f2821, [%rd484+72];
	sub.f32 	%f2822, %f2821, %f2820;
	st.local.f32 	[%rd484+72], %f2822;
	ld.local.f32 	%f2823, [%rd482+96];
	mul.f32 	%f2824, %f386, %f2823;
	ld.local.f32 	%f2825, [%rd484+96];
	sub.f32 	%f2826, %f2825, %f2824;
	st.local.f32 	[%rd484+96], %f2826;
	ld.local.f32 	%f2827, [%rd482+120];
	mul.f32 	%f2828, %f386, %f2827;
	ld.local.f32 	%f2829, [%rd484+120];
	sub.f32 	%f2830, %f2829, %f2828;
	st.local.f32 	[%rd484+120], %f2830;
	ld.local.f32 	%f2831, [%rd482+144];
	mul.f32 	%f2832, %f386, %f2831;
	ld.local.f32 	%f2833, [%rd484+144];
	sub.f32 	%f2834, %f2833, %f2832;
	st.local.f32 	[%rd484+144], %f2834;
	ld.local.f32 	%f2835, [%rd482+168];
	mul.f32 	%f2836, %f386, %f2835;
	ld.local.f32 	%f2837, [%rd484+168];
	sub.f32 	%f2838, %f2837, %f2836;
	st.local.f32 	[%rd484+168], %f2838;
	ld.local.f32 	%f2839, [%rd482+192];
	mul.f32 	%f2840, %f386, %f2839;
	ld.local.f32 	%f2841, [%rd484+192];
	sub.f32 	%f2842, %f2841, %f2840;
	st.local.f32 	[%rd484+192], %f2842;
	ld.local.f32 	%f2843, [%rd482+216];
	mul.f32 	%f2844, %f386, %f2843;
	ld.local.f32 	%f2845, [%rd484+216];
	sub.f32 	%f2846, %f2845, %f2844;
	st.local.f32 	[%rd484+216], %f2846;
	ld.local.f32 	%f2847, [%rd482+240];
	mul.f32 	%f2848, %f386, %f2847;
	ld.local.f32 	%f2849, [%rd484+240];
	sub.f32 	%f2850, %f2849, %f2848;
	st.local.f32 	[%rd484+240], %f2850;
	ld.local.f32 	%f2851, [%rd482+264];
	mul.f32 	%f2852, %f386, %f2851;
	ld.local.f32 	%f2853, [%rd484+264];
	sub.f32 	%f2854, %f2853, %f2852;
	st.local.f32 	[%rd484+264], %f2854;
	ld.local.f32 	%f2855, [%rd482+288];
	mul.f32 	%f2856, %f386, %f2855;
	ld.local.f32 	%f2857, [%rd484+288];
	sub.f32 	%f2858, %f2857, %f2856;
	st.local.f32 	[%rd484+288], %f2858;
	ld.local.f32 	%f2859, [%rd482+312];
	mul.f32 	%f2860, %f386, %f2859;
	ld.local.f32 	%f2861, [%rd484+312];
	sub.f32 	%f2862, %f2861, %f2860;
	st.local.f32 	[%rd484+312], %f2862;
	ld.local.f32 	%f2863, [%rd482+336];
	mul.f32 	%f2864, %f386, %f2863;
	ld.local.f32 	%f2865, [%rd484+336];
	sub.f32 	%f2866, %f2865, %f2864;
	st.local.f32 	[%rd484+336], %f2866;
	ld.local.f32 	%f2867, [%rd482+360];
	mul.f32 	%f2868, %f386, %f2867;
	ld.local.f32 	%f2869, [%rd484+360];
	sub.f32 	%f2870, %f2869, %f2868;
	st.local.f32 	[%rd484+360], %f2870;
	add.s32 	%r1393, %r1393, 16;
	add.s32 	%r1392, %r1392, 16;
	setp.ne.s32 	%p259, %r1392, %r283;
	@%p259 bra 	$L__BB0_339;
$L__BB0_340:
	@%p194 bra 	$L__BB0_350;
	setp.lt.u32 	%p261, %r122, 7;
	@%p261 bra 	$L__BB0_343;
	mul.lo.s32 	%r864, %r1393, 6;
	add.s32 	%r865, %r864, %r216;
	mul.wide.s32 	%rd485, %r865, 4;
	add.s64 	%rd486, %rd18, %rd485;
	ld.local.f32 	%f2871, [%rd486];
	mul.f32 	%f2872, %f386, %f2871;
	add.s32 	%r866, %r271, %r864;
	mul.wide.s32 	%rd487, %r866, 4;
	add.s64 	%rd488, %rd18, %rd487;
	ld.local.f32 	%f2873, [%rd488];
	sub.f32 	%f2874, %f2873, %f2872;
	st.local.f32 	[%rd488], %f2874;
	ld.local.f32 	%f2875, [%rd486+24];
	mul.f32 	%f2876, %f386, %f2875;
	ld.local.f32 	%f2877, [%rd488+24];
	sub.f32 	%f2878, %f2877, %f2876;
	st.local.f32 	[%rd488+24], %f2878;
	ld.local.f32 	%f2879, [%rd486+48];
	mul.f32 	%f2880, %f386, %f2879;
	ld.local.f32 	%f2881, [%rd488+48];
	sub.f32 	%f2882, %f2881, %f2880;
	st.local.f32 	[%rd488+48], %f2882;
	ld.local.f32 	%f2883, [%rd486+72];
	mul.f32 	%f2884, %f386, %f2883;
	ld.local.f32 	%f2885, [%rd488+72];
	sub.f32 	%f2886, %f2885, %f2884;
	st.local.f32 	[%rd488+72], %f2886;
	ld.local.f32 	%f2887, [%rd486+96];
	mul.f32 	%f2888, %f386, %f2887;
	ld.local.f32 	%f2889, [%rd488+96];
	sub.f32 	%f2890, %f2889, %f2888;
	st.local.f32 	[%rd488+96], %f2890;
	ld.local.f32 	%f2891, [%rd486+120];
	mul.f32 	%f2892, %f386, %f2891;
	ld.local.f32 	%f2893, [%rd488+120];
	sub.f32 	%f2894, %f2893, %f2892;
	st.local.f32 	[%rd488+120], %f2894;
	ld.local.f32 	%f2895, [%rd486+144];
	mul.f32 	%f2896, %f386, %f2895;
	ld.local.f32 	%f2897, [%rd488+144];
	sub.f32 	%f2898, %f2897, %f2896;
	st.local.f32 	[%rd488+144], %f2898;
	ld.local.f32 	%f2899, [%rd486+168];
	mul.f32 	%f2900, %f386, %f2899;
	ld.local.f32 	%f2901, [%rd488+168];
	sub.f32 	%f2902, %f2901, %f2900;
	st.local.f32 	[%rd488+168], %f2902;
	add.s32 	%r1393, %r1393, 8;
$L__BB0_343:
	and.b32  	%r867, %r121, 7;
	setp.eq.s32 	%p262, %r867, 0;
	@%p262 bra 	$L__BB0_350;
	and.b32  	%r291, %r119, 3;
	setp.lt.u32 	%p263, %r120, 3;
	@%p263 bra 	$L__BB0_346;
	mul.lo.s32 	%r868, %r1393, 6;
	add.s32 	%r869, %r868, %r216;
	mul.wide.s32 	%rd489, %r869, 4;
	add.s64 	%rd490, %rd18, %rd489;
	ld.local.f32 	%f2903, [%rd490];
	mul.f32 	%f2904, %f386, %f2903;
	add.s32 	%r870, %r271, %r868;
	mul.wide.s32 	%rd491, %r870, 4;
	add.s64 	%rd492, %rd18, %rd491;
	ld.local.f32 	%f2905, [%rd492];
	sub.f32 	%f2906, %f2905, %f2904;
	st.local.f32 	[%rd492], %f2906;
	ld.local.f32 	%f2907, [%rd490+24];
	mul.f32 	%f2908, %f386, %f2907;
	ld.local.f32 	%f2909, [%rd492+24];
	sub.f32 	%f2910, %f2909, %f2908;
	st.local.f32 	[%rd492+24], %f2910;
	ld.local.f32 	%f2911, [%rd490+48];
	mul.f32 	%f2912, %f386, %f2911;
	ld.local.f32 	%f2913, [%rd492+48];
	sub.f32 	%f2914, %f2913, %f2912;
	st.local.f32 	[%rd492+48], %f2914;
	ld.local.f32 	%f2915, [%rd490+72];
	mul.f32 	%f2916, %f386, %f2915;
	ld.local.f32 	%f2917, [%rd492+72];
	sub.f32 	%f2918, %f2917, %f2916;
	st.local.f32 	[%rd492+72], %f2918;
	add.s32 	%r1393, %r1393, 4;
$L__BB0_346:
	setp.eq.s32 	%p264, %r291, 0;
	@%p264 bra 	$L__BB0_350;
	mul.lo.s32 	%r871, %r1393, 6;
	add.s32 	%r872, %r871, %r216;
	mul.wide.s32 	%rd493, %r872, 4;
	add.s64 	%rd65, %rd18, %rd493;
	ld.local.f32 	%f2919, [%rd65];
	mul.f32 	%f2920, %f386, %f2919;
	add.s32 	%r873, %r271, %r871;
	mul.wide.s32 	%rd494, %r873, 4;
	add.s64 	%rd66, %rd18, %rd494;
	ld.local.f32 	%f2921, [%rd66];
	sub.f32 	%f2922, %f2921, %f2920;
	st.local.f32 	[%rd66], %f2922;
	setp.eq.s32 	%p265, %r291, 1;
	@%p265 bra 	$L__BB0_350;
	ld.local.f32 	%f2923, [%rd65+24];
	mul.f32 	%f2924, %f386, %f2923;
	ld.local.f32 	%f2925, [%rd66+24];
	sub.f32 	%f2926, %f2925, %f2924;
	st.local.f32 	[%rd66+24], %f2926;
	setp.eq.s32 	%p266, %r291, 2;
	@%p266 bra 	$L__BB0_350;
	ld.local.f32 	%f2927, [%rd65+48];
	mul.f32 	%f2928, %f386, %f2927;
	ld.local.f32 	%f2929, [%rd66+48];
	sub.f32 	%f2930, %f2929, %f2928;
	st.local.f32 	[%rd66+48], %f2930;
$L__BB0_350:
	setp.ne.s32 	%p267, %r117, 0;
	@%p267 bra 	$L__BB0_390;
	and.b32  	%r294, %r2, 13;
	ld.local.u32 	%r295, [%rd6+4];
	mov.f32 	%f4817, 0f00000000;
	mov.b32 	%r1398, 0;
	@%p192 bra 	$L__BB0_354;
	sub.s32 	%r1398, %r123, %r294;
	mov.f32 	%f4817, 0f00000000;
	mov.b32 	%r1396, 0;
$L__BB0_353:
	.pragma "nounroll";
	mul.lo.s32 	%r876, %r1396, 6;
	add.s32 	%r877, %r876, %r216;
	mul.wide.s32 	%rd495, %r877, 4;
	add.s64 	%rd496, %rd18, %rd495;
	ld.local.f32 	%f2934, [%rd496];
	add.s32 	%r878, %r295, %r876;
	mul.wide.s32 	%rd497, %r878, 4;
	add.s64 	%rd498, %rd18, %rd497;
	ld.local.f32 	%f2935, [%rd498];
	fma.rn.f32 	%f2936, %f2934, %f2935, %f4817;
	ld.local.f32 	%f2937, [%rd496+24];
	ld.local.f32 	%f2938, [%rd498+24];
	fma.rn.f32 	%f2939, %f2937, %f2938, %f2936;
	ld.local.f32 	%f2940, [%rd496+48];
	ld.local.f32 	%f2941, [%rd498+48];
	fma.rn.f32 	%f2942, %f2940, %f2941, %f2939;
	ld.local.f32 	%f2943, [%rd496+72];
	ld.local.f32 	%f2944, [%rd498+72];
	fma.rn.f32 	%f2945, %f2943, %f2944, %f2942;
	ld.local.f32 	%f2946, [%rd496+96];
	ld.local.f32 	%f2947, [%rd498+96];
	fma.rn.f32 	%f2948, %f2946, %f2947, %f2945;
	ld.local.f32 	%f2949, [%rd496+120];
	ld.local.f32 	%f2950, [%rd498+120];
	fma.rn.f32 	%f2951, %f2949, %f2950, %f2948;
	ld.local.f32 	%f2952, [%rd496+144];
	ld.local.f32 	%f2953, [%rd498+144];
	fma.rn.f32 	%f2954, %f2952, %f2953, %f2951;
	ld.local.f32 	%f2955, [%rd496+168];
	ld.local.f32 	%f2956, [%rd498+168];
	fma.rn.f32 	%f2957, %f2955, %f2956, %f2954;
	ld.local.f32 	%f2958, [%rd496+192];
	ld.local.f32 	%f2959, [%rd498+192];
	fma.rn.f32 	%f2960, %f2958, %f2959, %f2957;
	ld.local.f32 	%f2961, [%rd496+216];
	ld.local.f32 	%f2962, [%rd498+216];
	fma.rn.f32 	%f2963, %f2961, %f2962, %f2960;
	ld.local.f32 	%f2964, [%rd496+240];
	ld.local.f32 	%f2965, [%rd498+240];
	fma.rn.f32 	%f2966, %f2964, %f2965, %f2963;
	ld.local.f32 	%f2967, [%rd496+264];
	ld.local.f32 	%f2968, [%rd498+264];
	fma.rn.f32 	%f2969, %f2967, %f2968, %f2966;
	ld.local.f32 	%f2970, [%rd496+288];
	ld.local.f32 	%f2971, [%rd498+288];
	fma.rn.f32 	%f2972, %f2970, %f2971, %f2969;
	ld.local.f32 	%f2973, [%rd496+312];
	ld.local.f32 	%f2974, [%rd498+312];
	fma.rn.f32 	%f2975, %f2973, %f2974, %f2972;
	ld.local.f32 	%f2976, [%rd496+336];
	ld.local.f32 	%f2977, [%rd498+336];
	fma.rn.f32 	%f2978, %f2976, %f2977, %f2975;
	ld.local.f32 	%f2979, [%rd496+360];
	ld.local.f32 	%f2980, [%rd498+360];
	fma.rn.f32 	%f4817, %f2979, %f2980, %f2978;
	add.s32 	%r1396, %r1396, 16;
	setp.ne.s32 	%p269, %r1396, %r1398;
	@%p269 bra 	$L__BB0_353;
$L__BB0_354:
	setp.eq.s32 	%p270, %r294, 0;
	@%p270 bra 	$L__BB0_364;
	setp.lt.u32 	%p271, %r122, 7;
	@%p271 bra 	$L__BB0_357;
	mul.lo.s32 	%r879, %r1398, 6;
	add.s32 	%r880, %r879, %r216;
	mul.wide.s32 	%rd499, %r880, 4;
	add.s64 	%rd500, %rd18, %rd499;
	ld.local.f32 	%f2982, [%rd500];
	add.s32 	%r881, %r295, %r879;
	mul.wide.s32 	%rd501, %r881, 4;
	add.s64 	%rd502, %rd18, %rd501;
	ld.local.f32 	%f2983, [%rd502];
	fma.rn.f32 	%f2984, %f2982, %f2983, %f4817;
	ld.local.f32 	%f2985, [%rd500+24];
	ld.local.f32 	%f2986, [%rd502+24];
	fma.rn.f32 	%f2987, %f2985, %f2986, %f2984;
	ld.local.f32 	%f2988, [%rd500+48];
	ld.local.f32 	%f2989, [%rd502+48];
	fma.rn.f32 	%f2990, %f2988, %f2989, %f2987;
	ld.local.f32 	%f2991, [%rd500+72];
	ld.local.f32 	%f2992, [%rd502+72];
	fma.rn.f32 	%f2993, %f2991, %f2992, %f2990;
	ld.local.f32 	%f2994, [%rd500+96];
	ld.local.f32 	%f2995, [%rd502+96];
	fma.rn.f32 	%f2996, %f2994, %f2995, %f2993;
	ld.local.f32 	%f2997, [%rd500+120];
	ld.local.f32 	%f2998, [%rd502+120];
	fma.rn.f32 	%f2999, %f2997, %f2998, %f2996;
	ld.local.f32 	%f3000, [%rd500+144];
	ld.local.f32 	%f3001, [%rd502+144];
	fma.rn.f32 	%f3002, %f3000, %f3001, %f2999;
	ld.local.f32 	%f3003, [%rd500+168];
	ld.local.f32 	%f3004, [%rd502+168];
	fma.rn.f32 	%f4817, %f3003, %f3004, %f3002;
	add.s32 	%r1398, %r1398, 8;
$L__BB0_357:
	and.b32  	%r882, %r121, 7;
	setp.eq.s32 	%p272, %r882, 0;
	@%p272 bra 	$L__BB0_364;
	and.b32  	%r302, %r119, 3;
	setp.lt.u32 	%p273, %r120, 3;
	@%p273 bra 	$L__BB0_360;
	mul.lo.s32 	%r883, %r1398, 6;
	add.s32 	%r884, %r883, %r216;
	mul.wide.s32 	%rd503, %r884, 4;
	add.s64 	%rd504, %rd18, %rd503;
	ld.local.f32 	%f3006, [%rd504];
	add.s32 	%r885, %r295, %r883;
	mul.wide.s32 	%rd505, %r885, 4;
	add.s64 	%rd506, %rd18, %rd505;
	ld.local.f32 	%f3007, [%rd506];
	fma.rn.f32 	%f3008, %f3006, %f3007, %f4817;
	ld.local.f32 	%f3009, [%rd504+24];
	ld.local.f32 	%f3010, [%rd506+24];
	fma.rn.f32 	%f3011, %f3009, %f3010, %f3008;
	ld.local.f32 	%f3012, [%rd504+48];
	ld.local.f32 	%f3013, [%rd506+48];
	fma.rn.f32 	%f3014, %f3012, %f3013, %f3011;
	ld.local.f32 	%f3015, [%rd504+72];
	ld.local.f32 	%f3016, [%rd506+72];
	fma.rn.f32 	%f4817, %f3015, %f3016, %f3014;
	add.s32 	%r1398, %r1398, 4;
$L__BB0_360:
	setp.eq.s32 	%p274, %r302, 0;
	@%p274 bra 	$L__BB0_364;
	mul.lo.s32 	%r886, %r1398, 6;
	add.s32 	%r887, %r886, %r216;
	mul.wide.s32 	%rd507, %r887, 4;
	add.s64 	%rd67, %rd18, %rd507;
	ld.local.f32 	%f3017, [%rd67];
	add.s32 	%r888, %r295, %r886;
	mul.wide.s32 	%rd508, %r888, 4;
	add.s64 	%rd68, %rd18, %rd508;
	ld.local.f32 	%f3018, [%rd68];
	fma.rn.f32 	%f4817, %f3017, %f3018, %f4817;
	setp.eq.s32 	%p275, %r302, 1;
	@%p275 bra 	$L__BB0_364;
	ld.local.f32 	%f3019, [%rd67+24];
	ld.local.f32 	%f3020, [%rd68+24];
	fma.rn.f32 	%f4817, %f3019, %f3020, %f4817;
	setp.eq.s32 	%p276, %r302, 2;
	@%p276 bra 	$L__BB0_364;
	ld.local.f32 	%f3021, [%rd67+48];
	ld.local.f32 	%f3022, [%rd68+48];
	fma.rn.f32 	%f4817, %f3021, %f3022, %f4817;
$L__BB0_364:
	mul.f32 	%f401, %f339, %f4817;
	mov.b32 	%r1402, 0;
	@%p192 bra 	$L__BB0_367;
	sub.s32 	%r1402, %r123, %r294;
	mov.b32 	%r1400, 0;
$L__BB0_366:
	.pragma "nounroll";
	mul.lo.s32 	%r891, %r1400, 6;
	add.s32 	%r892, %r891, %r216;
	mul.wide.s32 	%rd509, %r892, 4;
	add.s64 	%rd510, %rd18, %rd509;
	ld.local.f32 	%f3023, [%rd510];
	mul.f32 	%f3024, %f401, %f3023;
	add.s32 	%r893, %r295, %r891;
	mul.wide.s32 	%rd511, %r893, 4;
	add.s64 	%rd512, %rd18, %rd511;
	ld.local.f32 	%f3025, [%rd512];
	sub.f32 	%f3026, %f3025, %f3024;
	st.local.f32 	[%rd512], %f3026;
	ld.local.f32 	%f3027, [%rd510+24];
	mul.f32 	%f3028, %f401, %f3027;
	ld.local.f32 	%f3029, [%rd512+24];
	sub.f32 	%f3030, %f3029, %f3028;
	st.local.f32 	[%rd512+24], %f3030;
	ld.local.f32 	%f3031, [%rd510+48];
	mul.f32 	%f3032, %f401, %f3031;
	ld.local.f32 	%f3033, [%rd512+48];
	sub.f32 	%f3034, %f3033, %f3032;
	st.local.f32 	[%rd512+48], %f3034;
	ld.local.f32 	%f3035, [%rd510+72];
	mul.f32 	%f3036, %f401, %f3035;
	ld.local.f32 	%f3037, [%rd512+72];
	sub.f32 	%f3038, %f3037, %f3036;
	st.local.f32 	[%rd512+72], %f3038;
	ld.local.f32 	%f3039, [%rd510+96];
	mul.f32 	%f3040, %f401, %f3039;
	ld.local.f32 	%f3041, [%rd512+96];
	sub.f32 	%f3042, %f3041, %f3040;
	st.local.f32 	[%rd512+96], %f3042;
	ld.local.f32 	%f3043, [%rd510+120];
	mul.f32 	%f3044, %f401, %f3043;
	ld.local.f32 	%f3045, [%rd512+120];
	sub.f32 	%f3046, %f3045, %f3044;
	st.local.f32 	[%rd512+120], %f3046;
	ld.local.f32 	%f3047, [%rd510+144];
	mul.f32 	%f3048, %f401, %f3047;
	ld.local.f32 	%f3049, [%rd512+144];
	sub.f32 	%f3050, %f3049, %f3048;
	st.local.f32 	[%rd512+144], %f3050;
	ld.local.f32 	%f3051, [%rd510+168];
	mul.f32 	%f3052, %f401, %f3051;
	ld.local.f32 	%f3053, [%rd512+168];
	sub.f32 	%f3054, %f3053, %f3052;
	st.local.f32 	[%rd512+168], %f3054;
	ld.local.f32 	%f3055, [%rd510+192];
	mul.f32 	%f3056, %f401, %f3055;
	ld.local.f32 	%f3057, [%rd512+192];
	sub.f32 	%f3058, %f3057, %f3056;
	st.local.f32 	[%rd512+192], %f3058;
	ld.local.f32 	%f3059, [%rd510+216];
	mul.f32 	%f3060, %f401, %f3059;
	ld.local.f32 	%f3061, [%rd512+216];
	sub.f32 	%f3062, %f3061, %f3060;
	st.local.f32 	[%rd512+216], %f3062;
	ld.local.f32 	%f3063, [%rd510+240];
	mul.f32 	%f3064, %f401, %f3063;
	ld.local.f32 	%f3065, [%rd512+240];
	sub.f32 	%f3066, %f3065, %f3064;
	st.local.f32 	[%rd512+240], %f3066;
	ld.local.f32 	%f3067, [%rd510+264];
	mul.f32 	%f3068, %f401, %f3067;
	ld.local.f32 	%f3069, [%rd512+264];
	sub.f32 	%f3070, %f3069, %f3068;
	st.local.f32 	[%rd512+264], %f3070;
	ld.local.f32 	%f3071, [%rd510+288];
	mul.f32 	%f3072, %f401, %f3071;
	ld.local.f32 	%f3073, [%rd512+288];
	sub.f32 	%f3074, %f3073, %f3072;
	st.local.f32 	[%rd512+288], %f3074;
	ld.local.f32 	%f3075, [%rd510+312];
	mul.f32 	%f3076, %f401, %f3075;
	ld.local.f32 	%f3077, [%rd512+312];
	sub.f32 	%f3078, %f3077, %f3076;
	st.local.f32 	[%rd512+312], %f3078;
	ld.local.f32 	%f3079, [%rd510+336];
	mul.f32 	%f3080, %f401, %f3079;
	ld.local.f32 	%f3081, [%rd512+336];
	sub.f32 	%f3082, %f3081, %f3080;
	st.local.f32 	[%rd512+336], %f3082;
	ld.local.f32 	%f3083, [%rd510+360];
	mul.f32 	%f3084, %f401, %f3083;
	ld.local.f32 	%f3085, [%rd512+360];
	sub.f32 	%f3086, %f3085, %f3084;
	st.local.f32 	[%rd512+360], %f3086;
	add.s32 	%r1400, %r1400, 16;
	setp.ne.s32 	%p278, %r1400, %r1402;
	@%p278 bra 	$L__BB0_366;
$L__BB0_367:
	@%p270 bra 	$L__BB0_390;
	setp.lt.u32 	%p280, %r122, 7;
	@%p280 bra 	$L__BB0_370;
	mul.lo.s32 	%r894, %r1402, 6;
	add.s32 	%r895, %r894, %r216;
	mul.wide.s32 	%rd513, %r895, 4;
	add.s64 	%rd514, %rd18, %rd513;
	ld.local.f32 	%f3087, [%rd514];
	mul.f32 	%f3088, %f401, %f3087;
	add.s32 	%r896, %r295, %r894;
	mul.wide.s32 	%rd515, %r896, 4;
	add.s64 	%rd516, %rd18, %rd515;
	ld.local.f32 	%f3089, [%rd516];
	sub.f32 	%f3090, %f3089, %f3088;
	st.local.f32 	[%rd516], %f3090;
	ld.local.f32 	%f3091, [%rd514+24];
	mul.f32 	%f3092, %f401, %f3091;
	ld.local.f32 	%f3093, [%rd516+24];
	sub.f32 	%f3094, %f3093, %f3092;
	st.local.f32 	[%rd516+24], %f3094;
	ld.local.f32 	%f3095, [%rd514+48];
	mul.f32 	%f3096, %f401, %f3095;
	ld.local.f32 	%f3097, [%rd516+48];
	sub.f32 	%f3098, %f3097, %f3096;
	st.local.f32 	[%rd516+48], %f3098;
	ld.local.f32 	%f3099, [%rd514+72];
	mul.f32 	%f3100, %f401, %f3099;
	ld.local.f32 	%f3101, [%rd516+72];
	sub.f32 	%f3102, %f3101, %f3100;
	st.local.f32 	[%rd516+72], %f3102;
	ld.local.f32 	%f3103, [%rd514+96];
	mul.f32 	%f3104, %f401, %f3103;
	ld.local.f32 	%f3105, [%rd516+96];
	sub.f32 	%f3106, %f3105, %f3104;
	st.local.f32 	[%rd516+96], %f3106;
	ld.local.f32 	%f3107, [%rd514+120];
	mul.f32 	%f3108, %f401, %f3107;
	ld.local.f32 	%f3109, [%rd516+120];
	sub.f32 	%f3110, %f3109, %f3108;
	st.local.f32 	[%rd516+120], %f3110;
	ld.local.f32 	%f3111, [%rd514+144];
	mul.f32 	%f3112, %f401, %f3111;
	ld.local.f32 	%f3113, [%rd516+144];
	sub.f32 	%f3114, %f3113, %f3112;
	st.local.f32 	[%rd516+144], %f3114;
	ld.local.f32 	%f3115, [%rd514+168];
	mul.f32 	%f3116, %f401, %f3115;
	ld.local.f32 	%f3117, [%rd516+168];
	sub.f32 	%f3118, %f3117, %f3116;
	st.local.f32 	[%rd516+168], %f3118;
	add.s32 	%r1402, %r1402, 8;
$L__BB0_370:
	and.b32  	%r897, %r121, 7;
	setp.eq.s32 	%p281, %r897, 0;
	@%p281 bra 	$L__BB0_390;
	and.b32  	%r311, %r119, 3;
	setp.lt.u32 	%p282, %r120, 3;
	@%p282 bra 	$L__BB0_373;
	mul.lo.s32 	%r898, %r1402, 6;
	add.s32 	%r899, %r898, %r216;
	mul.wide.s32 	%rd517, %r899, 4;
	add.s64 	%rd518, %rd18, %rd517;
	ld.local.f32 	%f3119, [%rd518];
	mul.f32 	%f3120, %f401, %f3119;
	add.s32 	%r900, %r295, %r898;
	mul.wide.s32 	%rd519, %r900, 4;
	add.s64 	%rd520, %rd18, %rd519;
	ld.local.f32 	%f3121, [%rd520];
	sub.f32 	%f3122, %f3121, %f3120;
	st.local.f32 	[%rd520], %f3122;
	ld.local.f32 	%f3123, [%rd518+24];
	mul.f32 	%f3124, %f401, %f3123;
	ld.local.f32 	%f3125, [%rd520+24];
	sub.f32 	%f3126, %f3125, %f3124;
	st.local.f32 	[%rd520+24], %f3126;
	ld.local.f32 	%f3127, [%rd518+48];
	mul.f32 	%f3128, %f401, %f3127;
	ld.local.f32 	%f3129, [%rd520+48];
	sub.f32 	%f3130, %f3129, %f3128;
	st.local.f32 	[%rd520+48], %f3130;
	ld.local.f32 	%f3131, [%rd518+72];
	mul.f32 	%f3132, %f401, %f3131;
	ld.local.f32 	%f3133, [%rd520+72];
	sub.f32 	%f3134, %f3133, %f3132;
	st.local.f32 	[%rd520+72], %f3134;
	add.s32 	%r1402, %r1402, 4;
$L__BB0_373:
	setp.eq.s32 	%p283, %r311, 0;
	@%p283 bra 	$L__BB0_390;
	mul.lo.s32 	%r901, %r1402, 6;
	add.s32 	%r902, %r901, %r216;
	mul.wide.s32 	%rd521, %r902, 4;
	add.s64 	%rd69, %rd18, %rd521;
	ld.local.f32 	%f3135, [%rd69];
	mul.f32 	%f3136, %f401, %f3135;
	add.s32 	%r903, %r295, %r901;
	mul.wide.s32 	%rd522, %r903, 4;
	add.s64 	%rd70, %rd18, %rd522;
	ld.local.f32 	%f3137, [%rd70];
	sub.f32 	%f3138, %f3137, %f3136;
	st.local.f32 	[%rd70], %f3138;
	setp.eq.s32 	%p284, %r311, 1;
	@%p284 bra 	$L__BB0_390;
	ld.local.f32 	%f3139, [%rd69+24];
	mul.f32 	%f3140, %f401, %f3139;
	ld.local.f32 	%f3141, [%rd70+24];
	sub.f32 	%f3142, %f3141, %f3140;
	st.local.f32 	[%rd70+24], %f3142;
	setp.eq.s32 	%p285, %r311, 2;
	@%p285 bra 	$L__BB0_390;
	ld.local.f32 	%f3143, [%rd69+48];
	mul.f32 	%f3144, %f401, %f3143;
	ld.local.f32 	%f3145, [%rd70+48];
	sub.f32 	%f3146, %f3145, %f3144;
	st.local.f32 	[%rd70+48], %f3146;
	bra.uni 	$L__BB0_390;
$L__BB0_377:
	and.b32  	%r314, %r123, -16;
	mov.b32 	%r1365, 0;
	mov.u32 	%r1404, %r117;
$L__BB0_378:
	.pragma "nounroll";
	mul.lo.s32 	%r777, %r1404, 6;
	add.s32 	%r778, %r777, %r216;
	mul.wide.s32 	%rd397, %r778, 4;
	add.s64 	%rd398, %rd18, %rd397;
	ld.local.f32 	%f2159, [%rd398];
	mul.f32 	%f2160, %f414, %f2159;
	add.s32 	%r779, %r321, %r777;
	mul.wide.s32 	%rd399, %r779, 4;
	add.s64 	%rd400, %rd18, %rd399;
	ld.local.f32 	%f2161, [%rd400];
	sub.f32 	%f2162, %f2161, %f2160;
	st.local.f32 	[%rd400], %f2162;
	ld.local.f32 	%f2163, [%rd398+24];
	mul.f32 	%f2164, %f414, %f2163;
	ld.local.f32 	%f2165, [%rd400+24];
	sub.f32 	%f2166, %f2165, %f2164;
	st.local.f32 	[%rd400+24], %f2166;
	ld.local.f32 	%f2167, [%rd398+48];
	mul.f32 	%f2168, %f414, %f2167;
	ld.local.f32 	%f2169, [%rd400+48];
	sub.f32 	%f2170, %f2169, %f2168;
	st.local.f32 	[%rd400+48], %f2170;
	ld.local.f32 	%f2171, [%rd398+72];
	mul.f32 	%f2172, %f414, %f2171;
	ld.local.f32 	%f2173, [%rd400+72];
	sub.f32 	%f2174, %f2173, %f2172;
	st.local.f32 	[%rd400+72], %f2174;
	ld.local.f32 	%f2175, [%rd398+96];
	mul.f32 	%f2176, %f414, %f2175;
	ld.local.f32 	%f2177, [%rd400+96];
	sub.f32 	%f2178, %f2177, %f2176;
	st.local.f32 	[%rd400+96], %f2178;
	ld.local.f32 	%f2179, [%rd398+120];
	mul.f32 	%f2180, %f414, %f2179;
	ld.local.f32 	%f2181, [%rd400+120];
	sub.f32 	%f2182, %f2181, %f2180;
	st.local.f32 	[%rd400+120], %f2182;
	ld.local.f32 	%f2183, [%rd398+144];
	mul.f32 	%f2184, %f414, %f2183;
	ld.local.f32 	%f2185, [%rd400+144];
	sub.f32 	%f2186, %f2185, %f2184;
	st.local.f32 	[%rd400+144], %f2186;
	ld.local.f32 	%f2187, [%rd398+168];
	mul.f32 	%f2188, %f414, %f2187;
	ld.local.f32 	%f2189, [%rd400+168];
	sub.f32 	%f2190, %f2189, %f2188;
	st.local.f32 	[%rd400+168], %f2190;
	ld.local.f32 	%f2191, [%rd398+192];
	mul.f32 	%f2192, %f414, %f2191;
	ld.local.f32 	%f2193, [%rd400+192];
	sub.f32 	%f2194, %f2193, %f2192;
	st.local.f32 	[%rd400+192], %f2194;
	ld.local.f32 	%f2195, [%rd398+216];
	mul.f32 	%f2196, %f414, %f2195;
	ld.local.f32 	%f2197, [%rd400+216];
	sub.f32 	%f2198, %f2197, %f2196;
	st.local.f32 	[%rd400+216], %f2198;
	ld.local.f32 	%f2199, [%rd398+240];
	mul.f32 	%f2200, %f414, %f2199;
	ld.local.f32 	%f2201, [%rd400+240];
	sub.f32 	%f2202, %f2201, %f2200;
	st.local.f32 	[%rd400+240], %f2202;
	ld.local.f32 	%f2203, [%rd398+264];
	mul.f32 	%f2204, %f414, %f2203;
	ld.local.f32 	%f2205, [%rd400+264];
	sub.f32 	%f2206, %f2205, %f2204;
	st.local.f32 	[%rd400+264], %f2206;
	ld.local.f32 	%f2207, [%rd398+288];
	mul.f32 	%f2208, %f414, %f2207;
	ld.local.f32 	%f2209, [%rd400+288];
	sub.f32 	%f2210, %f2209, %f2208;
	st.local.f32 	[%rd400+288], %f2210;
	ld.local.f32 	%f2211, [%rd398+312];
	mul.f32 	%f2212, %f414, %f2211;
	ld.local.f32 	%f2213, [%rd400+312];
	sub.f32 	%f2214, %f2213, %f2212;
	st.local.f32 	[%rd400+312], %f2214;
	ld.local.f32 	%f2215, [%rd398+336];
	mul.f32 	%f2216, %f414, %f2215;
	ld.local.f32 	%f2217, [%rd400+336];
	sub.f32 	%f2218, %f2217, %f2216;
	st.local.f32 	[%rd400+336], %f2218;
	ld.local.f32 	%f2219, [%rd398+360];
	mul.f32 	%f2220, %f414, %f2219;
	ld.local.f32 	%f2221, [%rd400+360];
	sub.f32 	%f2222, %f2221, %f2220;
	st.local.f32 	[%rd400+360], %f2222;
	add.s32 	%r1404, %r1404, 16;
	add.s32 	%r1365, %r1365, 16;
	setp.eq.s32 	%p202, %r1365, %r314;
	@%p202 bra 	$L__BB0_379;
	bra.uni 	$L__BB0_378;
$L__BB0_379:
	@%p194 bra 	$L__BB0_389;
	setp.lt.u32 	%p204, %r122, 7;
	@%p204 bra 	$L__BB0_382;
	mul.lo.s32 	%r780, %r1404, 6;
	add.s32 	%r781, %r780, %r216;
	mul.wide.s32 	%rd401, %r781, 4;
	add.s64 	%rd402, %rd18, %rd401;
	ld.local.f32 	%f2223, [%rd402];
	mul.f32 	%f2224, %f414, %f2223;
	add.s32 	%r782, %r321, %r780;
	mul.wide.s32 	%rd403, %r782, 4;
	add.s64 	%rd404, %rd18, %rd403;
	ld.local.f32 	%f2225, [%rd404];
	sub.f32 	%f2226, %f2225, %f2224;
	st.local.f32 	[%rd404], %f2226;
	ld.local.f32 	%f2227, [%rd402+24];
	mul.f32 	%f2228, %f414, %f2227;
	ld.local.f32 	%f2229, [%rd404+24];
	sub.f32 	%f2230, %f2229, %f2228;
	st.local.f32 	[%rd404+24], %f2230;
	ld.local.f32 	%f2231, [%rd402+48];
	mul.f32 	%f2232, %f414, %f2231;
	ld.local.f32 	%f2233, [%rd404+48];
	sub.f32 	%f2234, %f2233, %f2232;
	st.local.f32 	[%rd404+48], %f2234;
	ld.local.f32 	%f2235, [%rd402+72];
	mul.f32 	%f2236, %f414, %f2235;
	ld.local.f32 	%f2237, [%rd404+72];
	sub.f32 	%f2238, %f2237, %f2236;
	st.local.f32 	[%rd404+72], %f2238;
	ld.local.f32 	%f2239, [%rd402+96];
	mul.f32 	%f2240, %f414, %f2239;
	ld.local.f32 	%f2241, [%rd404+96];
	sub.f32 	%f2242, %f2241, %f2240;
	st.local.f32 	[%rd404+96], %f2242;
	ld.local.f32 	%f2243, [%rd402+120];
	mul.f32 	%f2244, %f414, %f2243;
	ld.local.f32 	%f2245, [%rd404+120];
	sub.f32 	%f2246, %f2245, %f2244;
	st.local.f32 	[%rd404+120], %f2246;
	ld.local.f32 	%f2247, [%rd402+144];
	mul.f32 	%f2248, %f414, %f2247;
	ld.local.f32 	%f2249, [%rd404+144];
	sub.f32 	%f2250, %f2249, %f2248;
	st.local.f32 	[%rd404+144], %f2250;
	ld.local.f32 	%f2251, [%rd402+168];
	mul.f32 	%f2252, %f414, %f2251;
	ld.local.f32 	%f2253, [%rd404+168];
	sub.f32 	%f2254, %f2253, %f2252;
	st.local.f32 	[%rd404+168], %f2254;
	add.s32 	%r1404, %r1404, 8;
$L__BB0_382:
	and.b32  	%r783, %r121, 7;
	setp.eq.s32 	%p205, %r783, 0;
	@%p205 bra 	$L__BB0_389;
	and.b32  	%r318, %r119, 3;
	setp.lt.u32 	%p206, %r120, 3;
	@%p206 bra 	$L__BB0_385;
	mul.lo.s32 	%r784, %r1404, 6;
	add.s32 	%r785, %r784, %r216;
	mul.wide.s32 	%rd405, %r785, 4;
	add.s64 	%rd406, %rd18, %rd405;
	ld.local.f32 	%f2255, [%rd406];
	mul.f32 	%f2256, %f414, %f2255;
	add.s32 	%r786, %r321, %r784;
	mul.wide.s32 	%rd407, %r786, 4;
	add.s64 	%rd408, %rd18, %rd407;
	ld.local.f32 	%f2257, [%rd408];
	sub.f32 	%f2258, %f2257, %f2256;
	st.local.f32 	[%rd408], %f2258;
	ld.local.f32 	%f2259, [%rd406+24];
	mul.f32 	%f2260, %f414, %f2259;
	ld.local.f32 	%f2261, [%rd408+24];
	sub.f32 	%f2262, %f2261, %f2260;
	st.local.f32 	[%rd408+24], %f2262;
	ld.local.f32 	%f2263, [%rd406+48];
	mul.f32 	%f2264, %f414, %f2263;
	ld.local.f32 	%f2265, [%rd408+48];
	sub.f32 	%f2266, %f2265, %f2264;
	st.local.f32 	[%rd408+48], %f2266;
	ld.local.f32 	%f2267, [%rd406+72];
	mul.f32 	%f2268, %f414, %f2267;
	ld.local.f32 	%f2269, [%rd408+72];
	sub.f32 	%f2270, %f2269, %f2268;
	st.local.f32 	[%rd408+72], %f2270;
	add.s32 	%r1404, %r1404, 4;
$L__BB0_385:
	setp.eq.s32 	%p207, %r318, 0;
	@%p207 bra 	$L__BB0_389;
	mul.lo.s32 	%r787, %r1404, 6;
	add.s32 	%r788, %r787, %r216;
	mul.wide.s32 	%rd409, %r788, 4;
	add.s64 	%rd71, %rd18, %rd409;
	ld.local.f32 	%f2271, [%rd71];
	mul.f32 	%f2272, %f414, %f2271;
	add.s32 	%r789, %r321, %r787;
	mul.wide.s32 	%rd410, %r789, 4;
	add.s64 	%rd72, %rd18, %rd410;
	ld.local.f32 	%f2273, [%rd72];
	sub.f32 	%f2274, %f2273, %f2272;
	st.local.f32 	[%rd72], %f2274;
	setp.eq.s32 	%p208, %r318, 1;
	@%p208 bra 	$L__BB0_389;
	ld.local.f32 	%f2275, [%rd71+24];
	mul.f32 	%f2276, %f414, %f2275;
	ld.local.f32 	%f2277, [%rd72+24];
	sub.f32 	%f2278, %f2277, %f2276;
	st.local.f32 	[%rd72+24], %f2278;
	setp.eq.s32 	%p209, %r318, 2;
	@%p209 bra 	$L__BB0_389;
	ld.local.f32 	%f2279, [%rd71+48];
	mul.f32 	%f2280, %f414, %f2279;
	ld.local.f32 	%f2281, [%rd72+48];
	sub.f32 	%f2282, %f2281, %f2280;
	st.local.f32 	[%rd72+48], %f2282;
$L__BB0_389:
	setp.eq.s32 	%p210, %r117, 4;
	@%p210 bra 	$L__BB0_390;
	bra.uni 	$L__BB0_270;
$L__BB0_390:
	add.s32 	%r1326, %r117, 1;
	setp.ne.s32 	%p286, %r1326, 6;
	add.s16 	%rs71, %rs71, 1;
	add.s16 	%rs70, %rs70, 1;
	setp.gtu.f32 	%p287, %f4783, 0f007FFFFD;
	selp.b32 	%r1327, %r1410, %r117, %p287;
	mov.u32 	%r1410, %r33;
	@%p286 bra 	$L__BB0_164;
	bra.uni 	$L__BB0_260;
$L__BB0_391:
	.pragma "nounroll";
	mul.lo.s32 	%r763, %r1407, 6;
	add.s32 	%r764, %r763, %r216;
	mul.wide.s32 	%rd383, %r764, 4;
	add.s64 	%rd384, %rd18, %rd383;
	ld.local.f32 	%f2070, [%rd384];
	add.s32 	%r765, %r321, %r763;
	mul.wide.s32 	%rd385, %r765, 4;
	add.s64 	%rd386, %rd18, %rd385;
	ld.local.f32 	%f2071, [%rd386];
	fma.rn.f32 	%f2072, %f2070, %f2071, %f4824;
	ld.local.f32 	%f2073, [%rd384+24];
	ld.local.f32 	%f2074, [%rd386+24];
	fma.rn.f32 	%f2075, %f2073, %f2074, %f2072;
	ld.local.f32 	%f2076, [%rd384+48];
	ld.local.f32 	%f2077, [%rd386+48];
	fma.rn.f32 	%f2078, %f2076, %f2077, %f2075;
	ld.local.f32 	%f2079, [%rd384+72];
	ld.local.f32 	%f2080, [%rd386+72];
	fma.rn.f32 	%f2081, %f2079, %f2080, %f2078;
	ld.local.f32 	%f2082, [%rd384+96];
	ld.local.f32 	%f2083, [%rd386+96];
	fma.rn.f32 	%f2084, %f2082, %f2083, %f2081;
	ld.local.f32 	%f2085, [%rd384+120];
	ld.local.f32 	%f2086, [%rd386+120];
	fma.rn.f32 	%f2087, %f2085, %f2086, %f2084;
	ld.local.f32 	%f2088, [%rd384+144];
	ld.local.f32 	%f2089, [%rd386+144];
	fma.rn.f32 	%f2090, %f2088, %f2089, %f2087;
	ld.local.f32 	%f2091, [%rd384+168];
	ld.local.f32 	%f2092, [%rd386+168];
	fma.rn.f32 	%f2093, %f2091, %f2092, %f2090;
	ld.local.f32 	%f2094, [%rd384+192];
	ld.local.f32 	%f2095, [%rd386+192];
	fma.rn.f32 	%f2096, %f2094, %f2095, %f2093;
	ld.local.f32 	%f2097, [%rd384+216];
	ld.local.f32 	%f2098, [%rd386+216];
	fma.rn.f32 	%f2099, %f2097, %f2098, %f2096;
	ld.local.f32 	%f2100, [%rd384+240];
	ld.local.f32 	%f2101, [%rd386+240];
	fma.rn.f32 	%f2102, %f2100, %f2101, %f2099;
	ld.local.f32 	%f2103, [%rd384+264];
	ld.local.f32 	%f2104, [%rd386+264];
	fma.rn.f32 	%f2105, %f2103, %f2104, %f2102;
	ld.local.f32 	%f2106, [%rd384+288];
	ld.local.f32 	%f2107, [%rd386+288];
	fma.rn.f32 	%f2108, %f2106, %f2107, %f2105;
	ld.local.f32 	%f2109, [%rd384+312];
	ld.local.f32 	%f2110, [%rd386+312];
	fma.rn.f32 	%f2111, %f2109, %f2110, %f2108;
	ld.local.f32 	%f2112, [%rd384+336];
	ld.local.f32 	%f2113, [%rd386+336];
	fma.rn.f32 	%f2114, %f2112, %f2113, %f2111;
	ld.local.f32 	%f2115, [%rd384+360];
	ld.local.f32 	%f2116, [%rd386+360];
	fma.rn.f32 	%f4824, %f2115, %f2116, %f2114;
	add.s32 	%r1407, %r1407, 16;
	add.s32 	%r1363, %r1363, 16;
	setp.eq.s32 	%p193, %r1363, %r323;
	@%p193 bra 	$L__BB0_392;
	bra.uni 	$L__BB0_391;
$L__BB0_392:
	setp.eq.s32 	%p194, %r322, 0;
	@%p194 bra 	$L__BB0_402;
	setp.lt.u32 	%p195, %r122, 7;
	@%p195 bra 	$L__BB0_395;
	mul.lo.s32 	%r766, %r1407, 6;
	add.s32 	%r767, %r766, %r216;
	mul.wide.s32 	%rd387, %r767, 4;
	add.s64 	%rd388, %rd18, %rd387;
	ld.local.f32 	%f2118, [%rd388];
	add.s32 	%r768, %r321, %r766;
	mul.wide.s32 	%rd389, %r768, 4;
	add.s64 	%rd390, %rd18, %rd389;
	ld.local.f32 	%f2119, [%rd390];
	fma.rn.f32 	%f2120, %f2118, %f2119, %f4824;
	ld.local.f32 	%f2121, [%rd388+24];
	ld.local.f32 	%f2122, [%rd390+24];
	fma.rn.f32 	%f2123, %f2121, %f2122, %f2120;
	ld.local.f32 	%f2124, [%rd388+48];
	ld.local.f32 	%f2125, [%rd390+48];
	fma.rn.f32 	%f2126, %f2124, %f2125, %f2123;
	ld.local.f32 	%f2127, [%rd388+72];
	ld.local.f32 	%f2128, [%rd390+72];
	fma.rn.f32 	%f2129, %f2127, %f2128, %f2126;
	ld.local.f32 	%f2130, [%rd388+96];
	ld.local.f32 	%f2131, [%rd390+96];
	fma.rn.f32 	%f2132, %f2130, %f2131, %f2129;
	ld.local.f32 	%f2133, [%rd388+120];
	ld.local.f32 	%f2134, [%rd390+120];
	fma.rn.f32 	%f2135, %f2133, %f2134, %f2132;
	ld.local.f32 	%f2136, [%rd388+144];
	ld.local.f32 	%f2137, [%rd390+144];
	fma.rn.f32 	%f2138, %f2136, %f2137, %f2135;
	ld.local.f32 	%f2139, [%rd388+168];
	ld.local.f32 	%f2140, [%rd390+168];
	fma.rn.f32 	%f4824, %f2139, %f2140, %f2138;
	add.s32 	%r1407, %r1407, 8;
$L__BB0_395:
	and.b32  	%r769, %r121, 7;
	setp.eq.s32 	%p196, %r769, 0;
	@%p196 bra 	$L__BB0_402;
	and.b32  	%r327, %r119, 3;
	setp.lt.u32 	%p197, %r120, 3;
	@%p197 bra 	$L__BB0_398;
	mul.lo.s32 	%r770, %r1407, 6;
	add.s32 	%r771, %r770, %r216;
	mul.wide.s32 	%rd391, %r771, 4;
	add.s64 	%rd392, %rd18, %rd391;
	ld.local.f32 	%f2142, [%rd392];
	add.s32 	%r772, %r321, %r770;
	mul.wide.s32 	%rd393, %r772, 4;
	add.s64 	%rd394, %rd18, %rd393;
	ld.local.f32 	%f2143, [%rd394];
	fma.rn.f32 	%f2144, %f2142, %f2143, %f4824;
	ld.local.f32 	%f2145, [%rd392+24];
	ld.local.f32 	%f2146, [%rd394+24];
	fma.rn.f32 	%f2147, %f2145, %f2146, %f2144;
	ld.local.f32 	%f2148, [%rd392+48];
	ld.local.f32 	%f2149, [%rd394+48];
	fma.rn.f32 	%f2150, %f2148, %f2149, %f2147;
	ld.local.f32 	%f2151, [%rd392+72];
	ld.local.f32 	%f2152, [%rd394+72];
	fma.rn.f32 	%f4824, %f2151, %f2152, %f2150;
	add.s32 	%r1407, %r1407, 4;
$L__BB0_398:
	setp.eq.s32 	%p198, %r327, 0;
	@%p198 bra 	$L__BB0_402;
	mul.lo.s32 	%r773, %r1407, 6;
	add.s32 	%r774, %r773, %r216;
	mul.wide.s32 	%rd395, %r774, 4;
	add.s64 	%rd73, %rd18, %rd395;
	ld.local.f32 	%f2153, [%rd73];
	add.s32 	%r775, %r321, %r773;
	mul.wide.s32 	%rd396, %r775, 4;
	add.s64 	%rd74, %rd18, %rd396;
	ld.local.f32 	%f2154, [%rd74];
	fma.rn.f32 	%f4824, %f2153, %f2154, %f4824;
	setp.eq.s32 	%p199, %r327, 1;
	@%p199 bra 	$L__BB0_402;
	ld.local.f32 	%f2155, [%rd73+24];
	ld.local.f32 	%f2156, [%rd74+24];
	fma.rn.f32 	%f4824, %f2155, %f2156, %f4824;
	setp.eq.s32 	%p200, %r327, 2;
	@%p200 bra 	$L__BB0_402;
	ld.local.f32 	%f2157, [%rd73+48];
	ld.local.f32 	%f2158, [%rd74+48];
	fma.rn.f32 	%f4824, %f2157, %f2158, %f4824;
$L__BB0_402:
	mul.f32 	%f414, %f339, %f4824;
	mov.u32 	%r1404, %r117;
	@%p192 bra 	$L__BB0_379;
	bra.uni 	$L__BB0_377;
$L__BB0_403:
	mul.wide.u32 	%rd529, %r1411, 4;
	add.s64 	%rd530, %rd19, %rd529;
	ld.local.f32 	%f3147, [%rd530];
	add.s64 	%rd531, %rd10, %rd529;
	st.local.f32 	[%rd531], %f3147;
	ld.local.f32 	%f3148, [%rd530+4];
	st.local.f32 	[%rd531+4], %f3148;
	ld.local.f32 	%f3149, [%rd530+8];
	st.local.f32 	[%rd531+8], %f3149;
	ld.local.f32 	%f3150, [%rd530+12];
	st.local.f32 	[%rd531+12], %f3150;
	add.s32 	%r1411, %r1411, 4;
	and.b32  	%r335, %r58, 1020;
	setp.eq.s32 	%p292, %r1411, %r335;
	@%p292 bra 	$L__BB0_404;
	bra.uni 	$L__BB0_403;
$L__BB0_404:
	cvt.u64.u32 	%rd1278, %r335;
$L__BB0_405:
	setp.eq.s32 	%p293, %r67, 0;
	@%p293 bra 	$L__BB0_407;
	shl.b64 	%rd532, %rd1278, 2;
	add.s64 	%rd533, %rd19, %rd532;
	ld.local.f32 	%f3151, [%rd533];
	add.s64 	%rd534, %rd10, %rd532;
	st.local.f32 	[%rd534], %f3151;
$L__BB0_407:
	mov.b32 	%r1412, 0;
	mov.b16 	%rs72, 0;
	mov.u16 	%rs73, %rs72;
$L__BB0_408:
	cvt.u16.u32 	%rs44, %r2;
	sub.s16 	%rs45, %rs44, %rs72;
	cvt.u32.u16 	%r908, %rs45;
	and.b32  	%r337, %r908, 7;
	add.s32 	%r338, %r337, -1;
	sub.s16 	%rs46, %rs44, %rs73;
	cvt.u32.u16 	%r909, %rs46;
	and.b32  	%r339, %r909, 15;
	add.s32 	%r340, %r339, -1;
	sub.s32 	%r341, %r2, %r1412;
	add.s32 	%r342, %r341, -1;
	mul.wide.u32 	%rd535, %r1412, 4;
	add.s64 	%rd536, %rd6, %rd535;
	ld.local.u32 	%r343, [%rd536];
	setp.le.u32 	%p294, %r2, %r1412;
	mov.f32 	%f4832, 0f00000000;
	@%p294 bra 	$L__BB0_422;
	setp.lt.u32 	%p295, %r342, 15;
	mov.f32 	%f4832, 0f00000000;
	mov.u32 	%r1415, %r1412;
	@%p295 bra 	$L__BB0_412;
	and.b32  	%r344, %r341, -16;
	mov.b32 	%r1414, 0;
	mov.f32 	%f4832, 0f00000000;
	mov.u32 	%r1415, %r1412;
$L__BB0_411:
	.pragma "nounroll";
	mad.lo.s32 	%r911, %r1415, 6, %r343;
	mul.wide.s32 	%rd537, %r911, 4;
	add.s64 	%rd538, %rd18, %rd537;
	ld.local.f32 	%f3156, [%rd538];
	mul.wide.u32 	%rd539, %r1415, 4;
	add.s64 	%rd540, %rd10, %rd539;
	ld.local.f32 	%f3157, [%rd540];
	fma.rn.f32 	%f3158, %f3156, %f3157, %f4832;
	ld.local.f32 	%f3159, [%rd538+24];
	ld.local.f32 	%f3160, [%rd540+4];
	fma.rn.f32 	%f3161, %f3159, %f3160, %f3158;
	ld.local.f32 	%f3162, [%rd538+48];
	ld.local.f32 	%f3163, [%rd540+8];
	fma.rn.f32 	%f3164, %f3162, %f3163, %f3161;
	ld.local.f32 	%f3165, [%rd538+72];
	ld.local.f32 	%f3166, [%rd540+12];
	fma.rn.f32 	%f3167, %f3165, %f3166, %f3164;
	ld.local.f32 	%f3168, [%rd538+96];
	ld.local.f32 	%f3169, [%rd540+16];
	fma.rn.f32 	%f3170, %f3168, %f3169, %f3167;
	ld.local.f32 	%f3171, [%rd538+120];
	ld.local.f32 	%f3172, [%rd540+20];
	fma.rn.f32 	%f3173, %f3171, %f3172, %f3170;
	ld.local.f32 	%f3174, [%rd538+144];
	ld.local.f32 	%f3175, [%rd540+24];
	fma.rn.f32 	%f3176, %f3174, %f3175, %f3173;
	ld.local.f32 	%f3177, [%rd538+168];
	ld.local.f32 	%f3178, [%rd540+28];
	fma.rn.f32 	%f3179, %f3177, %f3178, %f3176;
	ld.local.f32 	%f3180, [%rd538+192];
	ld.local.f32 	%f3181, [%rd540+32];
	fma.rn.f32 	%f3182, %f3180, %f3181, %f3179;
	ld.local.f32 	%f3183, [%rd538+216];
	ld.local.f32 	%f3184, [%rd540+36];
	fma.rn.f32 	%f3185, %f3183, %f3184, %f3182;
	ld.local.f32 	%f3186, [%rd538+240];
	ld.local.f32 	%f3187, [%rd540+40];
	fma.rn.f32 	%f3188, %f3186, %f3187, %f3185;
	ld.local.f32 	%f3189, [%rd538+264];
	ld.local.f32 	%f3190, [%rd540+44];
	fma.rn.f32 	%f3191, %f3189, %f3190, %f3188;
	ld.local.f32 	%f3192, [%rd538+288];
	ld.local.f32 	%f3193, [%rd540+48];
	fma.rn.f32 	%f3194, %f3192, %f3193, %f3191;
	ld.local.f32 	%f3195, [%rd538+312];
	ld.local.f32 	%f3196, [%rd540+52];
	fma.rn.f32 	%f3197, %f3195, %f3196, %f3194;
	ld.local.f32 	%f3198, [%rd538+336];
	ld.local.f32 	%f3199, [%rd540+56];
	fma.rn.f32 	%f3200, %f3198, %f3199, %f3197;
	ld.local.f32 	%f3201, [%rd538+360];
	ld.local.f32 	%f3202, [%rd540+60];
	fma.rn.f32 	%f4832, %f3201, %f3202, %f3200;
	add.s32 	%r1415, %r1415, 16;
	add.s32 	%r1414, %r1414, 16;
	setp.ne.s32 	%p296, %r1414, %r344;
	@%p296 bra 	$L__BB0_411;
$L__BB0_412:
	and.b32  	%r912, %r341, 15;
	setp.eq.s32 	%p297, %r912, 0;
	@%p297 bra 	$L__BB0_422;
	setp.lt.u32 	%p298, %r340, 7;
	@%p298 bra 	$L__BB0_415;
	mad.lo.s32 	%r913, %r1415, 6, %r343;
	mul.wide.s32 	%rd541, %r913, 4;
	add.s64 	%rd542, %rd18, %rd541;
	ld.local.f32 	%f3204, [%rd542];
	mul.wide.u32 	%rd543, %r1415, 4;
	add.s64 	%rd544, %rd10, %rd543;
	ld.local.f32 	%f3205, [%rd544];
	fma.rn.f32 	%f3206, %f3204, %f3205, %f4832;
	ld.local.f32 	%f3207, [%rd542+24];
	ld.local.f32 	%f3208, [%rd544+4];
	fma.rn.f32 	%f3209, %f3207, %f3208, %f3206;
	ld.local.f32 	%f3210, [%rd542+48];
	ld.local.f32 	%f3211, [%rd544+8];
	fma.rn.f32 	%f3212, %f3210, %f3211, %f3209;
	ld.local.f32 	%f3213, [%rd542+72];
	ld.local.f32 	%f3214, [%rd544+12];
	fma.rn.f32 	%f3215, %f3213, %f3214, %f3212;
	ld.local.f32 	%f3216, [%rd542+96];
	ld.local.f32 	%f3217, [%rd544+16];
	fma.rn.f32 	%f3218, %f3216, %f3217, %f3215;
	ld.local.f32 	%f3219, [%rd542+120];
	ld.local.f32 	%f3220, [%rd544+20];
	fma.rn.f32 	%f3221, %f3219, %f3220, %f3218;
	ld.local.f32 	%f3222, [%rd542+144];
	ld.local.f32 	%f3223, [%rd544+24];
	fma.rn.f32 	%f3224, %f3222, %f3223, %f3221;
	ld.local.f32 	%f3225, [%rd542+168];
	ld.local.f32 	%f3226, [%rd544+28];
	fma.rn.f32 	%f4832, %f3225, %f3226, %f3224;
	add.s32 	%r1415, %r1415, 8;
$L__BB0_415:
	and.b32  	%r914, %r339, 7;
	setp.eq.s32 	%p299, %r914, 0;
	@%p299 bra 	$L__BB0_422;
	and.b32  	%r352, %r337, 3;
	setp.lt.u32 	%p300, %r338, 3;
	@%p300 bra 	$L__BB0_418;
	mad.lo.s32 	%r915, %r1415, 6, %r343;
	mul.wide.s32 	%rd545, %r915, 4;
	add.s64 	%rd546, %rd18, %rd545;
	ld.local.f32 	%f3228, [%rd546];
	mul.wide.u32 	%rd547, %r1415, 4;
	add.s64 	%rd548, %rd10, %rd547;
	ld.local.f32 	%f3229, [%rd548];
	fma.rn.f32 	%f3230, %f3228, %f3229, %f4832;
	ld.local.f32 	%f3231, [%rd546+24];
	ld.local.f32 	%f3232, [%rd548+4];
	fma.rn.f32 	%f3233, %f3231, %f3232, %f3230;
	ld.local.f32 	%f3234, [%rd546+48];
	ld.local.f32 	%f3235, [%rd548+8];
	fma.rn.f32 	%f3236, %f3234, %f3235, %f3233;
	ld.local.f32 	%f3237, [%rd546+72];
	ld.local.f32 	%f3238, [%rd548+12];
	fma.rn.f32 	%f4832, %f3237, %f3238, %f3236;
	add.s32 	%r1415, %r1415, 4;
$L__BB0_418:
	setp.eq.s32 	%p301, %r352, 0;
	@%p301 bra 	$L__BB0_422;
	mad.lo.s32 	%r916, %r1415, 6, %r343;
	mul.wide.s32 	%rd549, %r916, 4;
	add.s64 	%rd80, %rd18, %rd549;
	ld.local.f32 	%f3239, [%rd80];
	mul.wide.u32 	%rd550, %r1415, 4;
	add.s64 	%rd81, %rd10, %rd550;
	ld.local.f32 	%f3240, [%rd81];
	fma.rn.f32 	%f4832, %f3239, %f3240, %f4832;
	setp.eq.s32 	%p302, %r352, 1;
	@%p302 bra 	$L__BB0_422;
	ld.local.f32 	%f3241, [%rd80+24];
	ld.local.f32 	%f3242, [%rd81+4];
	fma.rn.f32 	%f4832, %f3241, %f3242, %f4832;
	setp.eq.s32 	%p303, %r352, 2;
	@%p303 bra 	$L__BB0_422;
	ld.local.f32 	%f3243, [%rd80+48];
	ld.local.f32 	%f3244, [%rd81+8];
	fma.rn.f32 	%f4832, %f3243, %f3244, %f4832;
$L__BB0_422:
	mul.wide.s32 	%rd551, %r343, 4;
	add.s64 	%rd552, %rd5, %rd551;
	ld.local.f32 	%f3245, [%rd552];
	mul.f32 	%f429, %f4832, %f3245;
	@%p294 bra 	$L__BB0_436;
	setp.lt.u32 	%p305, %r342, 15;
	mov.u32 	%r1420, %r1412;
	@%p305 bra 	$L__BB0_426;
	and.b32  	%r355, %r341, -16;
	mov.b32 	%r1419, 0;
	mov.u32 	%r1420, %r1412;
$L__BB0_425:
	.pragma "nounroll";
	mad.lo.s32 	%r918, %r1420, 6, %r343;
	mul.wide.s32 	%rd553, %r918, 4;
	add.s64 	%rd554, %rd18, %rd553;
	ld.local.f32 	%f3246, [%rd554];
	mul.f32 	%f3247, %f429, %f3246;
	mul.wide.u32 	%rd555, %r1420, 4;
	add.s64 	%rd556, %rd10, %rd555;
	ld.local.f32 	%f3248, [%rd556];
	sub.f32 	%f3249, %f3248, %f3247;
	st.local.f32 	[%rd556], %f3249;
	ld.local.f32 	%f3250, [%rd554+24];
	mul.f32 	%f3251, %f429, %f3250;
	ld.local.f32 	%f3252, [%rd556+4];
	sub.f32 	%f3253, %f3252, %f3251;
	st.local.f32 	[%rd556+4], %f3253;
	ld.local.f32 	%f3254, [%rd554+48];
	mul.f32 	%f3255, %f429, %f3254;
	ld.local.f32 	%f3256, [%rd556+8];
	sub.f32 	%f3257, %f3256, %f3255;
	st.local.f32 	[%rd556+8], %f3257;
	ld.local.f32 	%f3258, [%rd554+72];
	mul.f32 	%f3259, %f429, %f3258;
	ld.local.f32 	%f3260, [%rd556+12];
	sub.f32 	%f3261, %f3260, %f3259;
	st.local.f32 	[%rd556+12], %f3261;
	ld.local.f32 	%f3262, [%rd554+96];
	mul.f32 	%f3263, %f429, %f3262;
	ld.local.f32 	%f3264, [%rd556+16];
	sub.f32 	%f3265, %f3264, %f3263;
	st.local.f32 	[%rd556+16], %f3265;
	ld.local.f32 	%f3266, [%rd554+120];
	mul.f32 	%f3267, %f429, %f3266;
	ld.local.f32 	%f3268, [%rd556+20];
	sub.f32 	%f3269, %f3268, %f3267;
	st.local.f32 	[%rd556+20], %f3269;
	ld.local.f32 	%f3270, [%rd554+144];
	mul.f32 	%f3271, %f429, %f3270;
	ld.local.f32 	%f3272, [%rd556+24];
	sub.f32 	%f3273, %f3272, %f3271;
	st.local.f32 	[%rd556+24], %f3273;
	ld.local.f32 	%f3274, [%rd554+168];
	mul.f32 	%f3275, %f429, %f3274;
	ld.local.f32 	%f3276, [%rd556+28];
	sub.f32 	%f3277, %f3276, %f3275;
	st.local.f32 	[%rd556+28], %f3277;
	ld.local.f32 	%f3278, [%rd554+192];
	mul.f32 	%f3279, %f429, %f3278;
	ld.local.f32 	%f3280, [%rd556+32];
	sub.f32 	%f3281, %f3280, %f3279;
	st.local.f32 	[%rd556+32], %f3281;
	ld.local.f32 	%f3282, [%rd554+216];
	mul.f32 	%f3283, %f429, %f3282;
	ld.local.f32 	%f3284, [%rd556+36];
	sub.f32 	%f3285, %f3284, %f3283;
	st.local.f32 	[%rd556+36], %f3285;
	ld.local.f32 	%f3286, [%rd554+240];
	mul.f32 	%f3287, %f429, %f3286;
	ld.local.f32 	%f3288, [%rd556+40];
	sub.f32 	%f3289, %f3288, %f3287;
	st.local.f32 	[%rd556+40], %f3289;
	ld.local.f32 	%f3290, [%rd554+264];
	mul.f32 	%f3291, %f429, %f3290;
	ld.local.f32 	%f3292, [%rd556+44];
	sub.f32 	%f3293, %f3292, %f3291;
	st.local.f32 	[%rd556+44], %f3293;
	ld.local.f32 	%f3294, [%rd554+288];
	mul.f32 	%f3295, %f429, %f3294;
	ld.local.f32 	%f3296, [%rd556+48];
	sub.f32 	%f3297, %f3296, %f3295;
	st.local.f32 	[%rd556+48], %f3297;
	ld.local.f32 	%f3298, [%rd554+312];
	mul.f32 	%f3299, %f429, %f3298;
	ld.local.f32 	%f3300, [%rd556+52];
	sub.f32 	%f3301, %f3300, %f3299;
	st.local.f32 	[%rd556+52], %f3301;
	ld.local.f32 	%f3302, [%rd554+336];
	mul.f32 	%f3303, %f429, %f3302;
	ld.local.f32 	%f3304, [%rd556+56];
	sub.f32 	%f3305, %f3304, %f3303;
	st.local.f32 	[%rd556+56], %f3305;
	ld.local.f32 	%f3306, [%rd554+360];
	mul.f32 	%f3307, %f429, %f3306;
	ld.local.f32 	%f3308, [%rd556+60];
	sub.f32 	%f3309, %f3308, %f3307;
	st.local.f32 	[%rd556+60], %f3309;
	add.s32 	%r1420, %r1420, 16;
	add.s32 	%r1419, %r1419, 16;
	setp.ne.s32 	%p306, %r1419, %r355;
	@%p306 bra 	$L__BB0_425;
$L__BB0_426:
	and.b32  	%r919, %r341, 15;
	setp.eq.s32 	%p307, %r919, 0;
	@%p307 bra 	$L__BB0_436;
	setp.lt.u32 	%p308, %r340, 7;
	@%p308 bra 	$L__BB0_429;
	mad.lo.s32 	%r920, %r1420, 6, %r343;
	mul.wide.s32 	%rd557, %r920, 4;
	add.s64 	%rd558, %rd18, %rd557;
	ld.local.f32 	%f3310, [%rd558];
	mul.f32 	%f3311, %f429, %f3310;
	mul.wide.u32 	%rd559, %r1420, 4;
	add.s64 	%rd560, %rd10, %rd559;
	ld.local.f32 	%f3312, [%rd560];
	sub.f32 	%f3313, %f3312, %f3311;
	st.local.f32 	[%rd560], %f3313;
	ld.local.f32 	%f3314, [%rd558+24];
	mul.f32 	%f3315, %f429, %f3314;
	ld.local.f32 	%f3316, [%rd560+4];
	sub.f32 	%f3317, %f3316, %f3315;
	st.local.f32 	[%rd560+4], %f3317;
	ld.local.f32 	%f3318, [%rd558+48];
	mul.f32 	%f3319, %f429, %f3318;
	ld.local.f32 	%f3320, [%rd560+8];
	sub.f32 	%f3321, %f3320, %f3319;
	st.local.f32 	[%rd560+8], %f3321;
	ld.local.f32 	%f3322, [%rd558+72];
	mul.f32 	%f3323, %f429, %f3322;
	ld.local.f32 	%f3324, [%rd560+12];
	sub.f32 	%f3325, %f3324, %f3323;
	st.local.f32 	[%rd560+12], %f3325;
	ld.local.f32 	%f3326, [%rd558+96];
	mul.f32 	%f3327, %f429, %f3326;
	ld.local.f32 	%f3328, [%rd560+16];
	sub.f32 	%f3329, %f3328, %f3327;
	st.local.f32 	[%rd560+16], %f3329;
	ld.local.f32 	%f3330, [%rd558+120];
	mul.f32 	%f3331, %f429, %f3330;
	ld.local.f32 	%f3332, [%rd560+20];
	sub.f32 	%f3333, %f3332, %f3331;
	st.local.f32 	[%rd560+20], %f3333;
	ld.local.f32 	%f3334, [%rd558+144];
	mul.f32 	%f3335, %f429, %f3334;
	ld.local.f32 	%f3336, [%rd560+24];
	sub.f32 	%f3337, %f3336, %f3335;
	st.local.f32 	[%rd560+24], %f3337;
	ld.local.f32 	%f3338, [%rd558+168];
	mul.f32 	%f3339, %f429, %f3338;
	ld.local.f32 	%f3340, [%rd560+28];
	sub.f32 	%f3341, %f3340, %f3339;
	st.local.f32 	[%rd560+28], %f3341;
	add.s32 	%r1420, %r1420, 8;
$L__BB0_429:
	and.b32  	%r921, %r339, 7;
	setp.eq.s32 	%p309, %r921, 0;
	@%p309 bra 	$L__BB0_436;
	and.b32  	%r363, %r337, 3;
	setp.lt.u32 	%p310, %r338, 3;
	@%p310 bra 	$L__BB0_432;
	mad.lo.s32 	%r922, %r1420, 6, %r343;
	mul.wide.s32 	%rd561, %r922, 4;
	add.s64 	%rd562, %rd18, %rd561;
	ld.local.f32 	%f3342, [%rd562];
	mul.f32 	%f3343, %f429, %f3342;
	mul.wide.u32 	%rd563, %r1420, 4;
	add.s64 	%rd564, %rd10, %rd563;
	ld.local.f32 	%f3344, [%rd564];
	sub.f32 	%f3345, %f3344, %f3343;
	st.local.f32 	[%rd564], %f3345;
	ld.local.f32 	%f3346, [%rd562+24];
	mul.f32 	%f3347, %f429, %f3346;
	ld.local.f32 	%f3348, [%rd564+4];
	sub.f32 	%f3349, %f3348, %f3347;
	st.local.f32 	[%rd564+4], %f3349;
	ld.local.f32 	%f3350, [%rd562+48];
	mul.f32 	%f3351, %f429, %f3350;
	ld.local.f32 	%f3352, [%rd564+8];
	sub.f32 	%f3353, %f3352, %f3351;
	st.local.f32 	[%rd564+8], %f3353;
	ld.local.f32 	%f3354, [%rd562+72];
	mul.f32 	%f3355, %f429, %f3354;
	ld.local.f32 	%f3356, [%rd564+12];
	sub.f32 	%f3357, %f3356, %f3355;
	st.local.f32 	[%rd564+12], %f3357;
	add.s32 	%r1420, %r1420, 4;
$L__BB0_432:
	setp.eq.s32 	%p311, %r363, 0;
	@%p311 bra 	$L__BB0_436;
	mad.lo.s32 	%r923, %r1420, 6, %r343;
	mul.wide.s32 	%rd565, %r923, 4;
	add.s64 	%rd82, %rd18, %rd565;
	ld.local.f32 	%f3358, [%rd82];
	mul.f32 	%f3359, %f429, %f3358;
	mul.wide.u32 	%rd566, %r1420, 4;
	add.s64 	%rd83, %rd10, %rd566;
	ld.local.f32 	%f3360, [%rd83];
	sub.f32 	%f3361, %f3360, %f3359;
	st.local.f32 	[%rd83], %f3361;
	setp.eq.s32 	%p312, %r363, 1;
	@%p312 bra 	$L__BB0_436;
	ld.local.f32 	%f3362, [%rd82+24];
	mul.f32 	%f3363, %f429, %f3362;
	ld.local.f32 	%f3364, [%rd83+4];
	sub.f32 	%f3365, %f3364, %f3363;
	st.local.f32 	[%rd83+4], %f3365;
	setp.eq.s32 	%p313, %r363, 2;
	@%p313 bra 	$L__BB0_436;
	ld.local.f32 	%f3366, [%rd82+48];
	mul.f32 	%f3367, %f429, %f3366;
	ld.local.f32 	%f3368, [%rd83+8];
	sub.f32 	%f3369, %f3368, %f3367;
	st.local.f32 	[%rd83+8], %f3369;
$L__BB0_436:
	add.s32 	%r1412, %r1412, 1;
	setp.eq.s32 	%p314, %r1412, 6;
	add.s16 	%rs73, %rs73, 1;
	add.s16 	%rs72, %rs72, 1;
	@%p314 bra 	$L__BB0_437;
	bra.uni 	$L__BB0_408;
$L__BB0_437:
	@%p69 bra 	$L__BB0_445;
	setp.lt.u32 	%p316, %r2, 4;
	mov.b32 	%r1424, 0;
	@%p316 bra 	$L__BB0_441;
	mov.b32 	%r1423, 0;
$L__BB0_440:
	mul.wide.u32 	%rd567, %r1423, 4;
	add.s64 	%rd568, %rd6, %rd567;
	ld.local.v2.u32 	{%r926, %r927}, [%rd568];
	mul.wide.s32 	%rd569, %r926, 4;
	add.s64 	%rd570, %rd3, %rd569;
	ld.local.f32 	%f3370, [%rd570];
	mul.lo.s32 	%r928, %r1423, 6;
	add.s32 	%r929, %r926, %r928;
	mul.wide.s32 	%rd571, %r929, 4;
	add.s64 	%rd572, %rd18, %rd571;
	st.local.f32 	[%rd572], %f3370;
	cvt.s64.s32 	%rd573, %r927;
	mul.wide.s32 	%rd574, %r927, 4;
	add.s64 	%rd575, %rd3, %rd574;
	ld.local.f32 	%f3371, [%rd575];
	cvt.u64.u32 	%rd576, %r928;
	add.s64 	%rd577, %rd573, %rd576;
	shl.b64 	%rd578, %rd577, 2;
	add.s64 	%rd579, %rd18, %rd578;
	st.local.f32 	[%rd579+24], %f3371;
	ld.local.v2.u32 	{%r930, %r931}, [%rd568+8];
	mul.wide.s32 	%rd580, %r930, 4;
	add.s64 	%rd581, %rd3, %rd580;
	ld.local.f32 	%f3372, [%rd581];
	add.s32 	%r932, %r928, %r930;
	add.s32 	%r933, %r932, 12;
	mul.wide.s32 	%rd582, %r933, 4;
	add.s64 	%rd583, %rd18, %rd582;
	st.local.f32 	[%rd583], %f3372;
	mul.wide.s32 	%rd584, %r931, 4;
	add.s64 	%rd585, %rd3, %rd584;
	ld.local.f32 	%f3373, [%rd585];
	add.s32 	%r934, %r928, %r931;
	add.s32 	%r935, %r934, 18;
	mul.wide.s32 	%rd586, %r935, 4;
	add.s64 	%rd587, %rd18, %rd586;
	st.local.f32 	[%rd587], %f3373;
	add.s32 	%r1423, %r1423, 4;
	setp.ne.s32 	%p317, %r1423, %r69;
	mov.u32 	%r1424, %r69;
	@%p317 bra 	$L__BB0_440;
$L__BB0_441:
	setp.eq.s32 	%p318, %r68, 0;
	@%p318 bra 	$L__BB0_445;
	setp.eq.s32 	%p319, %r68, 1;
	mul.wide.u32 	%rd588, %r1424, 4;
	add.s64 	%rd84, %rd6, %rd588;
	ld.local.u32 	%r936, [%rd84];
	mul.wide.s32 	%rd589, %r936, 4;
	add.s64 	%rd590, %rd3, %rd589;
	ld.local.f32 	%f3374, [%rd590];
	mul.lo.s32 	%r370, %r1424, 6;
	add.s32 	%r937, %r936, %r370;
	mul.wide.s32 	%rd591, %r937, 4;
	add.s64 	%rd592, %rd18, %rd591;
	st.local.f32 	[%rd592], %f3374;
	@%p319 bra 	$L__BB0_445;
	setp.eq.s32 	%p320, %r68, 2;
	ld.local.u32 	%r938, [%rd84+4];
	mul.wide.s32 	%rd593, %r938, 4;
	add.s64 	%rd594, %rd3, %rd593;
	ld.local.f32 	%f3375, [%rd594];
	add.s32 	%r939, %r370, %r938;
	add.s32 	%r940, %r939, 6;
	mul.wide.s32 	%rd595, %r940, 4;
	add.s64 	%rd596, %rd18, %rd595;
	st.local.f32 	[%rd596], %f3375;
	@%p320 bra 	$L__BB0_445;
	ld.local.u32 	%r941, [%rd84+8];
	mul.wide.s32 	%rd597, %r941, 4;
	add.s64 	%rd598, %rd3, %rd597;
	ld.local.f32 	%f3376, [%rd598];
	add.s32 	%r942, %r370, %r941;
	add.s32 	%r943, %r942, 12;
	mul.wide.s32 	%rd599, %r943, 4;
	add.s64 	%rd600, %rd18, %rd599;
	st.local.f32 	[%rd600], %f3376;
$L__BB0_445:
	and.b16  	%rs47, %rs87, 255;
	setp.eq.s16 	%p321, %rs47, 0;
	@%p321 bra 	$L__BB0_447;
	setp.eq.f32 	%p322, %f4733, 0f00000000;
	selp.f32 	%f3377, 0f3F800000, %f4733, %p322;
	mul.f32 	%f3378, %f4674, %f3377;
	fma.rn.f32 	%f3379, %f3378, %f3378, 0f00000000;
	setp.eq.f32 	%p323, %f4732, 0f00000000;
	selp.f32 	%f3380, 0f3F800000, %f4732, %p323;
	mul.f32 	%f3381, %f4675, %f3380;
	fma.rn.f32 	%f3382, %f3381, %f3381, %f3379;
	st.local.v2.f32 	[%rd8], {%f3377, %f3380};
	setp.eq.f32 	%p324, %f4731, 0f00000000;
	selp.f32 	%f3383, 0f3F800000, %f4731, %p324;
	mul.f32 	%f3384, %f4672, %f3383;
	fma.rn.f32 	%f3385, %f3384, %f3384, %f3382;
	setp.eq.f32 	%p325, %f4730, 0f00000000;
	selp.f32 	%f3386, 0f3F800000, %f4730, %p325;
	mul.f32 	%f3387, %f4673, %f3386;
	fma.rn.f32 	%f3388, %f3387, %f3387, %f3385;
	st.local.v2.f32 	[%rd8+8], {%f3383, %f3386};
	setp.eq.f32 	%p326, %f4729, 0f00000000;
	selp.f32 	%f3389, 0f3F800000, %f4729, %p326;
	mul.f32 	%f3390, %f4670, %f3389;
	fma.rn.f32 	%f3391, %f3390, %f3390, %f3388;
	setp.eq.f32 	%p327, %f4728, 0f00000000;
	selp.f32 	%f3392, 0f3F800000, %f4728, %p327;
	mul.f32 	%f3393, %f4671, %f3392;
	fma.rn.f32 	%f3394, %f3393, %f3393, %f3391;
	st.local.v2.f32 	[%rd8+16], {%f3389, %f3392};
	sqrt.rn.f32 	%f4930, %f3394;
	setp.eq.f32 	%p328, %f4930, 0f00000000;
	mul.f32 	%f3395, %f4930, 0f3D4CCCCD;
	selp.f32 	%f4929, 0f3D4CCCCD, %f3395, %p328;
$L__BB0_447:
	setp.eq.f32 	%p329, %f4931, 0f00000000;
	@%p329 bra 	$L__BB0_808;
	mov.f32 	%f4844, 0f00000000;
	@%p69 bra 	$L__BB0_466;
	mov.b32 	%r1425, 0;
	mov.f32 	%f4844, 0f00000000;
	mov.b16 	%rs74, 0;
	mov.u16 	%rs75, %rs74;
$L__BB0_450:
	add.s32 	%r372, %r1425, 1;
	add.s16 	%rs74, %rs74, 1;
	add.s16 	%rs75, %rs75, 1;
	mul.wide.u32 	%rd601, %r1425, 4;
	add.s64 	%rd602, %rd6, %rd601;
	ld.local.u32 	%r373, [%rd602];
	mul.wide.s32 	%rd603, %r373, 4;
	add.s64 	%rd604, %rd4, %rd603;
	ld.local.f32 	%f435, [%rd604];
	setp.eq.f32 	%p331, %f435, 0f00000000;
	@%p331 bra 	$L__BB0_465;
	setp.lt.u32 	%p332, %r1425, 15;
	mov.b32 	%r1428, 0;
	mov.f32 	%f4843, 0f00000000;
	@%p332 bra 	$L__BB0_454;
	and.b32  	%r1428, %r372, -16;
	mov.b32 	%r1426, 0;
	mov.f32 	%f4843, 0f00000000;
$L__BB0_453:
	.pragma "nounroll";
	mad.lo.s32 	%r947, %r1426, 6, %r373;
	mul.wide.s32 	%rd605, %r947, 4;
	add.s64 	%rd606, %rd18, %rd605;
	ld.local.f32 	%f3401, [%rd606];
	mul.wide.u32 	%rd607, %r1426, 4;
	add.s64 	%rd608, %rd10, %rd607;
	ld.local.f32 	%f3402, [%rd608];
	fma.rn.f32 	%f3403, %f3401, %f3402, %f4843;
	ld.local.f32 	%f3404, [%rd606+24];
	ld.local.f32 	%f3405, [%rd608+4];
	fma.rn.f32 	%f3406, %f3404, %f3405, %f3403;
	ld.local.f32 	%f3407, [%rd606+48];
	ld.local.f32 	%f3408, [%rd608+8];
	fma.rn.f32 	%f3409, %f3407, %f3408, %f3406;
	ld.local.f32 	%f3410, [%rd606+72];
	ld.local.f32 	%f3411, [%rd608+12];
	fma.rn.f32 	%f3412, %f3410, %f3411, %f3409;
	ld.local.f32 	%f3413, [%rd606+96];
	ld.local.f32 	%f3414, [%rd608+16];
	fma.rn.f32 	%f3415, %f3413, %f3414, %f3412;
	ld.local.f32 	%f3416, [%rd606+120];
	ld.local.f32 	%f3417, [%rd608+20];
	fma.rn.f32 	%f3418, %f3416, %f3417, %f3415;
	ld.local.f32 	%f3419, [%rd606+144];
	ld.local.f32 	%f3420, [%rd608+24];
	fma.rn.f32 	%f3421, %f3419, %f3420, %f3418;
	ld.local.f32 	%f3422, [%rd606+168];
	ld.local.f32 	%f3423, [%rd608+28];
	fma.rn.f32 	%f3424, %f3422, %f3423, %f3421;
	ld.local.f32 	%f3425, [%rd606+192];
	ld.local.f32 	%f3426, [%rd608+32];
	fma.rn.f32 	%f3427, %f3425, %f3426, %f3424;
	ld.local.f32 	%f3428, [%rd606+216];
	ld.local.f32 	%f3429, [%rd608+36];
	fma.rn.f32 	%f3430, %f3428, %f3429, %f3427;
	ld.local.f32 	%f3431, [%rd606+240];
	ld.local.f32 	%f3432, [%rd608+40];
	fma.rn.f32 	%f3433, %f3431, %f3432, %f3430;
	ld.local.f32 	%f3434, [%rd606+264];
	ld.local.f32 	%f3435, [%rd608+44];
	fma.rn.f32 	%f3436, %f3434, %f3435, %f3433;
	ld.local.f32 	%f3437, [%rd606+288];
	ld.local.f32 	%f3438, [%rd608+48];
	fma.rn.f32 	%f3439, %f3437, %f3438, %f3436;
	ld.local.f32 	%f3440, [%rd606+312];
	ld.local.f32 	%f3441, [%rd608+52];
	fma.rn.f32 	%f3442, %f3440, %f3441, %f3439;
	ld.local.f32 	%f3443, [%rd606+336];
	ld.local.f32 	%f3444, [%rd608+56];
	fma.rn.f32 	%f3445, %f3443, %f3444, %f3442;
	ld.local.f32 	%f3446, [%rd606+360];
	ld.local.f32 	%f3447, [%rd608+60];
	fma.rn.f32 	%f4843, %f3446, %f3447, %f3445;
	add.s32 	%r1426, %r1426, 16;
	setp.ne.s32 	%p333, %r1426, %r1428;
	@%p333 bra 	$L__BB0_453;
$L__BB0_454:
	and.b32  	%r948, %r372, 15;
	setp.eq.s32 	%p334, %r948, 0;
	@%p334 bra 	$L__BB0_464;
	cvt.u32.u16 	%r949, %rs75;
	and.b32  	%r378, %r949, 15;
	add.s32 	%r950, %r378, -1;
	setp.lt.u32 	%p335, %r950, 7;
	@%p335 bra 	$L__BB0_457;
	mad.lo.s32 	%r951, %r1428, 6, %r373;
	mul.wide.s32 	%rd609, %r951, 4;
	add.s64 	%rd610, %rd18, %rd609;
	ld.local.f32 	%f3449, [%rd610];
	mul.wide.u32 	%rd611, %r1428, 4;
	add.s64 	%rd612, %rd10, %rd611;
	ld.local.f32 	%f3450, [%rd612];
	fma.rn.f32 	%f3451, %f3449, %f3450, %f4843;
	ld.local.f32 	%f3452, [%rd610+24];
	ld.local.f32 	%f3453, [%rd612+4];
	fma.rn.f32 	%f3454, %f3452, %f3453, %f3451;
	ld.local.f32 	%f3455, [%rd610+48];
	ld.local.f32 	%f3456, [%rd612+8];
	fma.rn.f32 	%f3457, %f3455, %f3456, %f3454;
	ld.local.f32 	%f3458, [%rd610+72];
	ld.local.f32 	%f3459, [%rd612+12];
	fma.rn.f32 	%f3460, %f3458, %f3459, %f3457;
	ld.local.f32 	%f3461, [%rd610+96];
	ld.local.f32 	%f3462, [%rd612+16];
	fma.rn.f32 	%f3463, %f3461, %f3462, %f3460;
	ld.local.f32 	%f3464, [%rd610+120];
	ld.local.f32 	%f3465, [%rd612+20];
	fma.rn.f32 	%f3466, %f3464, %f3465, %f3463;
	ld.local.f32 	%f3467, [%rd610+144];
	ld.local.f32 	%f3468, [%rd612+24];
	fma.rn.f32 	%f3469, %f3467, %f3468, %f3466;
	ld.local.f32 	%f3470, [%rd610+168];
	ld.local.f32 	%f3471, [%rd612+28];
	fma.rn.f32 	%f4843, %f3470, %f3471, %f3469;
	add.s32 	%r1428, %r1428, 8;
$L__BB0_457:
	and.b32  	%r952, %r378, 7;
	setp.eq.s32 	%p336, %r952, 0;
	@%p336 bra 	$L__BB0_464;
	cvt.u32.u16 	%r953, %rs74;
	and.b32  	%r954, %r953, 7;
	and.b32  	%r381, %r953, 3;
	add.s32 	%r955, %r954, -1;
	setp.lt.u32 	%p337, %r955, 3;
	@%p337 bra 	$L__BB0_460;
	mad.lo.s32 	%r956, %r1428, 6, %r373;
	mul.wide.s32 	%rd613, %r956, 4;
	add.s64 	%rd614, %rd18, %rd613;
	ld.local.f32 	%f3473, [%rd614];
	mul.wide.u32 	%rd615, %r1428, 4;
	add.s64 	%rd616, %rd10, %rd615;
	ld.local.f32 	%f3474, [%rd616];
	fma.rn.f32 	%f3475, %f3473, %f3474, %f4843;
	ld.local.f32 	%f3476, [%rd614+24];
	ld.local.f32 	%f3477, [%rd616+4];
	fma.rn.f32 	%f3478, %f3476, %f3477, %f3475;
	ld.local.f32 	%f3479, [%rd614+48];
	ld.local.f32 	%f3480, [%rd616+8];
	fma.rn.f32 	%f3481, %f3479, %f3480, %f3478;
	ld.local.f32 	%f3482, [%rd614+72];
	ld.local.f32 	%f3483, [%rd616+12];
	fma.rn.f32 	%f4843, %f3482, %f3483, %f3481;
	add.s32 	%r1428, %r1428, 4;
$L__BB0_460:
	setp.eq.s32 	%p338, %r381, 0;
	@%p338 bra 	$L__BB0_464;
	mad.lo.s32 	%r957, %r1428, 6, %r373;
	mul.wide.s32 	%rd617, %r957, 4;
	add.s64 	%rd85, %rd18, %rd617;
	ld.local.f32 	%f3484, [%rd85];
	mul.wide.u32 	%rd618, %r1428, 4;
	add.s64 	%rd86, %rd10, %rd618;
	ld.local.f32 	%f3485, [%rd86];
	fma.rn.f32 	%f4843, %f3484, %f3485, %f4843;
	setp.eq.s32 	%p339, %r381, 1;
	@%p339 bra 	$L__BB0_464;
	ld.local.f32 	%f3486, [%rd85+24];
	ld.local.f32 	%f3487, [%rd86+4];
	fma.rn.f32 	%f4843, %f3486, %f3487, %f4843;
	setp.eq.s32 	%p340, %r381, 2;
	@%p340 bra 	$L__BB0_464;
	ld.local.f32 	%f3488, [%rd85+48];
	ld.local.f32 	%f3489, [%rd86+8];
	fma.rn.f32 	%f4843, %f3488, %f3489, %f4843;
$L__BB0_464:
	abs.f32 	%f3490, %f4843;
	mul.f32 	%f3491, %f4931, %f435;
	div.rn.f32 	%f3492, %f3490, %f3491;
	max.f32 	%f4844, %f4844, %f3492;
$L__BB0_465:
	setp.ne.s32 	%p341, %r372, %r59;
	mov.u32 	%r1425, %r372;
	@%p341 bra 	$L__BB0_450;
$L__BB0_466:
	setp.le.f32 	%p342, %f4844, 0f38D1B717;
	@%p342 bra 	$L__BB0_808;
	ld.local.v2.f32 	{%f3494, %f3495}, [%rd8];
	max.f32 	%f3496, %f3494, %f4733;
	max.f32 	%f453, %f3495, %f4732;
	mov.b32 	%r958, %f3496;
	st.local.v2.f32 	[%rd8], {%f3496, %f453};
	ld.local.v2.f32 	{%f3497, %f3498}, [%rd8+8];
	max.f32 	%f454, %f3497, %f4731;
	max.f32 	%f455, %f3498, %f4730;
	st.local.v2.f32 	[%rd8+8], {%f454, %f455};
	ld.local.v2.f32 	{%f3499, %f3500}, [%rd8+16];
	max.f32 	%f456, %f3499, %f4729;
	max.f32 	%f457, %f3500, %f4728;
	st.local.v2.f32 	[%rd8+16], {%f456, %f457};
	mov.b64 	%rd619, {%r958, %r959};
	cvt.u32.u64 	%r960, %rd619;
	mov.b32 	%f458, %r960;
	mov.f32 	%f4849, 0f00000000;
$L__BB0_468:
	setp.geu.f32 	%p343, %f4849, 0f38D1B717;
	@%p343 bra 	$L__BB0_86;
	@%p69 bra 	$L__BB0_477;
	setp.lt.u32 	%p345, %r2, 4;
	mov.b32 	%r1431, 0;
	@%p345 bra 	$L__BB0_473;
	mov.b32 	%r1430, 0;
$L__BB0_472:
	mul.wide.u32 	%rd620, %r1430, 4;
	add.s64 	%rd621, %rd6, %rd620;
	ld.local.v2.u32 	{%r963, %r964}, [%rd621];
	mul.wide.s32 	%rd622, %r963, 4;
	add.s64 	%rd623, %rd17, %rd622;
	ld.local.f32 	%f3501, [%rd623];
	add.s64 	%rd624, %rd9, %rd622;
	st.local.f32 	[%rd624], %f3501;
	mul.wide.s32 	%rd625, %r964, 4;
	add.s64 	%rd626, %rd17, %rd625;
	ld.local.f32 	%f3502, [%rd626];
	add.s64 	%rd627, %rd9, %rd625;
	st.local.f32 	[%rd627], %f3502;
	ld.local.v2.u32 	{%r965, %r966}, [%rd621+8];
	mul.wide.s32 	%rd628, %r965, 4;
	add.s64 	%rd629, %rd17, %rd628;
	ld.local.f32 	%f3503, [%rd629];
	add.s64 	%rd630, %rd9, %rd628;
	st.local.f32 	[%rd630], %f3503;
	mul.wide.s32 	%rd631, %r966, 4;
	add.s64 	%rd632, %rd17, %rd631;
	ld.local.f32 	%f3504, [%rd632];
	add.s64 	%rd633, %rd9, %rd631;
	st.local.f32 	[%rd633], %f3504;
	add.s32 	%r1430, %r1430, 4;
	setp.ne.s32 	%p346, %r1430, %r69;
	mov.u32 	%r1431, %r69;
	@%p346 bra 	$L__BB0_472;
$L__BB0_473:
	setp.eq.s32 	%p347, %r68, 0;
	@%p347 bra 	$L__BB0_477;
	setp.eq.s32 	%p348, %r68, 1;
	mul.wide.u32 	%rd634, %r1431, 4;
	add.s64 	%rd87, %rd6, %rd634;
	ld.local.u32 	%r967, [%rd87];
	mul.wide.s32 	%rd635, %r967, 4;
	add.s64 	%rd636, %rd17, %rd635;
	ld.local.f32 	%f3505, [%rd636];
	add.s64 	%rd637, %rd9, %rd635;
	st.local.f32 	[%rd637], %f3505;
	@%p348 bra 	$L__BB0_477;
	setp.eq.s32 	%p349, %r68, 2;
	ld.local.u32 	%r968, [%rd87+4];
	mul.wide.s32 	%rd638, %r968, 4;
	add.s64 	%rd639, %rd17, %rd638;
	ld.local.f32 	%f3506, [%rd639];
	add.s64 	%rd640, %rd9, %rd638;
	st.local.f32 	[%rd640], %f3506;
	@%p349 bra 	$L__BB0_477;
	ld.local.u32 	%r969, [%rd87+8];
	mul.wide.s32 	%rd641, %r969, 4;
	add.s64 	%rd642, %rd17, %rd641;
	ld.local.f32 	%f3507, [%rd642];
	add.s64 	%rd643, %rd9, %rd641;
	st.local.f32 	[%rd643], %f3507;
$L__BB0_477:
	@%p69 bra 	$L__BB0_480;
	mov.b64 	%rd1279, 0;
$L__BB0_479:
	shl.b64 	%rd645, %rd1279, 2;
	add.s64 	%rd646, %rd19, %rd645;
	ld.local.u32 	%r970, [%rd646];
	add.s64 	%rd647, %rd34, %rd645;
	st.local.u32 	[%rd647], %r970;
	add.s64 	%rd1279, %rd1279, 1;
	setp.lt.u64 	%p351, %rd1279, %rd75;
	@%p351 bra 	$L__BB0_479;
$L__BB0_480:
	@%p69 bra 	$L__BB0_483;
	mov.b64 	%rd1280, 0;
$L__BB0_482:
	shl.b64 	%rd649, %rd1280, 2;
	add.s64 	%rd650, %rd23, %rd649;
	ld.local.u32 	%r971, [%rd650];
	add.s64 	%rd651, %rd19, %rd649;
	st.local.u32 	[%rd651], %r971;
	add.s64 	%rd1280, %rd1280, 1;
	setp.lt.u64 	%p353, %rd1280, %rd75;
	@%p353 bra 	$L__BB0_482;
$L__BB0_483:
	@%p69 bra 	$L__BB0_486;
	mov.b64 	%rd1281, 0;
$L__BB0_485:
	shl.b64 	%rd653, %rd1281, 2;
	add.s64 	%rd654, %rd34, %rd653;
	ld.local.u32 	%r972, [%rd654];
	add.s64 	%rd655, %rd23, %rd653;
	st.local.u32 	[%rd655], %r972;
	add.s64 	%rd1281, %rd1281, 1;
	setp.lt.u64 	%p355, %rd1281, %rd75;
	@%p355 bra 	$L__BB0_485;
$L__BB0_486:
	setp.lt.s32 	%p356, %r1410, 1;
	@%p356 bra 	$L__BB0_494;
	setp.lt.u32 	%p357, %r1410, 4;
	mov.b32 	%r1432, 0;
	@%p357 bra 	$L__BB0_490;
	mov.b32 	%r1434, 0;
$L__BB0_489:
	mul.wide.u32 	%rd656, %r1434, 4;
	add.s64 	%rd657, %rd10, %rd656;
	ld.local.f32 	%f3508, [%rd657];
	add.s64 	%rd658, %rd6, %rd656;
	ld.local.v2.u32 	{%r975, %r976}, [%rd658];
	mul.wide.s32 	%rd659, %r975, 4;
	add.s64 	%rd660, %rd7, %rd659;
	st.local.f32 	[%rd660], %f3508;
	ld.local.f32 	%f3509, [%rd657+4];
	mul.wide.s32 	%rd661, %r976, 4;
	add.s64 	%rd662, %rd7, %rd661;
	st.local.f32 	[%rd662], %f3509;
	ld.local.f32 	%f3510, [%rd657+8];
	ld.local.v2.u32 	{%r977, %r978}, [%rd658+8];
	mul.wide.s32 	%rd663, %r977, 4;
	add.s64 	%rd664, %rd7, %rd663;
	st.local.f32 	[%rd664], %f3510;
	ld.local.f32 	%f3511, [%rd657+12];
	mul.wide.s32 	%rd665, %r978, 4;
	add.s64 	%rd666, %rd7, %rd665;
	st.local.f32 	[%rd666], %f3511;
	add.s32 	%r1434, %r1434, 4;
	and.b32  	%r1432, %r1410, 2147483644;
	setp.eq.s32 	%p358, %r1434, %r1432;
	@%p358 bra 	$L__BB0_490;
	bra.uni 	$L__BB0_489;
$L__BB0_490:
	and.b32  	%r388, %r1410, 3;
	setp.eq.s32 	%p359, %r388, 0;
	@%p359 bra 	$L__BB0_494;
	setp.eq.s32 	%p360, %r388, 1;
	mul.wide.u32 	%rd667, %r1432, 4;
	add.s64 	%rd94, %rd10, %rd667;
	ld.local.f32 	%f3512, [%rd94];
	add.s64 	%rd95, %rd6, %rd667;
	ld.local.u32 	%r979, [%rd95];
	mul.wide.s32 	%rd668, %r979, 4;
	add.s64 	%rd669, %rd7, %rd668;
	st.local.f32 	[%rd669], %f3512;
	@%p360 bra 	$L__BB0_494;
	setp.eq.s32 	%p361, %r388, 2;
	ld.local.f32 	%f3513, [%rd94+4];
	ld.local.u32 	%r980, [%rd95+4];
	mul.wide.s32 	%rd670, %r980, 4;
	add.s64 	%rd671, %rd7, %rd670;
	st.local.f32 	[%rd671], %f3513;
	@%p361 bra 	$L__BB0_494;
	ld.local.f32 	%f3514, [%rd94+8];
	ld.local.u32 	%r981, [%rd95+8];
	mul.wide.s32 	%rd672, %r981, 4;
	add.s64 	%rd673, %rd7, %rd672;
	st.local.f32 	[%rd673], %f3514;
$L__BB0_494:
	setp.gt.s32 	%p362, %r1410, 5;
	@%p362 bra 	$L__BB0_500;
	sub.s32 	%r982, 2, %r1410;
	and.b32  	%r389, %r982, 3;
	setp.eq.s32 	%p363, %r389, 0;
	mov.u32 	%r1433, %r1410;
	@%p363 bra 	$L__BB0_499;
	add.s32 	%r1433, %r1410, 1;
	setp.eq.s32 	%p364, %r389, 1;
	mul.wide.s32 	%rd674, %r1410, 4;
	add.s64 	%rd96, %rd6, %rd674;
	ld.local.u32 	%r983, [%rd96];
	mul.wide.s32 	%rd675, %r983, 4;
	add.s64 	%rd676, %rd7, %rd675;
	mov.b32 	%r984, 0;
	st.local.u32 	[%rd676], %r984;
	@%p364 bra 	$L__BB0_499;
	add.s32 	%r1433, %r1410, 2;
	setp.eq.s32 	%p365, %r389, 2;
	ld.local.u32 	%r985, [%rd96+4];
	mul.wide.s32 	%rd677, %r985, 4;
	add.s64 	%rd678, %rd7, %rd677;
	mov.b32 	%r986, 0;
	st.local.u32 	[%rd678], %r986;
	@%p365 bra 	$L__BB0_499;
	add.s32 	%r1433, %r1410, 3;
	ld.local.u32 	%r987, [%rd96+8];
	mul.wide.s32 	%rd679, %r987, 4;
	add.s64 	%rd680, %rd7, %rd679;
	mov.b32 	%r988, 0;
	st.local.u32 	[%rd680], %r988;
$L__BB0_499:
	add.s32 	%r989, %r1410, -3;
	setp.lt.u32 	%p366, %r989, 3;
	@%p366 bra 	$L__BB0_500;
	bra.uni 	$L__BB0_836;
$L__BB0_500:
	@%p356 bra 	$L__BB0_511;
	mov.b32 	%r1436, 0;
	mov.u32 	%r1437, %r1410;
$L__BB0_502:
	mov.u32 	%r400, %r1437;
	add.s32 	%r1437, %r400, -1;
	mul.wide.u32 	%rd691, %r1437, 4;
	add.s64 	%rd692, %rd6, %rd691;
	ld.local.u32 	%r996, [%rd692];
	cvt.s64.s32 	%rd97, %r996;
	mul.wide.s32 	%rd693, %r996, 4;
	add.s64 	%rd98, %rd7, %rd693;
	ld.local.f32 	%f3515, [%rd98];
	add.s64 	%rd694, %rd3, %rd693;
	ld.local.f32 	%f3516, [%rd694];
	div.rn.f32 	%f464, %f3515, %f3516;
	setp.lt.u32 	%p369, %r400, 2;
	@%p369 bra 	$L__BB0_510;
	and.b32  	%r402, %r1437, 3;
	sub.s32 	%r998, %r1410, %r1436;
	add.s32 	%r999, %r998, -2;
	setp.lt.u32 	%p370, %r999, 3;
	mov.b32 	%r1439, 0;
	@%p370 bra 	$L__BB0_506;
	and.b32  	%r1439, %r1437, -4;
	mov.b32 	%r1438, 0;
$L__BB0_505:
	cvt.u32.u64 	%r1001, %rd97;
	mul.lo.s32 	%r1002, %r1438, 6;
	add.s32 	%r1003, %r1002, %r1001;
	mul.wide.s32 	%rd695, %r1003, 4;
	add.s64 	%rd696, %rd18, %rd695;
	ld.local.f32 	%f3517, [%rd696];
	mul.f32 	%f3518, %f464, %f3517;
	mul.wide.u32 	%rd697, %r1438, 4;
	add.s64 	%rd698, %rd6, %rd697;
	ld.local.v2.u32 	{%r1004, %r1005}, [%rd698];
	mul.wide.s32 	%rd699, %r1004, 4;
	add.s64 	%rd700, %rd7, %rd699;
	ld.local.f32 	%f3519, [%rd700];
	sub.f32 	%f3520, %f3519, %f3518;
	st.local.f32 	[%rd700], %f3520;
	cvt.u64.u32 	%rd701, %r1002;
	add.s64 	%rd702, %rd701, %rd97;
	shl.b64 	%rd703, %rd702, 2;
	add.s64 	%rd704, %rd18, %rd703;
	ld.local.f32 	%f3521, [%rd704+24];
	mul.f32 	%f3522, %f464, %f3521;
	mul.wide.s32 	%rd705, %r1005, 4;
	add.s64 	%rd706, %rd7, %rd705;
	ld.local.f32 	%f3523, [%rd706];
	sub.f32 	%f3524, %f3523, %f3522;
	st.local.f32 	[%rd706], %f3524;
	ld.local.f32 	%f3525, [%rd696+48];
	mul.f32 	%f3526, %f464, %f3525;
	ld.local.v2.u32 	{%r1006, %r1007}, [%rd698+8];
	mul.wide.s32 	%rd707, %r1006, 4;
	add.s64 	%rd708, %rd7, %rd707;
	ld.local.f32 	%f3527, [%rd708];
	sub.f32 	%f3528, %f3527, %f3526;
	st.local.f32 	[%rd708], %f3528;
	ld.local.f32 	%f3529, [%rd696+72];
	mul.f32 	%f3530, %f464, %f3529;
	mul.wide.s32 	%rd709, %r1007, 4;
	add.s64 	%rd710, %rd7, %rd709;
	ld.local.f32 	%f3531, [%rd710];
	sub.f32 	%f3532, %f3531, %f3530;
	st.local.f32 	[%rd710], %f3532;
	add.s32 	%r1438, %r1438, 4;
	setp.ne.s32 	%p371, %r1438, %r1439;
	@%p371 bra 	$L__BB0_505;
$L__BB0_506:
	setp.eq.s32 	%p372, %r402, 0;
	@%p372 bra 	$L__BB0_510;
	cvt.u32.u64 	%r1008, %rd97;
	mad.lo.s32 	%r1009, %r1439, 6, %r1008;
	mul.wide.s32 	%rd711, %r1009, 4;
	add.s64 	%rd99, %rd18, %rd711;
	ld.local.f32 	%f3533, [%rd99];
	mul.f32 	%f3534, %f464, %f3533;
	mul.wide.u32 	%rd712, %r1439, 4;
	add.s64 	%rd100, %rd6, %rd712;
	ld.local.u32 	%r1010, [%rd100];
	mul.wide.s32 	%rd713, %r1010, 4;
	add.s64 	%rd714, %rd7, %rd713;
	ld.local.f32 	%f3535, [%rd714];
	sub.f32 	%f3536, %f3535, %f3534;
	st.local.f32 	[%rd714], %f3536;
	setp.eq.s32 	%p373, %r402, 1;
	@%p373 bra 	$L__BB0_510;
	ld.local.f32 	%f3537, [%rd99+24];
	mul.f32 	%f3538, %f464, %f3537;
	ld.local.u32 	%r1011, [%rd100+4];
	mul.wide.s32 	%rd715, %r1011, 4;
	add.s64 	%rd716, %rd7, %rd715;
	ld.local.f32 	%f3539, [%rd716];
	sub.f32 	%f3540, %f3539, %f3538;
	st.local.f32 	[%rd716], %f3540;
	setp.eq.s32 	%p374, %r402, 2;
	@%p374 bra 	$L__BB0_510;
	ld.local.f32 	%f3541, [%rd99+48];
	mul.f32 	%f3542, %f464, %f3541;
	ld.local.u32 	%r1012, [%rd100+8];
	mul.wide.s32 	%rd717, %r1012, 4;
	add.s64 	%rd718, %rd7, %rd717;
	ld.local.f32 	%f3543, [%rd718];
	sub.f32 	%f3544, %f3543, %f3542;
	st.local.f32 	[%rd718], %f3544;
$L__BB0_510:
	setp.gt.u32 	%p375, %r400, 1;
	st.local.f32 	[%rd98], %f464;
	add.s32 	%r1436, %r1436, 1;
	@%p375 bra 	$L__BB0_502;
$L__BB0_511:
	mov.f32 	%f4854, 0f00000000;
	@%p69 bra 	$L__BB0_519;
	setp.lt.u32 	%p377, %r2, 4;
	mov.f32 	%f4854, 0f00000000;
	mov.b32 	%r1441, 0;
	@%p377 bra 	$L__BB0_515;
	mov.f32 	%f4854, 0f00000000;
	mov.b32 	%r1440, 0;
$L__BB0_514:
	mul.wide.u32 	%rd719, %r1440, 4;
	add.s64 	%rd720, %rd6, %rd719;
	ld.local.v2.u32 	{%r1015, %r1016}, [%rd720];
	mul.wide.s32 	%rd721, %r1015, 4;
	add.s64 	%rd722, %rd8, %rd721;
	ld.local.f32 	%f3549, [%rd722];
	add.s64 	%rd723, %rd7, %rd721;
	ld.local.f32 	%f3550, [%rd723];
	mul.f32 	%f3551, %f3549, %f3550;
	add.s64 	%rd724, %rd11, %rd721;
	st.local.f32 	[%rd724], %f3551;
	fma.rn.f32 	%f3552, %f3551, %f3551, %f4854;
	mul.wide.s32 	%rd725, %r1016, 4;
	add.s64 	%rd726, %rd8, %rd725;
	ld.local.f32 	%f3553, [%rd726];
	add.s64 	%rd727, %rd7, %rd725;
	ld.local.f32 	%f3554, [%rd727];
	mul.f32 	%f3555, %f3553, %f3554;
	add.s64 	%rd728, %rd11, %rd725;
	st.local.f32 	[%rd728], %f3555;
	fma.rn.f32 	%f3556, %f3555, %f3555, %f3552;
	ld.local.v2.u32 	{%r1017, %r1018}, [%rd720+8];
	mul.wide.s32 	%rd729, %r1017, 4;
	add.s64 	%rd730, %rd8, %rd729;
	ld.local.f32 	%f3557, [%rd730];
	add.s64 	%rd731, %rd7, %rd729;
	ld.local.f32 	%f3558, [%rd731];
	mul.f32 	%f3559, %f3557, %f3558;
	add.s64 	%rd732, %rd11, %rd729;
	st.local.f32 	[%rd732], %f3559;
	fma.rn.f32 	%f3560, %f3559, %f3559, %f3556;
	mul.wide.s32 	%rd733, %r1018, 4;
	add.s64 	%rd734, %rd8, %rd733;
	ld.local.f32 	%f3561, [%rd734];
	add.s64 	%rd735, %rd7, %rd733;
	ld.local.f32 	%f3562, [%rd735];
	mul.f32 	%f3563, %f3561, %f3562;
	add.s64 	%rd736, %rd11, %rd733;
	st.local.f32 	[%rd736], %f3563;
	fma.rn.f32 	%f4854, %f3563, %f3563, %f3560;
	add.s32 	%r1440, %r1440, 4;
	setp.ne.s32 	%p378, %r1440, %r69;
	mov.u32 	%r1441, %r69;
	@%p378 bra 	$L__BB0_514;
$L__BB0_515:
	setp.eq.s32 	%p379, %r68, 0;
	@%p379 bra 	$L__BB0_519;
	setp.eq.s32 	%p380, %r68, 1;
	mul.wide.u32 	%rd737, %r1441, 4;
	add.s64 	%rd101, %rd6, %rd737;
	ld.local.u32 	%r1019, [%rd101];
	mul.wide.s32 	%rd738, %r1019, 4;
	add.s64 	%rd739, %rd8, %rd738;
	ld.local.f32 	%f3564, [%rd739];
	add.s64 	%rd740, %rd7, %rd738;
	ld.local.f32 	%f3565, [%rd740];
	mul.f32 	%f3566, %f3564, %f3565;
	add.s64 	%rd741, %rd11, %rd738;
	st.local.f32 	[%rd741], %f3566;
	fma.rn.f32 	%f4854, %f3566, %f3566, %f4854;
	@%p380 bra 	$L__BB0_519;
	setp.eq.s32 	%p381, %r68, 2;
	ld.local.u32 	%r1020, [%rd101+4];
	mul.wide.s32 	%rd742, %r1020, 4;
	add.s64 	%rd743, %rd8, %rd742;
	ld.local.f32 	%f3567, [%rd743];
	add.s64 	%rd744, %rd7, %rd742;
	ld.local.f32 	%f3568, [%rd744];
	mul.f32 	%f3569, %f3567, %f3568;
	add.s64 	%rd745, %rd11, %rd742;
	st.local.f32 	[%rd745], %f3569;
	fma.rn.f32 	%f4854, %f3569, %f3569, %f4854;
	@%p381 bra 	$L__BB0_519;
	ld.local.u32 	%r1021, [%rd101+8];
	mul.wide.s32 	%rd746, %r1021, 4;
	add.s64 	%rd747, %rd8, %rd746;
	ld.local.f32 	%f3570, [%rd747];
	add.s64 	%rd748, %rd7, %rd746;
	ld.local.f32 	%f3571, [%rd748];
	mul.f32 	%f3572, %f3570, %f3571;
	add.s64 	%rd749, %rd11, %rd746;
	st.local.f32 	[%rd749], %f3572;
	fma.rn.f32 	%f4854, %f3572, %f3572, %f4854;
$L__BB0_519:
	sqrt.rn.f32 	%f473, %f4854;
	sub.f32 	%f4879, %f473, %f4929;
	mul.f32 	%f3574, %f4929, 0f3DCCCCCD;
	setp.le.f32 	%p382, %f4879, %f3574;
	mov.f32 	%f4902, 0f00000000;
	@%p382 bra 	$L__BB0_678;
	setp.ne.s32 	%p383, %r1410, %r33;
	mov.f32 	%f4878, 0f00000000;
	@%p383 bra 	$L__BB0_546;
	setp.eq.s32 	%p384, %r563, 0;
	mov.f32 	%f4864, 0f00000000;
	@%p384 bra 	$L__BB0_545;
	setp.lt.u32 	%p385, %r2, 4;
	mov.b32 	%r1442, 0;
	@%p385 bra 	$L__BB0_525;
	mov.b32 	%r1443, 0;
$L__BB0_524:
	mul.wide.u32 	%rd750, %r1443, 4;
	add.s64 	%rd751, %rd6, %rd750;
	ld.local.v2.u32 	{%r1024, %r1025}, [%rd751];
	mul.wide.s32 	%rd752, %r1024, 4;
	add.s64 	%rd753, %rd8, %rd752;
	ld.local.f32 	%f3577, [%rd753];
	div.rn.f32 	%f3578, %f3577, %f473;
	add.s64 	%rd754, %rd11, %rd752;
	ld.local.f32 	%f3579, [%rd754];
	mul.f32 	%f3580, %f3579, %f3578;
	st.local.f32 	[%rd754], %f3580;
	mul.wide.s32 	%rd755, %r1025, 4;
	add.s64 	%rd756, %rd8, %rd755;
	ld.local.f32 	%f3581, [%rd756];
	div.rn.f32 	%f3582, %f3581, %f473;
	add.s64 	%rd757, %rd11, %rd755;
	ld.local.f32 	%f3583, [%rd757];
	mul.f32 	%f3584, %f3583, %f3582;
	st.local.f32 	[%rd757], %f3584;
	ld.local.v2.u32 	{%r1026, %r1027}, [%rd751+8];
	mul.wide.s32 	%rd758, %r1026, 4;
	add.s64 	%rd759, %rd8, %rd758;
	ld.local.f32 	%f3585, [%rd759];
	div.rn.f32 	%f3586, %f3585, %f473;
	add.s64 	%rd760, %rd11, %rd758;
	ld.local.f32 	%f3587, [%rd760];
	mul.f32 	%f3588, %f3587, %f3586;
	st.local.f32 	[%rd760], %f3588;
	mul.wide.s32 	%rd761, %r1027, 4;
	add.s64 	%rd762, %rd8, %rd761;
	ld.local.f32 	%f3589, [%rd762];
	div.rn.f32 	%f3590, %f3589, %f473;
	add.s64 	%rd763, %rd11, %rd761;
	ld.local.f32 	%f3591, [%rd763];
	mul.f32 	%f3592, %f3591, %f3590;
	st.local.f32 	[%rd763], %f3592;
	add.s32 	%r1443, %r1443, 4;
	setp.eq.s32 	%p386, %r1443, %r69;
	mov.u32 	%r1442, %r69;
	@%p386 bra 	$L__BB0_525;
	bra.uni 	$L__BB0_524;
$L__BB0_525:
	setp.eq.s32 	%p387, %r68, 0;
	@%p387 bra 	$L__BB0_529;
	setp.eq.s32 	%p388, %r68, 1;
	mul.wide.u32 	%rd764, %r1442, 4;
	add.s64 	%rd102, %rd6, %rd764;
	ld.local.u32 	%r1028, [%rd102];
	mul.wide.s32 	%rd765, %r1028, 4;
	add.s64 	%rd766, %rd8, %rd765;
	ld.local.f32 	%f3593, [%rd766];
	div.rn.f32 	%f3594, %f3593, %f473;
	add.s64 	%rd767, %rd11, %rd765;
	ld.local.f32 	%f3595, [%rd767];
	mul.f32 	%f3596, %f3595, %f3594;
	st.local.f32 	[%rd767], %f3596;
	@%p388 bra 	$L__BB0_529;
	setp.eq.s32 	%p389, %r68, 2;
	ld.local.u32 	%r1029, [%rd102+4];
	mul.wide.s32 	%rd768, %r1029, 4;
	add.s64 	%rd769, %rd8, %rd768;
	ld.local.f32 	%f3597, [%rd769];
	div.rn.f32 	%f3598, %f3597, %f473;
	add.s64 	%rd770, %rd11, %rd768;
	ld.local.f32 	%f3599, [%rd770];
	mul.f32 	%f3600, %f3599, %f3598;
	st.local.f32 	[%rd770], %f3600;
	@%p389 bra 	$L__BB0_529;
	ld.local.u32 	%r1030, [%rd102+8];
	mul.wide.s32 	%rd771, %r1030, 4;
	add.s64 	%rd772, %rd8, %rd771;
	ld.local.f32 	%f3601, [%rd772];
	div.rn.f32 	%f3602, %f3601, %f473;
	add.s64 	%rd773, %rd11, %rd771;
	ld.local.f32 	%f3603, [%rd773];
	mul.f32 	%f3604, %f3603, %f3602;
	st.local.f32 	[%rd773], %f3604;
$L__BB0_529:
	mov.b32 	%r1444, 0;
	mov.f32 	%f4864, 0f00000000;
	mov.b16 	%rs77, 0;
	mov.u16 	%rs78, %rs77;
$L__BB0_530:
	mul.wide.u32 	%rd774, %r1444, 4;
	add.s64 	%rd775, %rd6, %rd774;
	ld.local.s32 	%rd103, [%rd775];
	setp.eq.s32 	%p390, %r1444, 0;
	mov.f32 	%f4863, 0f00000000;
	@%p390 bra 	$L__BB0_544;
	setp.lt.u32 	%p391, %r1444, 16;
	mov.b32 	%r1447, 0;
	mov.f32 	%f4863, 0f00000000;
	@%p391 bra 	$L__BB0_534;
	and.b32  	%r1447, %r1444, 2147483632;
	mov.b32 	%r1445, 0;
	mov.f32 	%f4863, 0f00000000;
$L__BB0_533:
	.pragma "nounroll";
	cvt.u32.u64 	%r1034, %rd103;
	mul.lo.s32 	%r1035, %r1445, 6;
	add.s32 	%r1036, %r1035, %r1034;
	mul.wide.s32 	%rd776, %r1036, 4;
	add.s64 	%rd777, %rd18, %rd776;
	ld.local.f32 	%f3610, [%rd777];
	mul.wide.u32 	%rd778, %r1445, 4;
	add.s64 	%rd779, %rd6, %rd778;
	ld.local.v2.u32 	{%r1037, %r1038}, [%rd779];
	mul.wide.s32 	%rd780, %r1037, 4;
	add.s64 	%rd781, %rd11, %rd780;
	ld.local.f32 	%f3611, [%rd781];
	fma.rn.f32 	%f3612, %f3610, %f3611, %f4863;
	cvt.u64.u32 	%rd782, %r1035;
	add.s64 	%rd783, %rd782, %rd103;
	shl.b64 	%rd784, %rd783, 2;
	add.s64 	%rd785, %rd18, %rd784;
	ld.local.f32 	%f3613, [%rd785+24];
	mul.wide.s32 	%rd786, %r1038, 4;
	add.s64 	%rd787, %rd11, %rd786;
	ld.local.f32 	%f3614, [%rd787];
	fma.rn.f32 	%f3615, %f3613, %f3614, %f3612;
	ld.local.f32 	%f3616, [%rd777+48];
	ld.local.v2.u32 	{%r1039, %r1040}, [%rd779+8];
	mul.wide.s32 	%rd788, %r1039, 4;
	add.s64 	%rd789, %rd11, %rd788;
	ld.local.f32 	%f3617, [%rd789];
	fma.rn.f32 	%f3618, %f3616, %f3617, %f3615;
	ld.local.f32 	%f3619, [%rd785+72];
	mul.wide.s32 	%rd790, %r1040, 4;
	add.s64 	%rd791, %rd11, %rd790;
	ld.local.f32 	%f3620, [%rd791];
	fma.rn.f32 	%f3621, %f3619, %f3620, %f3618;
	ld.local.f32 	%f3622, [%rd777+96];
	ld.local.v2.u32 	{%r1041, %r1042}, [%rd779+16];
	mul.wide.s32 	%rd792, %r1041, 4;
	add.s64 	%rd793, %rd11, %rd792;
	ld.local.f32 	%f3623, [%rd793];
	fma.rn.f32 	%f3624, %f3622, %f3623, %f3621;
	ld.local.f32 	%f3625, [%rd785+120];
	mul.wide.s32 	%rd794, %r1042, 4;
	add.s64 	%rd795, %rd11, %rd794;
	ld.local.f32 	%f3626, [%rd795];
	fma.rn.f32 	%f3627, %f3625, %f3626, %f3624;
	ld.local.f32 	%f3628, [%rd777+144];
	ld.local.v2.u32 	{%r1043, %r1044}, [%rd779+24];
	mul.wide.s32 	%rd796, %r1043, 4;
	add.s64 	%rd797, %rd11, %rd796;
	ld.local.f32 	%f3629, [%rd797];
	fma.rn.f32 	%f3630, %f3628, %f3629, %f3627;
	ld.local.f32 	%f3631, [%rd777+168];
	mul.wide.s32 	%rd798, %r1044, 4;
	add.s64 	%rd799, %rd11, %rd798;
	ld.local.f32 	%f3632, [%rd799];
	fma.rn.f32 	%f3633, %f3631, %f3632, %f3630;
	ld.local.f32 	%f3634, [%rd777+192];
	ld.local.v2.u32 	{%r1045, %r1046}, [%rd779+32];
	mul.wide.s32 	%rd800, %r1045, 4;
	add.s64 	%rd801, %rd11, %rd800;
	ld.local.f32 	%f3635, [%rd801];
	fma.rn.f32 	%f3636, %f3634, %f3635, %f3633;
	ld.local.f32 	%f3637, [%rd777+216];
	mul.wide.s32 	%rd802, %r1046, 4;
	add.s64 	%rd803, %rd11, %rd802;
	ld.local.f32 	%f3638, [%rd803];
	fma.rn.f32 	%f3639, %f3637, %f3638, %f3636;
	ld.local.f32 	%f3640, [%rd777+240];
	ld.local.v2.u32 	{%r1047, %r1048}, [%rd779+40];
	mul.wide.s32 	%rd804, %r1047, 4;
	add.s64 	%rd805, %rd11, %rd804;
	ld.local.f32 	%f3641, [%rd805];
	fma.rn.f32 	%f3642, %f3640, %f3641, %f3639;
	ld.local.f32 	%f3643, [%rd777+264];
	mul.wide.s32 	%rd806, %r1048, 4;
	add.s64 	%rd807, %rd11, %rd806;
	ld.local.f32 	%f3644, [%rd807];
	fma.rn.f32 	%f3645, %f3643, %f3644, %f3642;
	ld.local.f32 	%f3646, [%rd777+288];
	ld.local.v2.u32 	{%r1049, %r1050}, [%rd779+48];
	mul.wide.s32 	%rd808, %r1049, 4;
	add.s64 	%rd809, %rd11, %rd808;
	ld.local.f32 	%f3647, [%rd809];
	fma.rn.f32 	%f3648, %f3646, %f3647, %f3645;
	ld.local.f32 	%f3649, [%rd777+312];
	mul.wide.s32 	%rd810, %r1050, 4;
	add.s64 	%rd811, %rd11, %rd810;
	ld.local.f32 	%f3650, [%rd811];
	fma.rn.f32 	%f3651, %f3649, %f3650, %f3648;
	ld.local.f32 	%f3652, [%rd777+336];
	ld.local.v2.u32 	{%r1051, %r1052}, [%rd779+56];
	mul.wide.s32 	%rd812, %r1051, 4;
	add.s64 	%rd813, %rd11, %rd812;
	ld.local.f32 	%f3653, [%rd813];
	fma.rn.f32 	%f3654, %f3652, %f3653, %f3651;
	ld.local.f32 	%f3655, [%rd777+360];
	mul.wide.s32 	%rd814, %r1052, 4;
	add.s64 	%rd815, %rd11, %rd814;
	ld.local.f32 	%f3656, [%rd815];
	fma.rn.f32 	%f4863, %f3655, %f3656, %f3654;
	add.s32 	%r1445, %r1445, 16;
	setp.ne.s32 	%p392, %r1445, %r1447;
	@%p392 bra 	$L__BB0_533;
$L__BB0_534:
	and.b32  	%r1053, %r1444, 15;
	setp.eq.s32 	%p393, %r1053, 0;
	@%p393 bra 	$L__BB0_544;
	cvt.u32.u16 	%r1054, %rs78;
	and.b32  	%r419, %r1054, 15;
	add.s32 	%r1055, %r419, -1;
	setp.lt.u32 	%p394, %r1055, 7;
	@%p394 bra 	$L__BB0_537;
	cvt.u32.u64 	%r1056, %rd103;
	mad.lo.s32 	%r1057, %r1447, 6, %r1056;
	mul.wide.s32 	%rd816, %r1057, 4;
	add.s64 	%rd817, %rd18, %rd816;
	ld.local.f32 	%f3658, [%rd817];
	mul.wide.u32 	%rd818, %r1447, 4;
	add.s64 	%rd819, %rd6, %rd818;
	ld.local.u32 	%r1058, [%rd819];
	mul.wide.s32 	%rd820, %r1058, 4;
	add.s64 	%rd821, %rd11, %rd820;
	ld.local.f32 	%f3659, [%rd821];
	fma.rn.f32 	%f3660, %f3658, %f3659, %f4863;
	ld.local.f32 	%f3661, [%rd817+24];
	ld.local.u32 	%r1059, [%rd819+4];
	mul.wide.s32 	%rd822, %r1059, 4;
	add.s64 	%rd823, %rd11, %rd822;
	ld.local.f32 	%f3662, [%rd823];
	fma.rn.f32 	%f3663, %f3661, %f3662, %f3660;
	ld.local.f32 	%f3664, [%rd817+48];
	ld.local.u32 	%r1060, [%rd819+8];
	mul.wide.s32 	%rd824, %r1060, 4;
	add.s64 	%rd825, %rd11, %rd824;
	ld.local.f32 	%f3665, [%rd825];
	fma.rn.f32 	%f3666, %f3664, %f3665, %f3663;
	ld.local.f32 	%f3667, [%rd817+72];
	ld.local.u32 	%r1061, [%rd819+12];
	mul.wide.s32 	%rd826, %r1061, 4;
	add.s64 	%rd827, %rd11, %rd826;
	ld.local.f32 	%f3668, [%rd827];
	fma.rn.f32 	%f3669, %f3667, %f3668, %f3666;
	ld.local.f32 	%f3670, [%rd817+96];
	ld.local.u32 	%r1062, [%rd819+16];
	mul.wide.s32 	%rd828, %r1062, 4;
	add.s64 	%rd829, %rd11, %rd828;
	ld.local.f32 	%f3671, [%rd829];
	fma.rn.f32 	%f3672, %f3670, %f3671, %f3669;
	ld.local.f32 	%f3673, [%rd817+120];
	ld.local.u32 	%r1063, [%rd819+20];
	mul.wide.s32 	%rd830, %r1063, 4;
	add.s64 	%rd831, %rd11, %rd830;
	ld.local.f32 	%f3674, [%rd831];
	fma.rn.f32 	%f3675, %f3673, %f3674, %f3672;
	ld.local.f32 	%f3676, [%rd817+144];
	ld.local.u32 	%r1064, [%rd819+24];
	mul.wide.s32 	%rd832, %r1064, 4;
	add.s64 	%rd833, %rd11, %rd832;
	ld.local.f32 	%f3677, [%rd833];
	fma.rn.f32 	%f3678, %f3676, %f3677, %f3675;
	ld.local.f32 	%f3679, [%rd817+168];
	ld.local.u32 	%r1065, [%rd819+28];
	mul.wide.s32 	%rd834, %r1065, 4;
	add.s64 	%rd835, %rd11, %rd834;
	ld.local.f32 	%f3680, [%rd835];
	fma.rn.f32 	%f4863, %f3679, %f3680, %f3678;
	add.s32 	%r1447, %r1447, 8;
$L__BB0_537:
	and.b32  	%r1066, %r419, 7;
	setp.eq.s32 	%p395, %r1066, 0;
	@%p395 bra 	$L__BB0_544;
	cvt.u32.u16 	%r1067, %rs77;
	and.b32  	%r1068, %r1067, 7;
	and.b32  	%r422, %r1067, 3;
	add.s32 	%r1069, %r1068, -1;
	setp.lt.u32 	%p396, %r1069, 3;
	@%p396 bra 	$L__BB0_540;
	cvt.u32.u64 	%r1070, %rd103;
	mad.lo.s32 	%r1071, %r1447, 6, %r1070;
	mul.wide.s32 	%rd836, %r1071, 4;
	add.s64 	%rd837, %rd18, %rd836;
	ld.local.f32 	%f3682, [%rd837];
	mul.wide.u32 	%rd838, %r1447, 4;
	add.s64 	%rd839, %rd6, %rd838;
	ld.local.u32 	%r1072, [%rd839];
	mul.wide.s32 	%rd840, %r1072, 4;
	add.s64 	%rd841, %rd11, %rd840;
	ld.local.f32 	%f3683, [%rd841];
	fma.rn.f32 	%f3684, %f3682, %f3683, %f4863;
	ld.local.f32 	%f3685, [%rd837+24];
	ld.local.u32 	%r1073, [%rd839+4];
	mul.wide.s32 	%rd842, %r1073, 4;
	add.s64 	%rd843, %rd11, %rd842;
	ld.local.f32 	%f3686, [%rd843];
	fma.rn.f32 	%f3687, %f3685, %f3686, %f3684;
	ld.local.f32 	%f3688, [%rd837+48];
	ld.local.u32 	%r1074, [%rd839+8];
	mul.wide.s32 	%rd844, %r1074, 4;
	add.s64 	%rd845, %rd11, %rd844;
	ld.local.f32 	%f3689, [%rd845];
	fma.rn.f32 	%f3690, %f3688, %f3689, %f3687;
	ld.local.f32 	%f3691, [%rd837+72];
	ld.local.u32 	%r1075, [%rd839+12];
	mul.wide.s32 	%rd846, %r1075, 4;
	add.s64 	%rd847, %rd11, %rd846;
	ld.local.f32 	%f3692, [%rd847];
	fma.rn.f32 	%f4863, %f3691, %f3692, %f3690;
	add.s32 	%r1447, %r1447, 4;
$L__BB0_540:
	setp.eq.s32 	%p397, %r422, 0;
	@%p397 bra 	$L__BB0_544;
	cvt.u32.u64 	%r1076, %rd103;
	mad.lo.s32 	%r1077, %r1447, 6, %r1076;
	mul.wide.s32 	%rd848, %r1077, 4;
	add.s64 	%rd104, %rd18, %rd848;
	ld.local.f32 	%f3693, [%rd104];
	mul.wide.u32 	%rd849, %r1447, 4;
	add.s64 	%rd105, %rd6, %rd849;
	ld.local.u32 	%r1078, [%rd105];
	mul.wide.s32 	%rd850, %r1078, 4;
	add.s64 	%rd851, %rd11, %rd850;
	ld.local.f32 	%f3694, [%rd851];
	fma.rn.f32 	%f4863, %f3693, %f3694, %f4863;
	setp.eq.s32 	%p398, %r422, 1;
	@%p398 bra 	$L__BB0_544;
	ld.local.f32 	%f3695, [%rd104+24];
	ld.local.u32 	%r1079, [%rd105+4];
	mul.wide.s32 	%rd852, %r1079, 4;
	add.s64 	%rd853, %rd11, %rd852;
	ld.local.f32 	%f3696, [%rd853];
	fma.rn.f32 	%f4863, %f3695, %f3696, %f4863;
	setp.eq.s32 	%p399, %r422, 2;
	@%p399 bra 	$L__BB0_544;
	ld.local.f32 	%f3697, [%rd104+48];
	ld.local.u32 	%r1080, [%rd105+8];
	mul.wide.s32 	%rd854, %r1080, 4;
	add.s64 	%rd855, %rd11, %rd854;
	ld.local.f32 	%f3698, [%rd855];
	fma.rn.f32 	%f4863, %f3697, %f3698, %f4863;
$L__BB0_544:
	cvt.u32.u64 	%r1081, %rd103;
	mul.wide.s32 	%rd856, %r1081, 4;
	add.s64 	%rd857, %rd11, %rd856;
	ld.local.f32 	%f3699, [%rd857];
	sub.f32 	%f3700, %f3699, %f4863;
	add.s64 	%rd858, %rd3, %rd856;
	ld.local.f32 	%f3701, [%rd858];
	div.rn.f32 	%f3702, %f3700, %f3701;
	st.local.f32 	[%rd857], %f3702;
	fma.rn.f32 	%f4864, %f3702, %f3702, %f4864;
	add.s32 	%r1444, %r1444, 1;
	setp.ne.s32 	%p400, %r1444, %r59;
	add.s16 	%rs78, %rs78, 1;
	add.s16 	%rs77, %rs77, 1;
	@%p400 bra 	$L__BB0_530;
$L__BB0_545:
	mul.f32 	%f3703, %f4929, %f4864;
	div.rn.f32 	%f4878, %f4879, %f3703;
$L__BB0_546:
	setp.eq.s32 	%p401, %r563, 0;
	mov.f32 	%f4875, 0f00000000;
	@%p401 bra 	$L__BB0_562;
	mov.b32 	%r1449, 0;
	mov.f32 	%f4875, 0f00000000;
	mov.b16 	%rs79, 0;
	mov.u16 	%rs80, %rs79;
$L__BB0_548:
	mov.u32 	%r426, %r1449;
	add.s32 	%r1449, %r426, 1;
	add.s16 	%rs79, %rs79, 1;
	add.s16 	%rs80, %rs80, 1;
	mul.wide.u32 	%rd859, %r426, 4;
	add.s64 	%rd860, %rd6, %rd859;
	ld.local.u32 	%r428, [%rd860];
	setp.lt.u32 	%p402, %r426, 15;
	mov.b32 	%r1452, 0;
	mov.f32 	%f4874, 0f00000000;
	@%p402 bra 	$L__BB0_551;
	and.b32  	%r1452, %r1449, -16;
	mov.b32 	%r1450, 0;
	mov.f32 	%f4874, 0f00000000;
$L__BB0_550:
	.pragma "nounroll";
	mad.lo.s32 	%r1085, %r1450, 6, %r428;
	mul.wide.s32 	%rd861, %r1085, 4;
	add.s64 	%rd862, %rd18, %rd861;
	ld.local.f32 	%f3709, [%rd862];
	mul.wide.u32 	%rd863, %r1450, 4;
	add.s64 	%rd864, %rd10, %rd863;
	ld.local.f32 	%f3710, [%rd864];
	fma.rn.f32 	%f3711, %f3709, %f3710, %f4874;
	ld.local.f32 	%f3712, [%rd862+24];
	ld.local.f32 	%f3713, [%rd864+4];
	fma.rn.f32 	%f3714, %f3712, %f3713, %f3711;
	ld.local.f32 	%f3715, [%rd862+48];
	ld.local.f32 	%f3716, [%rd864+8];
	fma.rn.f32 	%f3717, %f3715, %f3716, %f3714;
	ld.local.f32 	%f3718, [%rd862+72];
	ld.local.f32 	%f3719, [%rd864+12];
	fma.rn.f32 	%f3720, %f3718, %f3719, %f3717;
	ld.local.f32 	%f3721, [%rd862+96];
	ld.local.f32 	%f3722, [%rd864+16];
	fma.rn.f32 	%f3723, %f3721, %f3722, %f3720;
	ld.local.f32 	%f3724, [%rd862+120];
	ld.local.f32 	%f3725, [%rd864+20];
	fma.rn.f32 	%f3726, %f3724, %f3725, %f3723;
	ld.local.f32 	%f3727, [%rd862+144];
	ld.local.f32 	%f3728, [%rd864+24];
	fma.rn.f32 	%f3729, %f3727, %f3728, %f3726;
	ld.local.f32 	%f3730, [%rd862+168];
	ld.local.f32 	%f3731, [%rd864+28];
	fma.rn.f32 	%f3732, %f3730, %f3731, %f3729;
	ld.local.f32 	%f3733, [%rd862+192];
	ld.local.f32 	%f3734, [%rd864+32];
	fma.rn.f32 	%f3735, %f3733, %f3734, %f3732;
	ld.local.f32 	%f3736, [%rd862+216];
	ld.local.f32 	%f3737, [%rd864+36];
	fma.rn.f32 	%f3738, %f3736, %f3737, %f3735;
	ld.local.f32 	%f3739, [%rd862+240];
	ld.local.f32 	%f3740, [%rd864+40];
	fma.rn.f32 	%f3741, %f3739, %f3740, %f3738;
	ld.local.f32 	%f3742, [%rd862+264];
	ld.local.f32 	%f3743, [%rd864+44];
	fma.rn.f32 	%f3744, %f3742, %f3743, %f3741;
	ld.local.f32 	%f3745, [%rd862+288];
	ld.local.f32 	%f3746, [%rd864+48];
	fma.rn.f32 	%f3747, %f3745, %f3746, %f3744;
	ld.local.f32 	%f3748, [%rd862+312];
	ld.local.f32 	%f3749, [%rd864+52];
	fma.rn.f32 	%f3750, %f3748, %f3749, %f3747;
	ld.local.f32 	%f3751, [%rd862+336];
	ld.local.f32 	%f3752, [%rd864+56];
	fma.rn.f32 	%f3753, %f3751, %f3752, %f3750;
	ld.local.f32 	%f3754, [%rd862+360];
	ld.local.f32 	%f3755, [%rd864+60];
	fma.rn.f32 	%f4874, %f3754, %f3755, %f3753;
	add.s32 	%r1450, %r1450, 16;
	setp.ne.s32 	%p403, %r1450, %r1452;
	@%p403 bra 	$L__BB0_550;
$L__BB0_551:
	and.b32  	%r1086, %r1449, 15;
	setp.eq.s32 	%p404, %r1086, 0;
	@%p404 bra 	$L__BB0_561;
	cvt.u32.u16 	%r1087, %rs80;
	and.b32  	%r433, %r1087, 15;
	add.s32 	%r1088, %r433, -1;
	setp.lt.u32 	%p405, %r1088, 7;
	@%p405 bra 	$L__BB0_554;
	mad.lo.s32 	%r1089, %r1452, 6, %r428;
	mul.wide.s32 	%rd865, %r1089, 4;
	add.s64 	%rd866, %rd18, %rd865;
	ld.local.f32 	%f3757, [%rd866];
	mul.wide.u32 	%rd867, %r1452, 4;
	add.s64 	%rd868, %rd10, %rd867;
	ld.local.f32 	%f3758, [%rd868];
	fma.rn.f32 	%f3759, %f3757, %f3758, %f4874;
	ld.local.f32 	%f3760, [%rd866+24];
	ld.local.f32 	%f3761, [%rd868+4];
	fma.rn.f32 	%f3762, %f3760, %f3761, %f3759;
	ld.local.f32 	%f3763, [%rd866+48];
	ld.local.f32 	%f3764, [%rd868+8];
	fma.rn.f32 	%f3765, %f3763, %f3764, %f3762;
	ld.local.f32 	%f3766, [%rd866+72];
	ld.local.f32 	%f3767, [%rd868+12];
	fma.rn.f32 	%f3768, %f3766, %f3767, %f3765;
	ld.local.f32 	%f3769, [%rd866+96];
	ld.local.f32 	%f3770, [%rd868+16];
	fma.rn.f32 	%f3771, %f3769, %f3770, %f3768;
	ld.local.f32 	%f3772, [%rd866+120];
	ld.local.f32 	%f3773, [%rd868+20];
	fma.rn.f32 	%f3774, %f3772, %f3773, %f3771;
	ld.local.f32 	%f3775, [%rd866+144];
	ld.local.f32 	%f3776, [%rd868+24];
	fma.rn.f32 	%f3777, %f3775, %f3776, %f3774;
	ld.local.f32 	%f3778, [%rd866+168];
	ld.local.f32 	%f3779, [%rd868+28];
	fma.rn.f32 	%f4874, %f3778, %f3779, %f3777;
	add.s32 	%r1452, %r1452, 8;
$L__BB0_554:
	and.b32  	%r1090, %r433, 7;
	setp.eq.s32 	%p406, %r1090, 0;
	@%p406 bra 	$L__BB0_561;
	cvt.u32.u16 	%r1091, %rs79;
	and.b32  	%r1092, %r1091, 7;
	and.b32  	%r436, %r1091, 3;
	add.s32 	%r1093, %r1092, -1;
	setp.lt.u32 	%p407, %r1093, 3;
	@%p407 bra 	$L__BB0_557;
	mad.lo.s32 	%r1094, %r1452, 6, %r428;
	mul.wide.s32 	%rd869, %r1094, 4;
	add.s64 	%rd870, %rd18, %rd869;
	ld.local.f32 	%f3781, [%rd870];
	mul.wide.u32 	%rd871, %r1452, 4;
	add.s64 	%rd872, %rd10, %rd871;
	ld.local.f32 	%f3782, [%rd872];
	fma.rn.f32 	%f3783, %f3781, %f3782, %f4874;
	ld.local.f32 	%f3784, [%rd870+24];
	ld.local.f32 	%f3785, [%rd872+4];
	fma.rn.f32 	%f3786, %f3784, %f3785, %f3783;
	ld.local.f32 	%f3787, [%rd870+48];
	ld.local.f32 	%f3788, [%rd872+8];
	fma.rn.f32 	%f3789, %f3787, %f3788, %f3786;
	ld.local.f32 	%f3790, [%rd870+72];
	ld.local.f32 	%f3791, [%rd872+12];
	fma.rn.f32 	%f4874, %f3790, %f3791, %f3789;
	add.s32 	%r1452, %r1452, 4;
$L__BB0_557:
	setp.eq.s32 	%p408, %r436, 0;
	@%p408 bra 	$L__BB0_561;
	mad.lo.s32 	%r1095, %r1452, 6, %r428;
	mul.wide.s32 	%rd873, %r1095, 4;
	add.s64 	%rd106, %rd18, %rd873;
	ld.local.f32 	%f3792, [%rd106];
	mul.wide.u32 	%rd874, %r1452, 4;
	add.s64 	%rd107, %rd10, %rd874;
	ld.local.f32 	%f3793, [%rd107];
	fma.rn.f32 	%f4874, %f3792, %f3793, %f4874;
	setp.eq.s32 	%p409, %r436, 1;
	@%p409 bra 	$L__BB0_561;
	ld.local.f32 	%f3794, [%rd106+24];
	ld.local.f32 	%f3795, [%rd107+4];
	fma.rn.f32 	%f4874, %f3794, %f3795, %f4874;
	setp.eq.s32 	%p410, %r436, 2;
	@%p410 bra 	$L__BB0_561;
	ld.local.f32 	%f3796, [%rd106+48];
	ld.local.f32 	%f3797, [%rd107+8];
	fma.rn.f32 	%f4874, %f3796, %f3797, %f4874;
$L__BB0_561:
	mul.wide.s32 	%rd875, %r428, 4;
	add.s64 	%rd876, %rd8, %rd875;
	ld.local.f32 	%f3798, [%rd876];
	div.rn.f32 	%f3799, %f4874, %f3798;
	fma.rn.f32 	%f4875, %f3799, %f3799, %f4875;
	setp.ne.s32 	%p411, %r1449, %r59;
	@%p411 bra 	$L__BB0_548;
$L__BB0_562:
	sqrt.rn.f32 	%f511, %f4875;
	div.rn.f32 	%f4901, %f511, %f4929;
	setp.neu.f32 	%p412, %f4901, 0f00000000;
	@%p412 bra 	$L__BB0_564;
	min.f32 	%f3800, %f4929, 0f3DCCCCCD;
	mov.f32 	%f3801, 0f007FFFFD;
	div.rn.f32 	%f4901, %f3801, %f3800;
$L__BB0_564:
	max.f32 	%f3802, %f4846, %f4878;
	min.f32 	%f3803, %f4901, %f3802;
	setp.eq.f32 	%p413, %f3803, 0f00000000;
	div.rn.f32 	%f3804, %f511, %f473;
	selp.f32 	%f4902, %f3804, %f3803, %p413;
	ld.local.v2.u32 	{%r1097, %r1098}, [%rd6];
	mul.wide.s32 	%rd877, %r1097, 4;
	add.s64 	%rd108, %rd7, %rd877;
	mul.wide.s32 	%rd878, %r1098, 4;
	add.s64 	%rd109, %rd7, %rd878;
	ld.local.v2.u32 	{%r1099, %r1100}, [%rd6+8];
	mul.wide.s32 	%rd879, %r1099, 4;
	add.s64 	%rd110, %rd7, %rd879;
	mul.wide.s32 	%rd880, %r1100, 4;
	add.s64 	%rd111, %rd7, %rd880;
	ld.local.u32 	%r439, [%rd6+16];
	add.s64 	%rd112, %rd11, %rd877;
	add.s64 	%rd113, %rd11, %rd878;
	add.s64 	%rd114, %rd11, %rd879;
	add.s64 	%rd115, %rd11, %rd880;
	mov.b32 	%r1454, 10;
$L__BB0_565:
	mov.f32 	%f518, %f4879;
	mov.u32 	%r440, %r1454;
	setp.eq.f32 	%p415, %f4902, 0f00000000;
	mul.f32 	%f3805, %f4901, 0f3A83126F;
	max.f32 	%f3806, %f3805, 0f007FFFFD;
	selp.f32 	%f4902, %f3806, %f4902, %p415;
	sqrt.rn.f32 	%f521, %f4902;
	mov.u32 	%r1470, %r33;
	@%p401 bra 	$L__BB0_618;
	setp.lt.u32 	%p416, %r2, 4;
	mov.b32 	%r1455, 0;
	@%p416 bra 	$L__BB0_569;
	mov.b32 	%r1456, 0;
$L__BB0_568:
	mul.wide.u32 	%rd881, %r1456, 4;
	add.s64 	%rd882, %rd6, %rd881;
	ld.local.v2.u32 	{%r1103, %r1104}, [%rd882];
	mul.wide.s32 	%rd883, %r1103, 4;
	add.s64 	%rd884, %rd8, %rd883;
	ld.local.f32 	%f3807, [%rd884];
	mul.f32 	%f3808, %f521, %f3807;
	add.s64 	%rd885, %rd11, %rd883;
	st.local.f32 	[%rd885], %f3808;
	mul.wide.s32 	%rd886, %r1104, 4;
	add.s64 	%rd887, %rd8, %rd886;
	ld.local.f32 	%f3809, [%rd887];
	mul.f32 	%f3810, %f521, %f3809;
	add.s64 	%rd888, %rd11, %rd886;
	st.local.f32 	[%rd888], %f3810;
	ld.local.v2.u32 	{%r1105, %r1106}, [%rd882+8];
	mul.wide.s32 	%rd889, %r1105, 4;
	add.s64 	%rd890, %rd8, %rd889;
	ld.local.f32 	%f3811, [%rd890];
	mul.f32 	%f3812, %f521, %f3811;
	add.s64 	%rd891, %rd11, %rd889;
	st.local.f32 	[%rd891], %f3812;
	mul.wide.s32 	%rd892, %r1106, 4;
	add.s64 	%rd893, %rd8, %rd892;
	ld.local.f32 	%f3813, [%rd893];
	mul.f32 	%f3814, %f521, %f3813;
	add.s64 	%rd894, %rd11, %rd892;
	st.local.f32 	[%rd894], %f3814;
	add.s32 	%r1456, %r1456, 4;
	setp.eq.s32 	%p417, %r1456, %r69;
	mov.u32 	%r1455, %r69;
	@%p417 bra 	$L__BB0_569;
	bra.uni 	$L__BB0_568;
$L__BB0_569:
	setp.eq.s32 	%p418, %r68, 0;
	@%p418 bra 	$L__BB0_573;
	setp.eq.s32 	%p419, %r68, 1;
	mul.wide.u32 	%rd895, %r1455, 4;
	add.s64 	%rd116, %rd6, %rd895;
	ld.local.u32 	%r1107, [%rd116];
	mul.wide.s32 	%rd896, %r1107, 4;
	add.s64 	%rd897, %rd8, %rd896;
	ld.local.f32 	%f3815, [%rd897];
	mul.f32 	%f3816, %f521, %f3815;
	add.s64 	%rd898, %rd11, %rd896;
	st.local.f32 	[%rd898], %f3816;
	@%p419 bra 	$L__BB0_573;
	setp.eq.s32 	%p420, %r68, 2;
	ld.local.u32 	%r1108, [%rd116+4];
	mul.wide.s32 	%rd899, %r1108, 4;
	add.s64 	%rd900, %rd8, %rd899;
	ld.local.f32 	%f3817, [%rd900];
	mul.f32 	%f3818, %f521, %f3817;
	add.s64 	%rd901, %rd11, %rd899;
	st.local.f32 	[%rd901], %f3818;
	@%p420 bra 	$L__BB0_573;
	ld.local.u32 	%r1109, [%rd116+8];
	mul.wide.s32 	%rd902, %r1109, 4;
	add.s64 	%rd903, %rd8, %rd902;
	ld.local.f32 	%f3819, [%rd903];
	mul.f32 	%f3820, %f521, %f3819;
	add.s64 	%rd904, %rd11, %rd902;
	st.local.f32 	[%rd904], %f3820;
$L__BB0_573:
	mov.b32 	%r1457, 0;
$L__BB0_574:
	mov.u32 	%r444, %r1457;
	mul.wide.u32 	%rd905, %r444, 4;
	add.s64 	%rd117, %rd6, %rd905;
	ld.local.u32 	%r445, [%rd117];
	add.s32 	%r1457, %r444, 1;
	setp.ge.u32 	%p421, %r1457, %r33;
	@%p421 bra 	$L__BB0_581;
	mul.lo.s32 	%r447, %r444, 6;
	not.b32 	%r1111, %r444;
	add.s32 	%r1112, %r1111, %r33;
	and.b32  	%r448, %r1112, 3;
	setp.eq.s32 	%p422, %r448, 0;
	mov.u32 	%r1458, %r1457;
	@%p422 bra 	$L__BB0_579;
	ld.local.u32 	%r1113, [%rd117+4];
	add.s32 	%r1114, %r1113, %r447;
	mul.wide.s32 	%rd906, %r1114, 4;
	add.s64 	%rd907, %rd18, %rd906;
	ld.local.f32 	%f3821, [%rd907];
	add.s32 	%r1115, %r447, %r445;
	add.s32 	%r1116, %r1115, 6;
	mul.wide.s32 	%rd908, %r1116, 4;
	add.s64 	%rd118, %rd18, %rd908;
	st.local.f32 	[%rd118], %f3821;
	add.s32 	%r1458, %r444, 2;
	setp.eq.s32 	%p423, %r448, 1;
	@%p423 bra 	$L__BB0_579;
	ld.local.u32 	%r1117, [%rd117+8];
	add.s32 	%r1118, %r1117, %r447;
	mul.wide.s32 	%rd909, %r1118, 4;
	add.s64 	%rd910, %rd18, %rd909;
	ld.local.f32 	%f3822, [%rd910];
	st.local.f32 	[%rd118+24], %f3822;
	add.s32 	%r1458, %r444, 3;
	setp.eq.s32 	%p424, %r448, 2;
	@%p424 bra 	$L__BB0_579;
	ld.local.u32 	%r1119, [%rd117+12];
	add.s32 	%r1120, %r1119, %r447;
	mul.wide.s32 	%rd911, %r1120, 4;
	add.s64 	%rd912, %rd18, %rd911;
	ld.local.f32 	%f3823, [%rd912];
	st.local.f32 	[%rd118+48], %f3823;
	add.s32 	%r1458, %r444, 4;
$L__BB0_579:
	sub.s32 	%r1121, %r33, %r444;
	add.s32 	%r1122, %r1121, -2;
	setp.lt.u32 	%p425, %r1122, 3;
	@%p425 bra 	$L__BB0_581;
$L__BB0_580:
	mul.wide.u32 	%rd913, %r1458, 4;
	add.s64 	%rd914, %rd6, %rd913;
	ld.local.u32 	%r1123, [%rd914];
	add.s32 	%r1124, %r1123, %r447;
	mul.wide.s32 	%rd915, %r1124, 4;
	add.s64 	%rd916, %rd18, %rd915;
	ld.local.f32 	%f3824, [%rd916];
	mad.lo.s32 	%r1125, %r1458, 6, %r445;
	mul.wide.s32 	%rd917, %r1125, 4;
	add.s64 	%rd918, %rd18, %rd917;
	st.local.f32 	[%rd918], %f3824;
	ld.local.u32 	%r1126, [%rd914+4];
	add.s32 	%r1127, %r1126, %r447;
	mul.wide.s32 	%rd919, %r1127, 4;
	add.s64 	%rd920, %rd18, %rd919;
	ld.local.f32 	%f3825, [%rd920];
	st.local.f32 	[%rd918+24], %f3825;
	ld.local.u32 	%r1128, [%rd914+8];
	add.s32 	%r1129, %r1128, %r447;
	mul.wide.s32 	%rd921, %r1129, 4;
	add.s64 	%rd922, %rd18, %rd921;
	ld.local.f32 	%f3826, [%rd922];
	st.local.f32 	[%rd918+48], %f3826;
	ld.local.u32 	%r1130, [%rd914+12];
	add.s32 	%r1131, %r1130, %r447;
	mul.wide.s32 	%rd923, %r1131, 4;
	add.s64 	%rd924, %rd18, %rd923;
	ld.local.f32 	%f3827, [%rd924];
	st.local.f32 	[%rd918+72], %f3827;
	add.s32 	%r1458, %r1458, 4;
	setp.ne.s32 	%p426, %r1458, %r33;
	@%p426 bra 	$L__BB0_580;
$L__BB0_581:
	mul.wide.s32 	%rd925, %r445, 4;
	add.s64 	%rd926, %rd3, %rd925;
	ld.local.f32 	%f3828, [%rd926];
	mul.wide.u32 	%rd927, %r444, 4;
	add.s64 	%rd928, %rd7, %rd927;
	st.local.f32 	[%rd928], %f3828;
	add.s64 	%rd929, %rd10, %rd927;
	ld.local.f32 	%f3829, [%rd929];
	add.s64 	%rd930, %rd13, %rd927;
	st.local.f32 	[%rd930], %f3829;
	setp.ne.s32 	%p427, %r1457, %r59;
	@%p427 bra 	$L__BB0_574;
	mov.b32 	%r1460, 0;
	mov.b16 	%rs81, 0;
	mov.u16 	%rs82, %rs81;
$L__BB0_583:
	mul.wide.u32 	%rd931, %r1460, 4;
	add.s64 	%rd932, %rd6, %rd931;
	ld.local.u32 	%r456, [%rd932];
	mul.wide.s32 	%rd933, %r456, 4;
	add.s64 	%rd934, %rd11, %rd933;
	ld.local.f32 	%f522, [%rd934];
	setp.eq.f32 	%p428, %f522, 0f00000000;
	setp.gt.u32 	%p429, %r1460, 4;
	add.s64 	%rd119, %rd12, %rd931;
	or.pred  	%p430, %p428, %p429;
	@%p430 bra 	$L__BB0_593;
	sub.s16 	%rs56, 5, %rs82;
	cvt.u32.u16 	%r1133, %rs56;
	and.b32  	%r457, %r1133, 15;
	add.s32 	%r1134, %r457, -1;
	setp.lt.u32 	%p431, %r1134, 7;
	mov.u32 	%r1462, %r1460;
	@%p431 bra 	$L__BB0_586;
	mov.b32 	%r1135, 0;
	st.local.u32 	[%rd119+4], %r1135;
	st.local.u32 	[%rd119+8], %r1135;
	st.local.u32 	[%rd119+12], %r1135;
	st.local.u32 	[%rd119+16], %r1135;
	st.local.u32 	[%rd119+20], %r1135;
	st.local.u32 	[%rd119+24], %r1135;
	st.local.u32 	[%rd119+28], %r1135;
	add.s32 	%r1462, %r1460, 8;
	st.local.u32 	[%rd119+32], %r1135;
$L__BB0_586:
	and.b32  	%r1136, %r457, 7;
	setp.eq.s32 	%p432, %r1136, 0;
	@%p432 bra 	$L__BB0_593;
	sub.s16 	%rs57, 5, %rs81;
	cvt.u32.u16 	%r1137, %rs57;
	and.b32  	%r1138, %r1137, 7;
	and.b32  	%r460, %r1137, 3;
	add.s32 	%r1139, %r1138, -1;
	setp.lt.u32 	%p433, %r1139, 3;
	@%p433 bra 	$L__BB0_589;
	mul.wide.u32 	%rd935, %r1462, 4;
	add.s64 	%rd936, %rd12, %rd935;
	mov.b32 	%r1140, 0;
	st.local.u32 	[%rd936+4], %r1140;
	st.local.u32 	[%rd936+8], %r1140;
	st.local.u32 	[%rd936+12], %r1140;
	add.s32 	%r1462, %r1462, 4;
	st.local.u32 	[%rd936+16], %r1140;
$L__BB0_589:
	setp.eq.s32 	%p434, %r460, 0;
	@%p434 bra 	$L__BB0_593;
	mul.wide.u32 	%rd937, %r1462, 4;
	add.s64 	%rd120, %rd12, %rd937;
	mov.b32 	%r1141, 0;
	st.local.u32 	[%rd120+4], %r1141;
	setp.eq.s32 	%p435, %r460, 1;
	@%p435 bra 	$L__BB0_593;
	mov.b32 	%r1142, 0;
	st.local.u32 	[%rd120+8], %r1142;
	setp.eq.s32 	%p436, %r460, 2;
	@%p436 bra 	$L__BB0_593;
	mov.b32 	%r1143, 0;
	st.local.u32 	[%rd120+12], %r1143;
$L__BB0_593:
	st.local.f32 	[%rd119], %f522;
	setp.ge.u32 	%p437, %r1460, %r33;
	@%p437 bra 	$L__BB0_652;
	mov.f32 	%f4881, 0f00000000;
	mov.u32 	%r1463, %r1460;
$L__BB0_595:
	mul.wide.u32 	%rd938, %r1463, 4;
	add.s64 	%rd939, %rd6, %rd938;
	ld.local.u32 	%r464, [%rd939];
	add.s64 	%rd940, %rd12, %rd938;
	ld.local.f32 	%f524, [%rd940];
	setp.eq.f32 	%p438, %f524, 0f00000000;
	@%p438 bra 	$L__BB0_651;
	mad.lo.s32 	%r1144, %r1463, 6, %r464;
	mul.wide.s32 	%rd941, %r1144, 4;
	add.s64 	%rd121, %rd18, %rd941;
	ld.local.f32 	%f525, [%rd121];
	abs.f32 	%f3831, %f525;
	abs.f32 	%f3832, %f524;
	setp.geu.f32 	%p439, %f3831, %f3832;
	@%p439 bra 	$L__BB0_648;
	div.rn.f32 	%f3836, %f525, %f524;
	fma.rn.f32 	%f3837, %f3836, %f3836, 0f3F800000;
	sqrt.rn.f32 	%f3838, %f3837;
	rcp.rn.f32 	%f4882, %f3838;
	mul.f32 	%f4883, %f3836, %f4882;
	bra.uni 	$L__BB0_649;
$L__BB0_598:
	mov.b32 	%r1469, 0;
	mov.u32 	%r1470, %r33;
	@%p416 bra 	$L__BB0_609;
	mov.b32 	%r1466, 0;
	mov.u32 	%r1470, %r33;
$L__BB0_600:
	mul.wide.u32 	%rd952, %r1466, 4;
	add.s64 	%rd122, %rd12, %rd952;
	ld.local.f32 	%f3855, [%rd122];
	setp.eq.f32 	%p445, %f3855, 0f00000000;
	setp.eq.s32 	%p446, %r1470, %r33;
	selp.b32 	%r1150, %r1466, %r1470, %p445;
	selp.b32 	%r472, %r1150, %r1470, %p446;
	setp.ge.u32 	%p447, %r472, %r33;
	add.s64 	%rd123, %rd13, %rd952;
	@%p447 bra 	$L__BB0_602;
	mov.b32 	%r1151, 0;
	st.local.u32 	[%rd123], %r1151;
$L__BB0_602:
	add.s32 	%r1152, %r1466, 1;
	ld.local.f32 	%f3856, [%rd122+4];
	setp.eq.f32 	%p448, %f3856, 0f00000000;
	setp.eq.s32 	%p449, %r472, %r33;
	selp.b32 	%r1153, %r1152, %r472, %p448;
	selp.b32 	%r473, %r1153, %r472, %p449;
	setp.ge.u32 	%p450, %r473, %r33;
	@%p450 bra 	$L__BB0_604;
	mov.b32 	%r1154, 0;
	st.local.u32 	[%rd123+4], %r1154;
$L__BB0_604:
	add.s32 	%r1155, %r1466, 2;
	ld.local.f32 	%f3857, [%rd122+8];
	setp.eq.f32 	%p451, %f3857, 0f00000000;
	setp.eq.s32 	%p452, %r473, %r33;
	selp.b32 	%r1156, %r1155, %r473, %p451;
	selp.b32 	%r474, %r1156, %r473, %p452;
	setp.ge.u32 	%p453, %r474, %r33;
	@%p453 bra 	$L__BB0_606;
	mov.b32 	%r1157, 0;
	st.local.u32 	[%rd123+8], %r1157;
$L__BB0_606:
	add.s32 	%r1158, %r1466, 3;
	ld.local.f32 	%f3858, [%rd122+12];
	setp.eq.f32 	%p454, %f3858, 0f00000000;
	setp.eq.s32 	%p455, %r474, %r33;
	selp.b32 	%r1159, %r1158, %r474, %p454;
	selp.b32 	%r1470, %r1159, %r474, %p455;
	setp.ge.u32 	%p456, %r1470, %r33;
	@%p456 bra 	$L__BB0_608;
	mov.b32 	%r1160, 0;
	st.local.u32 	[%rd123+12], %r1160;
$L__BB0_608:
	add.s32 	%r1466, %r1466, 4;
	setp.ne.s32 	%p457, %r1466, %r69;
	mov.u32 	%r1469, %r69;
	@%p457 bra 	$L__BB0_600;
$L__BB0_609:
	setp.eq.s32 	%p458, %r68, 0;
	@%p458 bra 	$L__BB0_618;
	mul.wide.u32 	%rd953, %r1469, 4;
	add.s64 	%rd124, %rd12, %rd953;
	ld.local.f32 	%f3859, [%rd124];
	setp.eq.f32 	%p459, %f3859, 0f00000000;
	setp.eq.s32 	%p460, %r1470, %r33;
	selp.b32 	%r1161, %r1469, %r1470, %p459;
	selp.b32 	%r1470, %r1161, %r1470, %p460;
	setp.ge.u32 	%p461, %r1470, %r33;
	add.s64 	%rd125, %rd13, %rd953;
	@%p461 bra 	$L__BB0_612;
	mov.b32 	%r1162, 0;
	st.local.u32 	[%rd125], %r1162;
$L__BB0_612:
	setp.eq.s32 	%p462, %r68, 1;
	@%p462 bra 	$L__BB0_618;
	add.s32 	%r1163, %r1469, 1;
	ld.local.f32 	%f3860, [%rd124+4];
	setp.eq.f32 	%p463, %f3860, 0f00000000;
	setp.eq.s32 	%p464, %r1470, %r33;
	selp.b32 	%r1164, %r1163, %r1470, %p463;
	selp.b32 	%r1470, %r1164, %r1470, %p464;
	setp.ge.u32 	%p465, %r1470, %r33;
	@%p465 bra 	$L__BB0_615;
	mov.b32 	%r1165, 0;
	st.local.u32 	[%rd125+4], %r1165;
$L__BB0_615:
	setp.eq.s32 	%p466, %r68, 2;
	@%p466 bra 	$L__BB0_618;
	add.s32 	%r1166, %r1469, 2;
	ld.local.f32 	%f3861, [%rd124+8];
	setp.eq.f32 	%p467, %f3861, 0f00000000;
	setp.eq.s32 	%p468, %r1470, %r33;
	selp.b32 	%r1167, %r1166, %r1470, %p467;
	selp.b32 	%r1470, %r1167, %r1470, %p468;
	setp.ge.u32 	%p469, %r1470, %r33;
	@%p469 bra 	$L__BB0_618;
	mov.b32 	%r1168, 0;
	st.local.u32 	[%rd125+8], %r1168;
$L__BB0_618:
	setp.lt.s32 	%p470, %r1470, 1;
	@%p470 bra 	$L__BB0_635;
	mov.b32 	%r1471, 0;
	mov.b16 	%rs83, 0;
	mov.u16 	%rs84, %rs83;
	mov.u32 	%r1472, %r1470;
$L__BB0_620:
	mov.u32 	%r485, %r1472;
	add.s32 	%r1472, %r485, -1;
	mul.wide.u32 	%rd954, %r1472, 4;
	add.s64 	%rd955, %rd6, %rd954;
	ld.local.u32 	%r487, [%rd955];
	setp.ge.s32 	%p471, %r485, %r1470;
	mov.f32 	%f4892, 0f00000000;
	@%p471 bra 	$L__BB0_634;
	add.s32 	%r1170, %r1471, -1;
	setp.lt.u32 	%p472, %r1170, 15;
	mov.f32 	%f4892, 0f00000000;
	mov.u32 	%r1475, %r485;
	@%p472 bra 	$L__BB0_624;
	and.b32  	%r488, %r1471, -16;
	mov.b32 	%r1474, 0;
	mov.f32 	%f4892, 0f00000000;
	mov.u32 	%r1475, %r485;
$L__BB0_623:
	.pragma "nounroll";
	mad.lo.s32 	%r1172, %r1475, 6, %r487;
	mul.wide.s32 	%rd956, %r1172, 4;
	add.s64 	%rd957, %rd18, %rd956;
	ld.local.f32 	%f3866, [%rd957];
	mul.wide.u32 	%rd958, %r1475, 4;
	add.s64 	%rd959, %rd13, %rd958;
	ld.local.f32 	%f3867, [%rd959];
	fma.rn.f32 	%f3868, %f3866, %f3867, %f4892;
	ld.local.f32 	%f3869, [%rd957+24];
	ld.local.f32 	%f3870, [%rd959+4];
	fma.rn.f32 	%f3871, %f3869, %f3870, %f3868;
	ld.local.f32 	%f3872, [%rd957+48];
	ld.local.f32 	%f3873, [%rd959+8];
	fma.rn.f32 	%f3874, %f3872, %f3873, %f3871;
	ld.local.f32 	%f3875, [%rd957+72];
	ld.local.f32 	%f3876, [%rd959+12];
	fma.rn.f32 	%f3877, %f3875, %f3876, %f3874;
	ld.local.f32 	%f3878, [%rd957+96];
	ld.local.f32 	%f3879, [%rd959+16];
	fma.rn.f32 	%f3880, %f3878, %f3879, %f3877;
	ld.local.f32 	%f3881, [%rd957+120];
	ld.local.f32 	%f3882, [%rd959+20];
	fma.rn.f32 	%f3883, %f3881, %f3882, %f3880;
	ld.local.f32 	%f3884, [%rd957+144];
	ld.local.f32 	%f3885, [%rd959+24];
	fma.rn.f32 	%f3886, %f3884, %f3885, %f3883;
	ld.local.f32 	%f3887, [%rd957+168];
	ld.local.f32 	%f3888, [%rd959+28];
	fma.rn.f32 	%f3889, %f3887, %f3888, %f3886;
	ld.local.f32 	%f3890, [%rd957+192];
	ld.local.f32 	%f3891, [%rd959+32];
	fma.rn.f32 	%f3892, %f3890, %f3891, %f3889;
	ld.local.f32 	%f3893, [%rd957+216];
	ld.local.f32 	%f3894, [%rd959+36];
	fma.rn.f32 	%f3895, %f3893, %f3894, %f3892;
	ld.local.f32 	%f3896, [%rd957+240];
	ld.local.f32 	%f3897, [%rd959+40];
	fma.rn.f32 	%f3898, %f3896, %f3897, %f3895;
	ld.local.f32 	%f3899, [%rd957+264];
	ld.local.f32 	%f3900, [%rd959+44];
	fma.rn.f32 	%f3901, %f3899, %f3900, %f3898;
	ld.local.f32 	%f3902, [%rd957+288];
	ld.local.f32 	%f3903, [%rd959+48];
	fma.rn.f32 	%f3904, %f3902, %f3903, %f3901;
	ld.local.f32 	%f3905, [%rd957+312];
	ld.local.f32 	%f3906, [%rd959+52];
	fma.rn.f32 	%f3907, %f3905, %f3906, %f3904;
	ld.local.f32 	%f3908, [%rd957+336];
	ld.local.f32 	%f3909, [%rd959+56];
	fma.rn.f32 	%f3910, %f3908, %f3909, %f3907;
	ld.local.f32 	%f3911, [%rd957+360];
	ld.local.f32 	%f3912, [%rd959+60];
	fma.rn.f32 	%f4892, %f3911, %f3912, %f3910;
	add.s32 	%r1475, %r1475, 16;
	add.s32 	%r1474, %r1474, 16;
	setp.ne.s32 	%p473, %r1474, %r488;
	@%p473 bra 	$L__BB0_623;
$L__BB0_624:
	and.b32  	%r1173, %r1471, 15;
	setp.eq.s32 	%p474, %r1173, 0;
	@%p474 bra 	$L__BB0_634;
	cvt.u32.u16 	%r1174, %rs84;
	and.b32  	%r494, %r1174, 15;
	add.s32 	%r1175, %r494, -1;
	setp.lt.u32 	%p475, %r1175, 7;
	@%p475 bra 	$L__BB0_627;
	mad.lo.s32 	%r1176, %r1475, 6, %r487;
	mul.wide.s32 	%rd960, %r1176, 4;
	add.s64 	%rd961, %rd18, %rd960;
	ld.local.f32 	%f3914, [%rd961];
	mul.wide.u32 	%rd962, %r1475, 4;
	add.s64 	%rd963, %rd13, %rd962;
	ld.local.f32 	%f3915, [%rd963];
	fma.rn.f32 	%f3916, %f3914, %f3915, %f4892;
	ld.local.f32 	%f3917, [%rd961+24];
	ld.local.f32 	%f3918, [%rd963+4];
	fma.rn.f32 	%f3919, %f3917, %f3918, %f3916;
	ld.local.f32 	%f3920, [%rd961+48];
	ld.local.f32 	%f3921, [%rd963+8];
	fma.rn.f32 	%f3922, %f3920, %f3921, %f3919;
	ld.local.f32 	%f3923, [%rd961+72];
	ld.local.f32 	%f3924, [%rd963+12];
	fma.rn.f32 	%f3925, %f3923, %f3924, %f3922;
	ld.local.f32 	%f3926, [%rd961+96];
	ld.local.f32 	%f3927, [%rd963+16];
	fma.rn.f32 	%f3928, %f3926, %f3927, %f3925;
	ld.local.f32 	%f3929, [%rd961+120];
	ld.local.f32 	%f3930, [%rd963+20];
	fma.rn.f32 	%f3931, %f3929, %f3930, %f3928;
	ld.local.f32 	%f3932, [%rd961+144];
	ld.local.f32 	%f3933, [%rd963+24];
	fma.rn.f32 	%f3934, %f3932, %f3933, %f3931;
	ld.local.f32 	%f3935, [%rd961+168];
	ld.local.f32 	%f3936, [%rd963+28];
	fma.rn.f32 	%f4892, %f3935, %f3936, %f3934;
	add.s32 	%r1475, %r1475, 8;
$L__BB0_627:
	and.b32  	%r1177, %r494, 7;
	setp.eq.s32 	%p476, %r1177, 0;
	@%p476 bra 	$L__BB0_634;
	cvt.u32.u16 	%r1178, %rs83;
	and.b32  	%r1179, %r1178, 7;
	and.b32  	%r497, %r1178, 3;
	add.s32 	%r1180, %r1179, -1;
	setp.lt.u32 	%p477, %r1180, 3;
	@%p477 bra 	$L__BB0_630;
	mad.lo.s32 	%r1181, %r1475, 6, %r487;
	mul.wide.s32 	%rd964, %r1181, 4;
	add.s64 	%rd965, %rd18, %rd964;
	ld.local.f32 	%f3938, [%rd965];
	mul.wide.u32 	%rd966, %r1475, 4;
	add.s64 	%rd967, %rd13, %rd966;
	ld.local.f32 	%f3939, [%rd967];
	fma.rn.f32 	%f3940, %f3938, %f3939, %f4892;
	ld.local.f32 	%f3941, [%rd965+24];
	ld.local.f32 	%f3942, [%rd967+4];
	fma.rn.f32 	%f3943, %f3941, %f3942, %f3940;
	ld.local.f32 	%f3944, [%rd965+48];
	ld.local.f32 	%f3945, [%rd967+8];
	fma.rn.f32 	%f3946, %f3944, %f3945, %f3943;
	ld.local.f32 	%f3947, [%rd965+72];
	ld.local.f32 	%f3948, [%rd967+12];
	fma.rn.f32 	%f4892, %f3947, %f3948, %f3946;
	add.s32 	%r1475, %r1475, 4;
$L__BB0_630:
	setp.eq.s32 	%p478, %r497, 0;
	@%p478 bra 	$L__BB0_634;
	mad.lo.s32 	%r1182, %r1475, 6, %r487;
	mul.wide.s32 	%rd968, %r1182, 4;
	add.s64 	%rd126, %rd18, %rd968;
	ld.local.f32 	%f3949, [%rd126];
	mul.wide.u32 	%rd969, %r1475, 4;
	add.s64 	%rd127, %rd13, %rd969;
	ld.local.f32 	%f3950, [%rd127];
	fma.rn.f32 	%f4892, %f3949, %f3950, %f4892;
	setp.eq.s32 	%p479, %r497, 1;
	@%p479 bra 	$L__BB0_634;
	ld.local.f32 	%f3951, [%rd126+24];
	ld.local.f32 	%f3952, [%rd127+4];
	fma.rn.f32 	%f4892, %f3951, %f3952, %f4892;
	setp.eq.s32 	%p480, %r497, 2;
	@%p480 bra 	$L__BB0_634;
	ld.local.f32 	%f3953, [%rd126+48];
	ld.local.f32 	%f3954, [%rd127+8];
	fma.rn.f32 	%f4892, %f3953, %f3954, %f4892;
$L__BB0_634:
	mul.wide.u32 	%rd970, %r1472, 4;
	add.s64 	%rd971, %rd13, %rd970;
	ld.local.f32 	%f3955, [%rd971];
	sub.f32 	%f3956, %f3955, %f4892;
	add.s64 	%rd972, %rd12, %rd970;
	ld.local.f32 	%f3957, [%rd972];
	div.rn.f32 	%f3958, %f3956, %f3957;
	st.local.f32 	[%rd971], %f3958;
	setp.gt.u32 	%p481, %r485, 1;
	add.s32 	%r1471, %r1471, 1;
	add.s16 	%rs84, %rs84, 1;
	add.s16 	%rs83, %rs83, 1;
	@%p481 bra 	$L__BB0_620;
$L__BB0_635:
	setp.eq.s32 	%p482, %r563, 0;
	ld.local.v2.f32 	{%f3960, %f3961}, [%rd13];
	st.local.f32 	[%rd108], %f3960;
	st.local.f32 	[%rd109], %f3961;
	ld.local.v2.f32 	{%f3962, %f3963}, [%rd13+8];
	st.local.f32 	[%rd110], %f3962;
	st.local.f32 	[%rd111], %f3963;
	ld.local.v2.f32 	{%f3964, %f3965}, [%rd13+16];
	mul.wide.s32 	%rd973, %r439, 4;
	add.s64 	%rd974, %rd7, %rd973;
	st.local.f32 	[%rd974], %f3964;
	ld.local.u32 	%r1183, [%rd6+20];
	mul.wide.s32 	%rd975, %r1183, 4;
	add.s64 	%rd976, %rd7, %rd975;
	st.local.f32 	[%rd976], %f3965;
	mov.f32 	%f4896, 0f00000000;
	@%p482 bra 	$L__BB0_643;
	setp.lt.u32 	%p483, %r2, 4;
	mov.f32 	%f4896, 0f00000000;
	mov.b32 	%r1479, 0;
	@%p483 bra 	$L__BB0_639;
	mov.f32 	%f4896, 0f00000000;
	mov.b32 	%r1478, 0;
$L__BB0_638:
	mul.wide.u32 	%rd977, %r1478, 4;
	add.s64 	%rd978, %rd6, %rd977;
	ld.local.v2.u32 	{%r1186, %r1187}, [%rd978];
	mul.wide.s32 	%rd979, %r1186, 4;
	add.s64 	%rd980, %rd8, %rd979;
	ld.local.f32 	%f3969, [%rd980];
	add.s64 	%rd981, %rd7, %rd979;
	ld.local.f32 	%f3970, [%rd981];
	mul.f32 	%f3971, %f3969, %f3970;
	add.s64 	%rd982, %rd13, %rd979;
	st.local.f32 	[%rd982], %f3971;
	fma.rn.f32 	%f3972, %f3971, %f3971, %f4896;
	mul.wide.s32 	%rd983, %r1187, 4;
	add.s64 	%rd984, %rd8, %rd983;
	ld.local.f32 	%f3973, [%rd984];
	add.s64 	%rd985, %rd7, %rd983;
	ld.local.f32 	%f3974, [%rd985];
	mul.f32 	%f3975, %f3973, %f3974;
	add.s64 	%rd986, %rd13, %rd983;
	st.local.f32 	[%rd986], %f3975;
	fma.rn.f32 	%f3976, %f3975, %f3975, %f3972;
	ld.local.v2.u32 	{%r1188, %r1189}, [%rd978+8];
	mul.wide.s32 	%rd987, %r1188, 4;
	add.s64 	%rd988, %rd8, %rd987;
	ld.local.f32 	%f3977, [%rd988];
	add.s64 	%rd989, %rd7, %rd987;
	ld.local.f32 	%f3978, [%rd989];
	mul.f32 	%f3979, %f3977, %f3978;
	add.s64 	%rd990, %rd13, %rd987;
	st.local.f32 	[%rd990], %f3979;
	fma.rn.f32 	%f3980, %f3979, %f3979, %f3976;
	mul.wide.s32 	%rd991, %r1189, 4;
	add.s64 	%rd992, %rd8, %rd991;
	ld.local.f32 	%f3981, [%rd992];
	add.s64 	%rd993, %rd7, %rd991;
	ld.local.f32 	%f3982, [%rd993];
	mul.f32 	%f3983, %f3981, %f3982;
	add.s64 	%rd994, %rd13, %rd991;
	st.local.f32 	[%rd994], %f3983;
	fma.rn.f32 	%f4896, %f3983, %f3983, %f3980;
	add.s32 	%r1478, %r1478, 4;
	setp.ne.s32 	%p484, %r1478, %r69;
	mov.u32 	%r1479, %r69;
	@%p484 bra 	$L__BB0_638;
$L__BB0_639:
	setp.eq.s32 	%p485, %r68, 0;
	@%p485 bra 	$L__BB0_643;
	setp.eq.s32 	%p486, %r68, 1;
	mul.wide.u32 	%rd995, %r1479, 4;
	add.s64 	%rd128, %rd6, %rd995;
	ld.local.u32 	%r1190, [%rd128];
	mul.wide.s32 	%rd996, %r1190, 4;
	add.s64 	%rd997, %rd8, %rd996;
	ld.local.f32 	%f3984, [%rd997];
	add.s64 	%rd998, %rd7, %rd996;
	ld.local.f32 	%f3985, [%rd998];
	mul.f32 	%f3986, %f3984, %f3985;
	add.s64 	%rd999, %rd13, %rd996;
	st.local.f32 	[%rd999], %f3986;
	fma.rn.f32 	%f4896, %f3986, %f3986, %f4896;
	@%p486 bra 	$L__BB0_643;
	setp.eq.s32 	%p487, %r68, 2;
	ld.local.u32 	%r1191, [%rd128+4];
	mul.wide.s32 	%rd1000, %r1191, 4;
	add.s64 	%rd1001, %rd8, %rd1000;
	ld.local.f32 	%f3987, [%rd1001];
	add.s64 	%rd1002, %rd7, %rd1000;
	ld.local.f32 	%f3988, [%rd1002];
	mul.f32 	%f3989, %f3987, %f3988;
	add.s64 	%rd1003, %rd13, %rd1000;
	st.local.f32 	[%rd1003], %f3989;
	fma.rn.f32 	%f4896, %f3989, %f3989, %f4896;
	@%p487 bra 	$L__BB0_643;
	ld.local.u32 	%r1192, [%rd128+8];
	mul.wide.s32 	%rd1004, %r1192, 4;
	add.s64 	%rd1005, %rd8, %rd1004;
	ld.local.f32 	%f3990, [%rd1005];
	add.s64 	%rd1006, %rd7, %rd1004;
	ld.local.f32 	%f3991, [%rd1006];
	mul.f32 	%f3992, %f3990, %f3991;
	add.s64 	%rd1007, %rd13, %rd1004;
	st.local.f32 	[%rd1007], %f3992;
	fma.rn.f32 	%f4896, %f3992, %f3992, %f4896;
$L__BB0_643:
	sqrt.rn.f32 	%f556, %f4896;
	sub.f32 	%f4879, %f556, %f4929;
	abs.f32 	%f3993, %f4879;
	mul.f32 	%f3994, %f4929, 0f3DCCCCCD;
	setp.le.f32 	%p488, %f3993, %f3994;
	@%p488 bra 	$L__BB0_678;
	setp.eq.f32 	%p489, %f4878, 0f00000000;
	setp.le.f32 	%p490, %f4879, %f518;
	setp.lt.f32 	%p491, %f518, 0f00000000;
	and.pred  	%p492, %p491, %p490;
	and.pred  	%p493, %p489, %p492;
	@%p493 bra 	$L__BB0_678;
	setp.eq.s32 	%p494, %r563, 0;
	mov.f32 	%f4899, 0f00000000;
	@%p494 bra 	$L__BB0_673;
	setp.lt.u32 	%p495, %r2, 4;
	mov.b32 	%r1480, 0;
	@%p495 bra 	$L__BB0_654;
	mov.b32 	%r1481, 0;
	bra.uni 	$L__BB0_653;
$L__BB0_648:
	div.rn.f32 	%f3833, %f524, %f525;
	fma.rn.f32 	%f3834, %f3833, %f3833, 0f3F800000;
	sqrt.rn.f32 	%f3835, %f3834;
	rcp.rn.f32 	%f4883, %f3835;
	mul.f32 	%f4882, %f3833, %f4883;
$L__BB0_649:
	mul.f32 	%f3839, %f4882, %f524;
	fma.rn.f32 	%f3840, %f525, %f4883, %f3839;
	st.local.f32 	[%rd121], %f3840;
	mul.wide.u32 	%rd942, %r1463, 4;
	add.s64 	%rd943, %rd13, %rd942;
	ld.local.f32 	%f3841, [%rd943];
	mul.f32 	%f3842, %f4883, %f3841;
	fma.rn.f32 	%f3843, %f4881, %f4882, %f3842;
	mul.f32 	%f3844, %f4881, %f4883;
	mul.f32 	%f3845, %f4882, %f3841;
	sub.f32 	%f4881, %f3844, %f3845;
	st.local.f32 	[%rd943], %f3843;
	add.s32 	%r1464, %r1463, 1;
	setp.ge.u32 	%p440, %r1464, %r33;
	@%p440 bra 	$L__BB0_651;
$L__BB0_650:
	mad.lo.s32 	%r1145, %r1464, 6, %r464;
	mul.wide.s32 	%rd944, %r1145, 4;
	add.s64 	%rd945, %rd18, %rd944;
	ld.local.f32 	%f3846, [%rd945];
	mul.wide.u32 	%rd946, %r1464, 4;
	add.s64 	%rd947, %rd12, %rd946;
	ld.local.f32 	%f3847, [%rd947];
	mul.f32 	%f3848, %f4882, %f3847;
	fma.rn.f32 	%f3849, %f4883, %f3846, %f3848;
	mul.f32 	%f3850, %f4883, %f3847;
	mul.f32 	%f3851, %f4882, %f3846;
	sub.f32 	%f3852, %f3850, %f3851;
	st.local.f32 	[%rd947], %f3852;
	st.local.f32 	[%rd945], %f3849;
	add.s32 	%r1464, %r1464, 1;
	setp.lt.u32 	%p441, %r1464, %r33;
	@%p441 bra 	$L__BB0_650;
$L__BB0_651:
	add.s32 	%r1463, %r1463, 1;
	setp.ne.s32 	%p442, %r1463, %r33;
	@%p442 bra 	$L__BB0_595;
$L__BB0_652:
	mad.lo.s32 	%r1146, %r1460, 6, %r456;
	mul.wide.s32 	%rd948, %r1146, 4;
	add.s64 	%rd949, %rd18, %rd948;
	ld.local.f32 	%f3853, [%rd949];
	st.local.f32 	[%rd119], %f3853;
	mul.wide.u32 	%rd950, %r1460, 4;
	add.s64 	%rd951, %rd7, %rd950;
	ld.local.f32 	%f3854, [%rd951];
	st.local.f32 	[%rd949], %f3854;
	add.s32 	%r1460, %r1460, 1;
	setp.eq.s32 	%p443, %r1460, %r59;
	add.s16 	%rs82, %rs82, 1;
	add.s16 	%rs81, %rs81, 1;
	@%p443 bra 	$L__BB0_598;
	bra.uni 	$L__BB0_583;
$L__BB0_653:
	mul.wide.u32 	%rd1008, %r1481, 4;
	add.s64 	%rd1009, %rd6, %rd1008;
	ld.local.v2.u32 	{%r1195, %r1196}, [%rd1009];
	mul.wide.s32 	%rd1010, %r1195, 4;
	add.s64 	%rd1011, %rd13, %rd1010;
	ld.local.f32 	%f3996, [%rd1011];
	add.s64 	%rd1012, %rd8, %rd1010;
	ld.local.f32 	%f3997, [%rd1012];
	mul.f32 	%f3998, %f3996, %f3997;
	div.rn.f32 	%f3999, %f3998, %f556;
	add.s64 	%rd1013, %rd11, %rd1010;
	st.local.f32 	[%rd1013], %f3999;
	mul.wide.s32 	%rd1014, %r1196, 4;
	add.s64 	%rd1015, %rd13, %rd1014;
	ld.local.f32 	%f4000, [%rd1015];
	add.s64 	%rd1016, %rd8, %rd1014;
	ld.local.f32 	%f4001, [%rd1016];
	mul.f32 	%f4002, %f4000, %f4001;
	div.rn.f32 	%f4003, %f4002, %f556;
	add.s64 	%rd1017, %rd11, %rd1014;
	st.local.f32 	[%rd1017], %f4003;
	ld.local.v2.u32 	{%r1197, %r1198}, [%rd1009+8];
	mul.wide.s32 	%rd1018, %r1197, 4;
	add.s64 	%rd1019, %rd13, %rd1018;
	ld.local.f32 	%f4004, [%rd1019];
	add.s64 	%rd1020, %rd8, %rd1018;
	ld.local.f32 	%f4005, [%rd1020];
	mul.f32 	%f4006, %f4004, %f4005;
	div.rn.f32 	%f4007, %f4006, %f556;
	add.s64 	%rd1021, %rd11, %rd1018;
	st.local.f32 	[%rd1021], %f4007;
	mul.wide.s32 	%rd1022, %r1198, 4;
	add.s64 	%rd1023, %rd13, %rd1022;
	ld.local.f32 	%f4008, [%rd1023];
	add.s64 	%rd1024, %rd8, %rd1022;
	ld.local.f32 	%f4009, [%rd1024];
	mul.f32 	%f4010, %f4008, %f4009;
	div.rn.f32 	%f4011, %f4010, %f556;
	add.s64 	%rd1025, %rd11, %rd1022;
	st.local.f32 	[%rd1025], %f4011;
	add.s32 	%r1481, %r1481, 4;
	setp.eq.s32 	%p496, %r1481, %r69;
	mov.u32 	%r1480, %r69;
	@%p496 bra 	$L__BB0_654;
	bra.uni 	$L__BB0_653;
$L__BB0_654:
	setp.eq.s32 	%p497, %r68, 0;
	@%p497 bra 	$L__BB0_658;
	setp.eq.s32 	%p498, %r68, 1;
	mul.wide.u32 	%rd1026, %r1480, 4;
	add.s64 	%rd129, %rd6, %rd1026;
	ld.local.u32 	%r1199, [%rd129];
	mul.wide.s32 	%rd1027, %r1199, 4;
	add.s64 	%rd1028, %rd13, %rd1027;
	ld.local.f32 	%f4012, [%rd1028];
	add.s64 	%rd1029, %rd8, %rd1027;
	ld.local.f32 	%f4013, [%rd1029];
	mul.f32 	%f4014, %f4012, %f4013;
	div.rn.f32 	%f4015, %f4014, %f556;
	add.s64 	%rd1030, %rd11, %rd1027;
	st.local.f32 	[%rd1030], %f4015;
	@%p498 bra 	$L__BB0_658;
	setp.eq.s32 	%p499, %r68, 2;
	ld.local.u32 	%r1200, [%rd129+4];
	mul.wide.s32 	%rd1031, %r1200, 4;
	add.s64 	%rd1032, %rd13, %rd1031;
	ld.local.f32 	%f4016, [%rd1032];
	add.s64 	%rd1033, %rd8, %rd1031;
	ld.local.f32 	%f4017, [%rd1033];
	mul.f32 	%f4018, %f4016, %f4017;
	div.rn.f32 	%f4019, %f4018, %f556;
	add.s64 	%rd1034, %rd11, %rd1031;
	st.local.f32 	[%rd1034], %f4019;
	@%p499 bra 	$L__BB0_658;
	ld.local.u32 	%r1201, [%rd129+8];
	mul.wide.s32 	%rd1035, %r1201, 4;
	add.s64 	%rd1036, %rd13, %rd1035;
	ld.local.f32 	%f4020, [%rd1036];
	add.s64 	%rd1037, %rd8, %rd1035;
	ld.local.f32 	%f4021, [%rd1037];
	mul.f32 	%f4022, %f4020, %f4021;
	div.rn.f32 	%f4023, %f4022, %f556;
	add.s64 	%rd1038, %rd11, %rd1035;
	st.local.f32 	[%rd1038], %f4023;
$L__BB0_658:
	mov.b32 	%r1482, 0;
$L__BB0_659:
	mov.u32 	%r507, %r1482;
	mul.wide.u32 	%rd1039, %r507, 4;
	add.s64 	%rd130, %rd6, %rd1039;
	ld.local.u32 	%r508, [%rd130];
	mul.wide.s32 	%rd1040, %r508, 4;
	add.s64 	%rd1041, %rd11, %rd1040;
	ld.local.f32 	%f4024, [%rd1041];
	add.s64 	%rd1042, %rd12, %rd1039;
	ld.local.f32 	%f4025, [%rd1042];
	div.rn.f32 	%f558, %f4024, %f4025;
	st.local.f32 	[%rd1041], %f558;
	add.s32 	%r1482, %r507, 1;
	setp.ge.u32 	%p500, %r1482, %r33;
	@%p500 bra 	$L__BB0_666;
	not.b32 	%r1203, %r507;
	add.s32 	%r1204, %r1203, %r33;
	and.b32  	%r510, %r1204, 3;
	setp.eq.s32 	%p501, %r510, 0;
	mov.u32 	%r1483, %r1482;
	@%p501 bra 	$L__BB0_664;
	mad.lo.s32 	%r1205, %r1482, 6, %r508;
	mul.wide.s32 	%rd1043, %r1205, 4;
	add.s64 	%rd131, %rd18, %rd1043;
	ld.local.f32 	%f4026, [%rd131];
	mul.f32 	%f4027, %f558, %f4026;
	ld.local.u32 	%r1206, [%rd130+4];
	mul.wide.s32 	%rd1044, %r1206, 4;
	add.s64 	%rd1045, %rd11, %rd1044;
	ld.local.f32 	%f4028, [%rd1045];
	sub.f32 	%f4029, %f4028, %f4027;
	st.local.f32 	[%rd1045], %f4029;
	add.s32 	%r1483, %r507, 2;
	setp.eq.s32 	%p502, %r510, 1;
	@%p502 bra 	$L__BB0_664;
	ld.local.f32 	%f4030, [%rd131+24];
	mul.f32 	%f4031, %f558, %f4030;
	ld.local.u32 	%r1207, [%rd130+8];
	mul.wide.s32 	%rd1046, %r1207, 4;
	add.s64 	%rd1047, %rd11, %rd1046;
	ld.local.f32 	%f4032, [%rd1047];
	sub.f32 	%f4033, %f4032, %f4031;
	st.local.f32 	[%rd1047], %f4033;
	add.s32 	%r1483, %r507, 3;
	setp.eq.s32 	%p503, %r510, 2;
	@%p503 bra 	$L__BB0_664;
	ld.local.f32 	%f4034, [%rd131+48];
	mul.f32 	%f4035, %f558, %f4034;
	ld.local.u32 	%r1208, [%rd130+12];
	mul.wide.s32 	%rd1048, %r1208, 4;
	add.s64 	%rd1049, %rd11, %rd1048;
	ld.local.f32 	%f4036, [%rd1049];
	sub.f32 	%f4037, %f4036, %f4035;
	st.local.f32 	[%rd1049], %f4037;
	add.s32 	%r1483, %r507, 4;
$L__BB0_664:
	sub.s32 	%r1209, %r33, %r507;
	add.s32 	%r1210, %r1209, -2;
	setp.lt.u32 	%p504, %r1210, 3;
	@%p504 bra 	$L__BB0_666;
$L__BB0_665:
	mad.lo.s32 	%r1211, %r1483, 6, %r508;
	mul.wide.s32 	%rd1050, %r1211, 4;
	add.s64 	%rd1051, %rd18, %rd1050;
	ld.local.f32 	%f4038, [%rd1051];
	mul.f32 	%f4039, %f558, %f4038;
	mul.wide.u32 	%rd1052, %r1483, 4;
	add.s64 	%rd1053, %rd6, %rd1052;
	ld.local.u32 	%r1212, [%rd1053];
	mul.wide.s32 	%rd1054, %r1212, 4;
	add.s64 	%rd1055, %rd11, %rd1054;
	ld.local.f32 	%f4040, [%rd1055];
	sub.f32 	%f4041, %f4040, %f4039;
	st.local.f32 	[%rd1055], %f4041;
	ld.local.f32 	%f4042, [%rd1051+24];
	mul.f32 	%f4043, %f558, %f4042;
	ld.local.u32 	%r1213, [%rd1053+4];
	mul.wide.s32 	%rd1056, %r1213, 4;
	add.s64 	%rd1057, %rd11, %rd1056;
	ld.local.f32 	%f4044, [%rd1057];
	sub.f32 	%f4045, %f4044, %f4043;
	st.local.f32 	[%rd1057], %f4045;
	ld.local.f32 	%f4046, [%rd1051+48];
	mul.f32 	%f4047, %f558, %f4046;
	ld.local.u32 	%r1214, [%rd1053+8];
	mul.wide.s32 	%rd1058, %r1214, 4;
	add.s64 	%rd1059, %rd11, %rd1058;
	ld.local.f32 	%f4048, [%rd1059];
	sub.f32 	%f4049, %f4048, %f4047;
	st.local.f32 	[%rd1059], %f4049;
	ld.local.f32 	%f4050, [%rd1051+72];
	mul.f32 	%f4051, %f558, %f4050;
	ld.local.u32 	%r1215, [%rd1053+12];
	mul.wide.s32 	%rd1060, %r1215, 4;
	add.s64 	%rd1061, %rd11, %rd1060;
	ld.local.f32 	%f4052, [%rd1061];
	sub.f32 	%f4053, %f4052, %f4051;
	st.local.f32 	[%rd1061], %f4053;
	add.s32 	%r1483, %r1483, 4;
	setp.ne.s32 	%p505, %r1483, %r33;
	@%p505 bra 	$L__BB0_665;
$L__BB0_666:
	setp.ne.s32 	%p506, %r1482, %r59;
	@%p506 bra 	$L__BB0_659;
	mov.b64 	%rd1282, 0;
	mov.f32 	%f4899, 0f00000000;
	@%p495 bra 	$L__BB0_669;
	ld.local.f32 	%f4056, [%rd112];
	fma.rn.f32 	%f4057, %f4056, %f4056, 0f00000000;
	ld.local.f32 	%f4058, [%rd113];
	fma.rn.f32 	%f4059, %f4058, %f4058, %f4057;
	ld.local.f32 	%f4060, [%rd114];
	fma.rn.f32 	%f4061, %f4060, %f4060, %f4059;
	ld.local.f32 	%f4062, [%rd115];
	fma.rn.f32 	%f4899, %f4062, %f4062, %f4061;
	mov.b64 	%rd1282, 4;
$L__BB0_669:
	@%p497 bra 	$L__BB0_673;
	setp.eq.s32 	%p509, %r68, 1;
	shl.b64 	%rd1064, %rd1282, 2;
	add.s64 	%rd133, %rd6, %rd1064;
	ld.local.u32 	%r1216, [%rd133];
	mul.wide.s32 	%rd1065, %r1216, 4;
	add.s64 	%rd1066, %rd11, %rd1065;
	ld.local.f32 	%f4063, [%rd1066];
	fma.rn.f32 	%f4899, %f4063, %f4063, %f4899;
	@%p509 bra 	$L__BB0_673;
	setp.eq.s32 	%p510, %r68, 2;
	ld.local.u32 	%r1217, [%rd133+4];
	mul.wide.s32 	%rd1067, %r1217, 4;
	add.s64 	%rd1068, %rd11, %rd1067;
	ld.local.f32 	%f4064, [%rd1068];
	fma.rn.f32 	%f4899, %f4064, %f4064, %f4899;
	@%p510 bra 	$L__BB0_673;
	ld.local.u32 	%r1218, [%rd133+8];
	mul.wide.s32 	%rd1069, %r1218, 4;
	add.s64 	%rd1070, %rd11, %rd1069;
	ld.local.f32 	%f4065, [%rd1070];
	fma.rn.f32 	%f4899, %f4065, %f4065, %f4899;
$L__BB0_673:
	mul.f32 	%f566, %f4929, %f4899;
	setp.leu.f32 	%p511, %f4879, 0f00000000;
	@%p511 bra 	$L__BB0_675;
	max.f32 	%f4878, %f4878, %f4902;
	bra.uni 	$L__BB0_677;
$L__BB0_675:
	setp.geu.f32 	%p512, %f4879, 0f00000000;
	@%p512 bra 	$L__BB0_677;
	min.f32 	%f4901, %f4901, %f4902;
$L__BB0_677:
	div.rn.f32 	%f4066, %f4879, %f566;
	add.f32 	%f4067, %f4902, %f4066;
	max.f32 	%f4902, %f4878, %f4067;
	add.s32 	%r1454, %r440, -1;
	setp.ne.s32 	%p513, %r440, 0;
	@%p513 bra 	$L__BB0_565;
$L__BB0_678:
	mov.f32 	%f4913, 0f00000000;
	@%p69 bra 	$L__BB0_721;
	setp.lt.u32 	%p515, %r2, 4;
	mov.b32 	%r1486, 0;
	mov.f32 	%f4913, 0f00000000;
	@%p515 bra 	$L__BB0_702;
	mov.b32 	%r1485, 0;
	mov.f32 	%f4913, 0f00000000;
$L__BB0_681:
	mul.wide.u32 	%rd1071, %r1485, 4;
	add.s64 	%rd134, %rd6, %rd1071;
	ld.local.u32 	%r519, [%rd134];
	mul.wide.s32 	%rd1072, %r519, 4;
	add.s64 	%rd135, %rd7, %rd1072;
	ld.local.f32 	%f4904, [%rd135];
	neg.f32 	%f575, %f4904;
	st.local.f32 	[%rd135], %f575;
	add.s64 	%rd1073, %rd9, %rd1072;
	ld.local.f32 	%f4072, [%rd1073];
	sub.f32 	%f576, %f4072, %f4904;
	add.s64 	%rd1074, %rd2, %rd1072;
	ld.local.f32 	%f577, [%rd1074];
	setp.leu.f32 	%p516, %f576, %f577;
	@%p516 bra 	$L__BB0_683;
	st.local.f32 	[%rd135], %f4904;
	mul.wide.s32 	%rd1081, %r519, 4;
	add.s64 	%rd1082, %rd17, %rd1081;
	st.local.f32 	[%rd1082], %f577;
	bra.uni 	$L__BB0_686;
$L__BB0_683:
	mul.wide.s32 	%rd1075, %r519, 4;
	add.s64 	%rd1076, %rd1, %rd1075;
	ld.local.f32 	%f578, [%rd1076];
	setp.geu.f32 	%p517, %f576, %f578;
	@%p517 bra 	$L__BB0_685;
	st.local.f32 	[%rd135], %f4904;
	mul.wide.s32 	%rd1079, %r519, 4;
	add.s64 	%rd1080, %rd17, %rd1079;
	st.local.f32 	[%rd1080], %f578;
	bra.uni 	$L__BB0_686;
$L__BB0_685:
	mul.wide.s32 	%rd1077, %r519, 4;
	add.s64 	%rd1078, %rd17, %rd1077;
	st.local.f32 	[%rd1078], %f576;
	mov.f32 	%f4904, %f575;
$L__BB0_686:
	mul.wide.s32 	%rd1083, %r519, 4;
	add.s64 	%rd1084, %rd8, %rd1083;
	ld.local.f32 	%f4073, [%rd1084];
	mul.f32 	%f4074, %f4073, %f4904;
	fma.rn.f32 	%f580, %f4074, %f4074, %f4913;
	ld.local.u32 	%r520, [%rd134+4];
	mul.wide.s32 	%rd1085, %r520, 4;
	add.s64 	%rd136, %rd7, %rd1085;
	ld.local.f32 	%f581, [%rd136];
	neg.f32 	%f4905, %f581;
	st.local.f32 	[%rd136], %f4905;
	add.s64 	%rd1086, %rd9, %rd1085;
	ld.local.f32 	%f4075, [%rd1086];
	sub.f32 	%f583, %f4075, %f581;
	add.s64 	%rd1087, %rd2, %rd1085;
	ld.local.f32 	%f584, [%rd1087];
	setp.gt.f32 	%p518, %f583, %f584;
	@%p518 bra 	$L__BB0_690;
	mul.wide.s32 	%rd1088, %r520, 4;
	add.s64 	%rd1089, %rd1, %rd1088;
	ld.local.f32 	%f585, [%rd1089];
	setp.lt.f32 	%p519, %f583, %f585;
	@%p519 bra 	$L__BB0_689;
	mul.wide.s32 	%rd1090, %r520, 4;
	add.s64 	%rd1091, %rd17, %rd1090;
	st.local.f32 	[%rd1091], %f583;
	bra.uni 	$L__BB0_691;
$L__BB0_689:
	st.local.f32 	[%rd136], %f581;
	mul.wide.s32 	%rd1092, %r520, 4;
	add.s64 	%rd1093, %rd17, %rd1092;
	st.local.f32 	[%rd1093], %f585;
	mov.f32 	%f4905, %f581;
	bra.uni 	$L__BB0_691;
$L__BB0_690:
	st.local.f32 	[%rd136], %f581;
	mul.wide.s32 	%rd1094, %r520, 4;
	add.s64 	%rd1095, %rd17, %rd1094;
	st.local.f32 	[%rd1095], %f584;
	mov.f32 	%f4905, %f581;
$L__BB0_691:
	mul.wide.s32 	%rd1096, %r520, 4;
	add.s64 	%rd1097, %rd8, %rd1096;
	ld.local.f32 	%f4076, [%rd1097];
	mul.f32 	%f4077, %f4076, %f4905;
	fma.rn.f32 	%f587, %f4077, %f4077, %f580;
	ld.local.u32 	%r521, [%rd134+8];
	mul.wide.s32 	%rd1098, %r521, 4;
	add.s64 	%rd137, %rd7, %rd1098;
	ld.local.f32 	%f588, [%rd137];
	neg.f32 	%f4906, %f588;
	st.local.f32 	[%rd137], %f4906;
	add.s64 	%rd1099, %rd9, %rd1098;
	ld.local.f32 	%f4078, [%rd1099];
	sub.f32 	%f590, %f4078, %f588;
	add.s64 	%rd1100, %rd2, %rd1098;
	ld.local.f32 	%f591, [%rd1100];
	setp.gt.f32 	%p520, %f590, %f591;
	@%p520 bra 	$L__BB0_695;
	mul.wide.s32 	%rd1101, %r521, 4;
	add.s64 	%rd1102, %rd1, %rd1101;
	ld.local.f32 	%f592, [%rd1102];
	setp.lt.f32 	%p521, %f590, %f592;
	@%p521 bra 	$L__BB0_694;
	mul.wide.s32 	%rd1103, %r521, 4;
	add.s64 	%rd1104, %rd17, %rd1103;
	st.local.f32 	[%rd1104], %f590;
	bra.uni 	$L__BB0_696;
$L__BB0_694:
	st.local.f32 	[%rd137], %f588;
	mul.wide.s32 	%rd1105, %r521, 4;
	add.s64 	%rd1106, %rd17, %rd1105;
	st.local.f32 	[%rd1106], %f592;
	mov.f32 	%f4906, %f588;
	bra.uni 	$L__BB0_696;
$L__BB0_695:
	st.local.f32 	[%rd137], %f588;
	mul.wide.s32 	%rd1107, %r521, 4;
	add.s64 	%rd1108, %rd17, %rd1107;
	st.local.f32 	[%rd1108], %f591;
	mov.f32 	%f4906, %f588;
$L__BB0_696:
	mul.wide.s32 	%rd1109, %r521, 4;
	add.s64 	%rd1110, %rd8, %rd1109;
	ld.local.f32 	%f4079, [%rd1110];
	mul.f32 	%f4080, %f4079, %f4906;
	fma.rn.f32 	%f594, %f4080, %f4080, %f587;
	ld.local.u32 	%r522, [%rd134+12];
	mul.wide.s32 	%rd1111, %r522, 4;
	add.s64 	%rd138, %rd7, %rd1111;
	ld.local.f32 	%f595, [%rd138];
	neg.f32 	%f4907, %f595;
	st.local.f32 	[%rd138], %f4907;
	add.s64 	%rd1112, %rd9, %rd1111;
	ld.local.f32 	%f4081, [%rd1112];
	sub.f32 	%f597, %f4081, %f595;
	add.s64 	%rd1113, %rd2, %rd1111;
	ld.local.f32 	%f598, [%rd1113];
	setp.gt.f32 	%p522, %f597, %f598;
	@%p522 bra 	$L__BB0_700;
	mul.wide.s32 	%rd1114, %r522, 4;
	add.s64 	%rd1115, %rd1, %rd1114;
	ld.local.f32 	%f599, [%rd1115];
	setp.lt.f32 	%p523, %f597, %f599;
	@%p523 bra 	$L__BB0_699;
	mul.wide.s32 	%rd1116, %r522, 4;
	add.s64 	%rd1117, %rd17, %rd1116;
	st.local.f32 	[%rd1117], %f597;
	bra.uni 	$L__BB0_701;
$L__BB0_699:
	st.local.f32 	[%rd138], %f595;
	mul.wide.s32 	%rd1118, %r522, 4;
	add.s64 	%rd1119, %rd17, %rd1118;
	st.local.f32 	[%rd1119], %f599;
	mov.f32 	%f4907, %f595;
	bra.uni 	$L__BB0_701;
$L__BB0_700:
	st.local.f32 	[%rd138], %f595;
	mul.wide.s32 	%rd1120, %r522, 4;
	add.s64 	%rd1121, %rd17, %rd1120;
	st.local.f32 	[%rd1121], %f598;
	mov.f32 	%f4907, %f595;
$L__BB0_701:
	mul.wide.s32 	%rd1122, %r522, 4;
	add.s64 	%rd1123, %rd8, %rd1122;
	ld.local.f32 	%f4082, [%rd1123];
	mul.f32 	%f4083, %f4082, %f4907;
	fma.rn.f32 	%f4913, %f4083, %f4083, %f594;
	add.s32 	%r1485, %r1485, 4;
	setp.ne.s32 	%p524, %r1485, %r69;
	mov.u32 	%r1486, %r69;
	@%p524 bra 	$L__BB0_681;
$L__BB0_702:
	setp.eq.s32 	%p525, %r68, 0;
	@%p525 bra 	$L__BB0_721;
	mul.wide.u32 	%rd1124, %r1486, 4;
	add.s64 	%rd139, %rd6, %rd1124;
	ld.local.u32 	%r525, [%rd139];
	mul.wide.s32 	%rd1125, %r525, 4;
	add.s64 	%rd140, %rd7, %rd1125;
	ld.local.f32 	%f604, [%rd140];
	neg.f32 	%f4910, %f604;
	st.local.f32 	[%rd140], %f4910;
	add.s64 	%rd1126, %rd9, %rd1125;
	ld.local.f32 	%f4084, [%rd1126];
	sub.f32 	%f606, %f4084, %f604;
	add.s64 	%rd1127, %rd2, %rd1125;
	ld.local.f32 	%f607, [%rd1127];
	setp.gt.f32 	%p526, %f606, %f607;
	@%p526 bra 	$L__BB0_707;
	mul.wide.s32 	%rd1128, %r525, 4;
	add.s64 	%rd1129, %rd1, %rd1128;
	ld.local.f32 	%f608, [%rd1129];
	setp.lt.f32 	%p527, %f606, %f608;
	@%p527 bra 	$L__BB0_706;
	mul.wide.s32 	%rd1130, %r525, 4;
	add.s64 	%rd1131, %rd17, %rd1130;
	st.local.f32 	[%rd1131], %f606;
	bra.uni 	$L__BB0_708;
$L__BB0_706:
	st.local.f32 	[%rd140], %f604;
	mul.wide.s32 	%rd1132, %r525, 4;
	add.s64 	%rd1133, %rd17, %rd1132;
	st.local.f32 	[%rd1133], %f608;
	mov.f32 	%f4910, %f604;
	bra.uni 	$L__BB0_708;
$L__BB0_707:
	st.local.f32 	[%rd140], %f604;
	mul.wide.s32 	%rd1134, %r525, 4;
	add.s64 	%rd1135, %rd17, %rd1134;
	st.local.f32 	[%rd1135], %f607;
	mov.f32 	%f4910, %f604;
$L__BB0_708:
	setp.eq.s32 	%p528, %r68, 1;
	mul.wide.s32 	%rd1136, %r525, 4;
	add.s64 	%rd1137, %rd8, %rd1136;
	ld.local.f32 	%f4085, [%rd1137];
	mul.f32 	%f4086, %f4085, %f4910;
	fma.rn.f32 	%f4913, %f4086, %f4086, %f4913;
	@%p528 bra 	$L__BB0_721;
	ld.local.u32 	%r526, [%rd139+4];
	mul.wide.s32 	%rd1138, %r526, 4;
	add.s64 	%rd141, %rd7, %rd1138;
	ld.local.f32 	%f611, [%rd141];
	neg.f32 	%f4911, %f611;
	st.local.f32 	[%rd141], %f4911;
	add.s64 	%rd1139, %rd9, %rd1138;
	ld.local.f32 	%f4087, [%rd1139];
	sub.f32 	%f613, %f4087, %f611;
	add.s64 	%rd1140, %rd2, %rd1138;
	ld.local.f32 	%f614, [%rd1140];
	setp.gt.f32 	%p529, %f613, %f614;
	@%p529 bra 	$L__BB0_713;
	mul.wide.s32 	%rd1141, %r526, 4;
	add.s64 	%rd1142, %rd1, %rd1141;
	ld.local.f32 	%f615, [%rd1142];
	setp.lt.f32 	%p530, %f613, %f615;
	@%p530 bra 	$L__BB0_712;
	mul.wide.s32 	%rd1143, %r526, 4;
	add.s64 	%rd1144, %rd17, %rd1143;
	st.local.f32 	[%rd1144], %f613;
	bra.uni 	$L__BB0_714;
$L__BB0_712:
	st.local.f32 	[%rd141], %f611;
	mul.wide.s32 	%rd1145, %r526, 4;
	add.s64 	%rd1146, %rd17, %rd1145;
	st.local.f32 	[%rd1146], %f615;
	mov.f32 	%f4911, %f611;
	bra.uni 	$L__BB0_714;
$L__BB0_713:
	st.local.f32 	[%rd141], %f611;
	mul.wide.s32 	%rd1147, %r526, 4;
	add.s64 	%rd1148, %rd17, %rd1147;
	st.local.f32 	[%rd1148], %f614;
	mov.f32 	%f4911, %f611;
$L__BB0_714:
	setp.eq.s32 	%p531, %r68, 2;
	mul.wide.s32 	%rd1149, %r526, 4;
	add.s64 	%rd1150, %rd8, %rd1149;
	ld.local.f32 	%f4088, [%rd1150];
	mul.f32 	%f4089, %f4088, %f4911;
	fma.rn.f32 	%f4913, %f4089, %f4089, %f4913;
	@%p531 bra 	$L__BB0_721;
	ld.local.u32 	%r527, [%rd139+8];
	mul.wide.s32 	%rd1151, %r527, 4;
	add.s64 	%rd142, %rd7, %rd1151;
	ld.local.f32 	%f618, [%rd142];
	neg.f32 	%f4912, %f618;
	st.local.f32 	[%rd142], %f4912;
	add.s64 	%rd1152, %rd9, %rd1151;
	ld.local.f32 	%f4090, [%rd1152];
	sub.f32 	%f620, %f4090, %f618;
	add.s64 	%rd1153, %rd2, %rd1151;
	ld.local.f32 	%f621, [%rd1153];
	setp.gt.f32 	%p532, %f620, %f621;
	@%p532 bra 	$L__BB0_719;
	mul.wide.s32 	%rd1154, %r527, 4;
	add.s64 	%rd1155, %rd1, %rd1154;
	ld.local.f32 	%f622, [%rd1155];
	setp.lt.f32 	%p533, %f620, %f622;
	@%p533 bra 	$L__BB0_718;
	mul.wide.s32 	%rd1156, %r527, 4;
	add.s64 	%rd1157, %rd17, %rd1156;
	st.local.f32 	[%rd1157], %f620;
	bra.uni 	$L__BB0_720;
$L__BB0_718:
	st.local.f32 	[%rd142], %f618;
	mul.wide.s32 	%rd1158, %r527, 4;
	add.s64 	%rd1159, %rd17, %rd1158;
	st.local.f32 	[%rd1159], %f622;
	mov.f32 	%f4912, %f618;
	bra.uni 	$L__BB0_720;
$L__BB0_719:
	st.local.f32 	[%rd142], %f618;
	mul.wide.s32 	%rd1160, %r527, 4;
	add.s64 	%rd1161, %rd17, %rd1160;
	st.local.f32 	[%rd1161], %f621;
	mov.f32 	%f4912, %f618;
$L__BB0_720:
	mul.wide.s32 	%rd1162, %r527, 4;
	add.s64 	%rd1163, %rd8, %rd1162;
	ld.local.f32 	%f4091, [%rd1163];
	mul.f32 	%f4092, %f4091, %f4912;
	fma.rn.f32 	%f4913, %f4092, %f4092, %f4913;
$L__BB0_721:
	sqrt.rn.f32 	%f626, %f4913;
	and.b16  	%rs60, %rs87, 255;
	setp.eq.s16 	%p535, %rs60, 0;
	min.f32 	%f4093, %f4929, %f626;
	selp.f32 	%f4929, %f4929, %f4093, %p535;
	@%p69 bra 	$L__BB0_724;
	mov.b64 	%rd1283, 0;
$L__BB0_723:
	shl.b64 	%rd1165, %rd1283, 2;
	add.s64 	%rd1166, %rd14, %rd1165;
	mov.b32 	%r1221, 0;
	st.local.u32 	[%rd1166], %r1221;
	add.s64 	%rd1283, %rd1283, 1;
	setp.lt.u64 	%p536, %rd1283, %rd75;
	@%p536 bra 	$L__BB0_723;
$L__BB0_724:
	@%p69 bra 	$L__BB0_727;
	mov.b64 	%rd1284, 0;
$L__BB0_726:
	shl.b64 	%rd1168, %rd1284, 2;
	add.s64 	%rd1169, %rd15, %rd1168;
	mov.b32 	%r1222, 0;
	st.local.u32 	[%rd1169], %r1222;
	add.s64 	%rd1284, %rd1284, 1;
	setp.lt.u64 	%p538, %rd1284, %rd75;
	@%p538 bra 	$L__BB0_726;
$L__BB0_727:
	@%p69 bra 	$L__BB0_730;
	mul.lo.s32 	%r1223, %r2, 6;
	cvt.u64.u32 	%rd147, %r1223;
	mov.b64 	%rd1285, 0;
$L__BB0_729:
	shl.b64 	%rd1171, %rd1285, 2;
	add.s64 	%rd1172, %rd16, %rd1171;
	mov.b32 	%r1224, 0;
	st.local.u32 	[%rd1172], %r1224;
	add.s64 	%rd1285, %rd1285, 1;
	setp.lt.u64 	%p540, %rd1285, %rd147;
	@%p540 bra 	$L__BB0_729;
$L__BB0_730:
	@%p69 bra 	$L__BB0_741;
	ld.local.v2.f32 	{%f4094, %f4095}, [%rd17+8];
	mul.f32 	%f4096, %f4094, 0f3FB504F3;
	rcp.rn.f32 	%f628, %f4096;
	mul.f32 	%f4097, %f4095, 0f3FB504F3;
	rcp.rn.f32 	%f629, %f4097;
	ld.local.v2.f32 	{%f630, %f631}, [%rd17];
	ld.local.v2.f32 	{%f632, %f633}, [%rd17+16];
	mov.b32 	%r1487, 0;
	mov.u32 	%r1488, %r1487;
$L__BB0_732:
	cvt.rn.f32.u32 	%f4098, %r1487;
	sub.f32 	%f634, %f4098, %f630;
	add.f32 	%f4099, %f634, 0f3F000000;
	mul.f32 	%f635, %f628, %f4099;
	abs.f32 	%f4100, %f635;
	setp.ltu.f32 	%p542, %f4100, 0f3F8060FE;
	setp.ge.f32 	%p543, %f4100, 0f3F8060FE;
	mul.f32 	%f4101, %f635, %f635;
	selp.f32 	%f4102, %f4100, %f4101, %p543;
	selp.f32 	%f4103, 0f38EB4C3A, 0f38B1E96A, %p543;
	selp.f32 	%f4104, 0fBAAE005B, 0fBA574D20, %p543;
	fma.rn.f32 	%f4105, %f4103, %f4102, %f4104;
	selp.f32 	%f4106, 0f3C09919F, 0f3BAAD5EA, %p543;
	fma.rn.f32 	%f4107, %f4105, %f4102, %f4106;
	selp.f32 	%f4108, 0fBD24D99A, 0fBCDC1BE7, %p543;
	fma.rn.f32 	%f4109, %f4107, %f4102, %f4108;
	selp.f32 	%f4110, 0f3E235519, 0f3DE718AF, %p543;
	fma.rn.f32 	%f4111, %f4109, %f4102, %f4110;
	selp.f32 	%f4112, 0f3F69B4F9, 0fBEC093AC, %p543;
	fma.rn.f32 	%f4113, %f4111, %f4102, %f4112;
	selp.f32 	%f4114, 0f3F210A14, 0f3E0375D3, %p543;
	fma.rn.f32 	%f4115, %f4113, %f4102, %f4114;
	neg.f32 	%f4116, %f4102;
	selp.f32 	%f4117, %f4116, %f635, %p543;
	fma.rn.f32 	%f4914, %f4115, %f4117, %f4117;
	@%p542 bra 	$L__BB0_734;
	ex2.approx.ftz.f32 	%f4118, %f4914;
	mov.f32 	%f4119, 0f3F800000;
	sub.f32 	%f4120, %f4119, %f4118;
	copysign.f32 	%f4914, %f635, %f4120;
$L__BB0_734:
	add.f32 	%f4121, %f634, 0fBF000000;
	mul.f32 	%f639, %f628, %f4121;
	abs.f32 	%f4122, %f639;
	setp.ltu.f32 	%p544, %f4122, 0f3F8060FE;
	setp.ge.f32 	%p545, %f4122, 0f3F8060FE;
	mul.f32 	%f4123, %f639, %f639;
	selp.f32 	%f4124, %f4122, %f4123, %p545;
	selp.f32 	%f4125, 0f38EB4C3A, 0f38B1E96A, %p545;
	selp.f32 	%f4126, 0fBAAE005B, 0fBA574D20, %p545;
	fma.rn.f32 	%f4127, %f4125, %f4124, %f4126;
	selp.f32 	%f4128, 0f3C09919F, 0f3BAAD5EA, %p545;
	fma.rn.f32 	%f4129, %f4127, %f4124, %f4128;
	selp.f32 	%f4130, 0fBD24D99A, 0fBCDC1BE7, %p545;
	fma.rn.f32 	%f4131, %f4129, %f4124, %f4130;
	selp.f32 	%f4132, 0f3E235519, 0f3DE718AF, %p545;
	fma.rn.f32 	%f4133, %f4131, %f4124, %f4132;
	selp.f32 	%f4134, 0f3F69B4F9, 0fBEC093AC, %p545;
	fma.rn.f32 	%f4135, %f4133, %f4124, %f4134;
	selp.f32 	%f4136, 0f3F210A14, 0f3E0375D3, %p545;
	fma.rn.f32 	%f4137, %f4135, %f4124, %f4136;
	neg.f32 	%f4138, %f4124;
	selp.f32 	%f4139, %f4138, %f639, %p545;
	fma.rn.f32 	%f4915, %f4137, %f4139, %f4139;
	@%p544 bra 	$L__BB0_736;
	ex2.approx.ftz.f32 	%f4140, %f4915;
	mov.f32 	%f4141, 0f3F800000;
	sub.f32 	%f4142, %f4141, %f4140;
	copysign.f32 	%f4915, %f639, %f4142;
$L__BB0_736:
	mul.f32 	%f4143, %f4914, 0f3F000000;
	mul.f32 	%f4144, %f4915, 0f3F000000;
	sub.f32 	%f643, %f4143, %f4144;
	div.u32 	%r1226, %r1488, %r563;
	cvt.rn.f32.u32 	%f4145, %r1226;
	sub.f32 	%f644, %f4145, %f631;
	add.f32 	%f4146, %f644, 0f3F000000;
	mul.f32 	%f645, %f629, %f4146;
	abs.f32 	%f4147, %f645;
	setp.ltu.f32 	%p546, %f4147, 0f3F8060FE;
	setp.ge.f32 	%p547, %f4147, 0f3F8060FE;
	mul.f32 	%f4148, %f645, %f645;
	selp.f32 	%f4149, %f4147, %f4148, %p547;
	selp.f32 	%f4150, 0f38EB4C3A, 0f38B1E96A, %p547;
	selp.f32 	%f4151, 0fBAAE005B, 0fBA574D20, %p547;
	fma.rn.f32 	%f4152, %f4150, %f4149, %f4151;
	selp.f32 	%f4153, 0f3C09919F, 0f3BAAD5EA, %p547;
	fma.rn.f32 	%f4154, %f4152, %f4149, %f4153;
	selp.f32 	%f4155, 0fBD24D99A, 0fBCDC1BE7, %p547;
	fma.rn.f32 	%f4156, %f4154, %f4149, %f4155;
	selp.f32 	%f4157, 0f3E235519, 0f3DE718AF, %p547;
	fma.rn.f32 	%f4158, %f4156, %f4149, %f4157;
	selp.f32 	%f4159, 0f3F69B4F9, 0fBEC093AC, %p547;
	fma.rn.f32 	%f4160, %f4158, %f4149, %f4159;
	selp.f32 	%f4161, 0f3F210A14, 0f3E0375D3, %p547;
	fma.rn.f32 	%f4162, %f4160, %f4149, %f4161;
	neg.f32 	%f4163, %f4149;
	selp.f32 	%f4164, %f4163, %f645, %p547;
	fma.rn.f32 	%f4916, %f4162, %f4164, %f4164;
	@%p546 bra 	$L__BB0_738;
	ex2.approx.ftz.f32 	%f4165, %f4916;
	mov.f32 	%f4166, 0f3F800000;
	sub.f32 	%f4167, %f4166, %f4165;
	copysign.f32 	%f4916, %f645, %f4167;
$L__BB0_738:
	add.f32 	%f4168, %f644, 0fBF000000;
	mul.f32 	%f649, %f629, %f4168;
	abs.f32 	%f4169, %f649;
	setp.ltu.f32 	%p548, %f4169, 0f3F8060FE;
	setp.ge.f32 	%p549, %f4169, 0f3F8060FE;
	mul.f32 	%f4170, %f649, %f649;
	selp.f32 	%f4171, %f4169, %f4170, %p549;
	selp.f32 	%f4172, 0f38EB4C3A, 0f38B1E96A, %p549;
	selp.f32 	%f4173, 0fBAAE005B, 0fBA574D20, %p549;
	fma.rn.f32 	%f4174, %f4172, %f4171, %f4173;
	selp.f32 	%f4175, 0f3C09919F, 0f3BAAD5EA, %p549;
	fma.rn.f32 	%f4176, %f4174, %f4171, %f4175;
	selp.f32 	%f4177, 0fBD24D99A, 0fBCDC1BE7, %p549;
	fma.rn.f32 	%f4178, %f4176, %f4171, %f4177;
	selp.f32 	%f4179, 0f3E235519, 0f3DE718AF, %p549;
	fma.rn.f32 	%f4180, %f4178, %f4171, %f4179;
	selp.f32 	%f4181, 0f3F69B4F9, 0fBEC093AC, %p549;
	fma.rn.f32 	%f4182, %f4180, %f4171, %f4181;
	selp.f32 	%f4183, 0f3F210A14, 0f3E0375D3, %p549;
	fma.rn.f32 	%f4184, %f4182, %f4171, %f4183;
	neg.f32 	%f4185, %f4171;
	selp.f32 	%f4186, %f4185, %f649, %p549;
	fma.rn.f32 	%f4917, %f4184, %f4186, %f4186;
	@%p548 bra 	$L__BB0_740;
	ex2.approx.ftz.f32 	%f4187, %f4917;
	mov.f32 	%f4188, 0f3F800000;
	sub.f32 	%f4189, %f4188, %f4187;
	copysign.f32 	%f4917, %f649, %f4189;
$L__BB0_740:
	mul.f32 	%f4190, %f4916, 0f3F000000;
	mul.f32 	%f4191, %f4917, 0f3F000000;
	sub.f32 	%f4192, %f4190, %f4191;
	mul.f32 	%f4193, %f643, %f632;
	fma.rn.f32 	%f4194, %f4193, %f4192, %f633;
	mul.wide.u32 	%rd1173, %r1488, 4;
	add.s64 	%rd1174, %rd14, %rd1173;
	st.local.f32 	[%rd1174], %f4194;
	add.s32 	%r1227, %r1487, 1;
	setp.eq.s32 	%p550, %r1227, %r563;
	selp.b32 	%r1487, 0, %r1227, %p550;
	add.s32 	%r1488, %r1488, 1;
	setp.ne.s32 	%p551, %r1488, %r58;
	@%p551 bra 	$L__BB0_732;
$L__BB0_741:
	@%p1 bra 	$L__BB0_748;
	setp.lt.u32 	%p552, %r2, 4;
	mov.b64 	%rd1286, 0;
	@%p552 bra 	$L__BB0_746;
	mov.b32 	%r1489, 0;
$L__BB0_744:
	mul.wide.u32 	%rd1176, %r1489, 4;
	add.s64 	%rd1177, %rd21, %rd1176;
	ld.global.f32 	%f4195, [%rd1177];
	add.s64 	%rd1178, %rd14, %rd1176;
	ld.local.f32 	%f4196, [%rd1178];
	sub.f32 	%f4197, %f4195, %f4196;
	add.s64 	%rd1179, %rd15, %rd1176;
	st.local.f32 	[%rd1179], %f4197;
	ld.global.f32 	%f4198, [%rd1177+4];
	ld.local.f32 	%f4199, [%rd1178+4];
	sub.f32 	%f4200, %f4198, %f4199;
	st.local.f32 	[%rd1179+4], %f4200;
	ld.global.f32 	%f4201, [%rd1177+8];
	ld.local.f32 	%f4202, [%rd1178+8];
	sub.f32 	%f4203, %f4201, %f4202;
	st.local.f32 	[%rd1179+8], %f4203;
	ld.global.f32 	%f4204, [%rd1177+12];
	ld.local.f32 	%f4205, [%rd1178+12];
	sub.f32 	%f4206, %f4204, %f4205;
	st.local.f32 	[%rd1179+12], %f4206;
	add.s32 	%r1489, %r1489, 4;
	and.b32  	%r534, %r58, 1020;
	setp.ne.s32 	%p553, %r1489, %r534;
	@%p553 bra 	$L__BB0_744;
	cvt.u64.u32 	%rd1286, %r534;
$L__BB0_746:
	setp.eq.s32 	%p554, %r67, 0;
	@%p554 bra 	$L__BB0_748;
	shl.b64 	%rd1180, %rd1286, 2;
	add.s64 	%rd1181, %rd21, %rd1180;
	ld.global.f32 	%f4207, [%rd1181];
	add.s64 	%rd1182, %rd14, %rd1180;
	ld.local.f32 	%f4208, [%rd1182];
	sub.f32 	%f4209, %f4207, %f4208;
	add.s64 	%rd1183, %rd15, %rd1180;
	st.local.f32 	[%rd1183], %f4209;
$L__BB0_748:
	ld.local.v2.f32 	{%f653, %f654}, [%rd17+8];
	mul.f32 	%f4210, %f653, 0f3FB504F3;
	rcp.rn.f32 	%f655, %f4210;
	mul.f32 	%f4211, %f654, 0f3FB504F3;
	rcp.rn.f32 	%f656, %f4211;
	mov.f64 	%fd168, 0d0000000000000000;
	@%p69 bra 	$L__BB0_770;
	ld.local.v2.f32 	{%f657, %f658}, [%rd17];
	ld.local.f32 	%f659, [%rd17+16];
	mov.b32 	%r1490, 0;
	mov.u32 	%r1491, %r1490;
$L__BB0_750:
	cvt.rn.f32.u32 	%f4212, %r1490;
	sub.f32 	%f660, %f4212, %f657;
	add.f32 	%f661, %f660, 0f3F000000;
	mul.f32 	%f662, %f655, %f661;
	abs.f32 	%f4213, %f662;
	setp.ltu.f32 	%p556, %f4213, 0f3F8060FE;
	setp.ge.f32 	%p557, %f4213, 0f3F8060FE;
	mul.f32 	%f4214, %f662, %f662;
	selp.f32 	%f4215, %f4213, %f4214, %p557;
	selp.f32 	%f4216, 0f38EB4C3A, 0f38B1E96A, %p557;
	selp.f32 	%f4217, 0fBAAE005B, 0fBA574D20, %p557;
	fma.rn.f32 	%f4218, %f4216, %f4215, %f4217;
	selp.f32 	%f4219, 0f3C09919F, 0f3BAAD5EA, %p557;
	fma.rn.f32 	%f4220, %f4218, %f4215, %f4219;
	selp.f32 	%f4221, 0fBD24D99A, 0fBCDC1BE7, %p557;
	fma.rn.f32 	%f4222, %f4220, %f4215, %f4221;
	selp.f32 	%f4223, 0f3E235519, 0f3DE718AF, %p557;
	fma.rn.f32 	%f4224, %f4222, %f4215, %f4223;
	selp.f32 	%f4225, 0f3F69B4F9, 0fBEC093AC, %p557;
	fma.rn.f32 	%f4226, %f4224, %f4215, %f4225;
	selp.f32 	%f4227, 0f3F210A14, 0f3E0375D3, %p557;
	fma.rn.f32 	%f4228, %f4226, %f4215, %f4227;
	neg.f32 	%f4229, %f4215;
	selp.f32 	%f4230, %f4229, %f662, %p557;
	fma.rn.f32 	%f4918, %f4228, %f4230, %f4230;
	@%p556 bra 	$L__BB0_752;
	ex2.approx.ftz.f32 	%f4231, %f4918;
	mov.f32 	%f4232, 0f3F800000;
	sub.f32 	%f4233, %f4232, %f4231;
	copysign.f32 	%f4918, %f662, %f4233;
$L__BB0_752:
	add.f32 	%f666, %f660, 0fBF000000;
	mul.f32 	%f667, %f655, %f666;
	abs.f32 	%f4234, %f667;
	setp.ltu.f32 	%p558, %f4234, 0f3F8060FE;
	setp.ge.f32 	%p559, %f4234, 0f3F8060FE;
	mul.f32 	%f4235, %f667, %f667;
	selp.f32 	%f4236, %f4234, %f4235, %p559;
	selp.f32 	%f4237, 0f38EB4C3A, 0f38B1E96A, %p559;
	selp.f32 	%f4238, 0fBAAE005B, 0fBA574D20, %p559;
	fma.rn.f32 	%f4239, %f4237, %f4236, %f4238;
	selp.f32 	%f4240, 0f3C09919F, 0f3BAAD5EA, %p559;
	fma.rn.f32 	%f4241, %f4239, %f4236, %f4240;
	selp.f32 	%f4242, 0fBD24D99A, 0fBCDC1BE7, %p559;
	fma.rn.f32 	%f4243, %f4241, %f4236, %f4242;
	selp.f32 	%f4244, 0f3E235519, 0f3DE718AF, %p559;
	fma.rn.f32 	%f4245, %f4243, %f4236, %f4244;
	selp.f32 	%f4246, 0f3F69B4F9, 0fBEC093AC, %p559;
	fma.rn.f32 	%f4247, %f4245, %f4236, %f4246;
	selp.f32 	%f4248, 0f3F210A14, 0f3E0375D3, %p559;
	fma.rn.f32 	%f4249, %f4247, %f4236, %f4248;
	neg.f32 	%f4250, %f4236;
	selp.f32 	%f4251, %f4250, %f667, %p559;
	fma.rn.f32 	%f4919, %f4249, %f4251, %f4251;
	@%p558 bra 	$L__BB0_754;
	ex2.approx.ftz.f32 	%f4252, %f4919;
	mov.f32 	%f4253, 0f3F800000;
	sub.f32 	%f4254, %f4253, %f4252;
	copysign.f32 	%f4919, %f667, %f4254;
$L__BB0_754:
	mul.f32 	%f4255, %f4918, 0f3F000000;
	mul.f32 	%f4256, %f4919, 0f3F000000;
	sub.f32 	%f671, %f4255, %f4256;
	div.u32 	%r1230, %r1491, %r563;
	cvt.rn.f32.u32 	%f4257, %r1230;
	sub.f32 	%f672, %f4257, %f658;
	add.f32 	%f673, %f672, 0f3F000000;
	mul.f32 	%f674, %f656, %f673;
	abs.f32 	%f4258, %f674;
	setp.ltu.f32 	%p560, %f4258, 0f3F8060FE;
	setp.ge.f32 	%p561, %f4258, 0f3F8060FE;
	mul.f32 	%f4259, %f674, %f674;
	selp.f32 	%f4260, %f4258, %f4259, %p561;
	selp.f32 	%f4261, 0f38EB4C3A, 0f38B1E96A, %p561;
	selp.f32 	%f4262, 0fBAAE005B, 0fBA574D20, %p561;
	fma.rn.f32 	%f4263, %f4261, %f4260, %f4262;
	selp.f32 	%f4264, 0f3C09919F, 0f3BAAD5EA, %p561;
	fma.rn.f32 	%f4265, %f4263, %f4260, %f4264;
	selp.f32 	%f4266, 0fBD24D99A, 0fBCDC1BE7, %p561;
	fma.rn.f32 	%f4267, %f4265, %f4260, %f4266;
	selp.f32 	%f4268, 0f3E235519, 0f3DE718AF, %p561;
	fma.rn.f32 	%f4269, %f4267, %f4260, %f4268;
	selp.f32 	%f4270, 0f3F69B4F9, 0fBEC093AC, %p561;
	fma.rn.f32 	%f4271, %f4269, %f4260, %f4270;
	selp.f32 	%f4272, 0f3F210A14, 0f3E0375D3, %p561;
	fma.rn.f32 	%f4273, %f4271, %f4260, %f4272;
	neg.f32 	%f4274, %f4260;
	selp.f32 	%f4275, %f4274, %f674, %p561;
	fma.rn.f32 	%f4920, %f4273, %f4275, %f4275;
	@%p560 bra 	$L__BB0_756;
	ex2.approx.ftz.f32 	%f4276, %f4920;
	mov.f32 	%f4277, 0f3F800000;
	sub.f32 	%f4278, %f4277, %f4276;
	copysign.f32 	%f4920, %f674, %f4278;
$L__BB0_756:
	add.f32 	%f678, %f672, 0fBF000000;
	mul.f32 	%f679, %f656, %f678;
	abs.f32 	%f4279, %f679;
	setp.ltu.f32 	%p562, %f4279, 0f3F8060FE;
	setp.ge.f32 	%p563, %f4279, 0f3F8060FE;
	mul.f32 	%f4280, %f679, %f679;
	selp.f32 	%f4281, %f4279, %f4280, %p563;
	selp.f32 	%f4282, 0f38EB4C3A, 0f38B1E96A, %p563;
	selp.f32 	%f4283, 0fBAAE005B, 0fBA574D20, %p563;
	fma.rn.f32 	%f4284, %f4282, %f4281, %f4283;
	selp.f32 	%f4285, 0f3C09919F, 0f3BAAD5EA, %p563;
	fma.rn.f32 	%f4286, %f4284, %f4281, %f4285;
	selp.f32 	%f4287, 0fBD24D99A, 0fBCDC1BE7, %p563;
	fma.rn.f32 	%f4288, %f4286, %f4281, %f4287;
	selp.f32 	%f4289, 0f3E235519, 0f3DE718AF, %p563;
	fma.rn.f32 	%f4290, %f4288, %f4281, %f4289;
	selp.f32 	%f4291, 0f3F69B4F9, 0fBEC093AC, %p563;
	fma.rn.f32 	%f4292, %f4290, %f4281, %f4291;
	selp.f32 	%f4293, 0f3F210A14, 0f3E0375D3, %p563;
	fma.rn.f32 	%f4294, %f4292, %f4281, %f4293;
	neg.f32 	%f4295, %f4281;
	selp.f32 	%f4296, %f4295, %f679, %p563;
	fma.rn.f32 	%f4921, %f4294, %f4296, %f4296;
	@%p562 bra 	$L__BB0_758;
	ex2.approx.ftz.f32 	%f4297, %f4921;
	mov.f32 	%f4298, 0f3F800000;
	sub.f32 	%f4299, %f4298, %f4297;
	copysign.f32 	%f4921, %f679, %f4299;
$L__BB0_758:
	mul.f32 	%f4300, %f4920, 0f3F000000;
	mul.f32 	%f4301, %f4921, 0f3F000000;
	sub.f32 	%f4302, %f4300, %f4301;
	mul.f32 	%f4303, %f659, %f4302;
	neg.f32 	%f4304, %f667;
	mul.f32 	%f4305, %f667, %f4304;
	fma.rn.f32 	%f4306, %f4305, 0f3BBB989D, 0f3F000000;
	cvt.sat.f32.f32 	%f4307, %f4306;
	mov.f32 	%f4308, 0f4B400001;
	mov.f32 	%f4309, 0f437C0000;
	fma.rm.f32 	%f4310, %f4307, %f4309, %f4308;
	add.f32 	%f4311, %f4310, 0fCB40007F;
	neg.f32 	%f4312, %f4311;
	fma.rn.f32 	%f4313, %f4305, 0f3FB8AA3B, %f4312;
	fma.rn.f32 	%f4314, %f4305, 0f32A57060, %f4313;
	mov.b32 	%r1231, %f4310;
	shl.b32 	%r1232, %r1231, 23;
	mov.b32 	%f4315, %r1232;
	ex2.approx.ftz.f32 	%f4316, %f4314;
	mul.f32 	%f4317, %f4316, %f4315;
	fma.rn.f32 	%f4318, %f4316, %f4315, %f4317;
	mul.f32 	%f4319, %f4318, 0f3F106EBB;
	neg.f32 	%f4320, %f662;
	mul.f32 	%f4321, %f662, %f4320;
	fma.rn.f32 	%f4322, %f4321, 0f3BBB989D, 0f3F000000;
	cvt.sat.f32.f32 	%f4323, %f4322;
	fma.rm.f32 	%f4324, %f4323, %f4309, %f4308;
	add.f32 	%f4325, %f4324, 0fCB40007F;
	neg.f32 	%f4326, %f4325;
	fma.rn.f32 	%f4327, %f4321, 0f3FB8AA3B, %f4326;
	fma.rn.f32 	%f4328, %f4321, 0f32A57060, %f4327;
	mov.b32 	%r1233, %f4324;
	shl.b32 	%r1234, %r1233, 23;
	mov.b32 	%f4329, %r1234;
	ex2.approx.ftz.f32 	%f4330, %f4328;
	mul.f32 	%f4331, %f4330, %f4329;
	fma.rn.f32 	%f4332, %f4330, %f4329, %f4331;
	mul.f32 	%f4333, %f4332, 0f3F106EBB;
	sub.f32 	%f4334, %f4319, %f4333;
	mul.f32 	%f4335, %f655, 0f3F000000;
	mul.f32 	%f4336, %f4335, %f4334;
	mul.f32 	%f4337, %f4303, %f4336;
	mul.lo.s32 	%r1235, %r1491, 6;
	mul.wide.u32 	%rd1184, %r1235, 4;
	add.s64 	%rd1185, %rd16, %rd1184;
	mul.f32 	%f4338, %f671, %f659;
	neg.f32 	%f4339, %f679;
	mul.f32 	%f4340, %f679, %f4339;
	fma.rn.f32 	%f4341, %f4340, 0f3BBB989D, 0f3F000000;
	cvt.sat.f32.f32 	%f4342, %f4341;
	fma.rm.f32 	%f4343, %f4342, %f4309, %f4308;
	add.f32 	%f4344, %f4343, 0fCB40007F;
	neg.f32 	%f4345, %f4344;
	fma.rn.f32 	%f4346, %f4340, 0f3FB8AA3B, %f4345;
	fma.rn.f32 	%f4347, %f4340, 0f32A57060, %f4346;
	mov.b32 	%r1236, %f4343;
	shl.b32 	%r1237, %r1236, 23;
	mov.b32 	%f4348, %r1237;
	ex2.approx.ftz.f32 	%f4349, %f4347;
	mul.f32 	%f4350, %f4349, %f4348;
	fma.rn.f32 	%f4351, %f4349, %f4348, %f4350;
	mul.f32 	%f4352, %f4351, 0f3F106EBB;
	neg.f32 	%f4353, %f674;
	mul.f32 	%f4354, %f674, %f4353;
	fma.rn.f32 	%f4355, %f4354, 0f3BBB989D, 0f3F000000;
	cvt.sat.f32.f32 	%f4356, %f4355;
	fma.rm.f32 	%f4357, %f4356, %f4309, %f4308;
	add.f32 	%f4358, %f4357, 0fCB40007F;
	neg.f32 	%f4359, %f4358;
	fma.rn.f32 	%f4360, %f4354, 0f3FB8AA3B, %f4359;
	fma.rn.f32 	%f4361, %f4354, 0f32A57060, %f4360;
	mov.b32 	%r1238, %f4357;
	shl.b32 	%r1239, %r1238, 23;
	mov.b32 	%f4362, %r1239;
	ex2.approx.ftz.f32 	%f4363, %f4361;
	mul.f32 	%f4364, %f4363, %f4362;
	fma.rn.f32 	%f4365, %f4363, %f4362, %f4364;
	mul.f32 	%f4366, %f4365, 0f3F106EBB;
	sub.f32 	%f4367, %f4352, %f4366;
	mul.f32 	%f4368, %f656, 0f3F000000;
	mul.f32 	%f4369, %f4368, %f4367;
	mul.f32 	%f4370, %f4338, %f4369;
	st.local.v2.f32 	[%rd1185], {%f4337, %f4370};
	mul.f32 	%f4371, %f666, %f4319;
	mul.f32 	%f4372, %f661, %f4333;
	sub.f32 	%f4373, %f4371, %f4372;
	mul.f32 	%f4374, %f4335, %f4373;
	div.rn.f32 	%f4375, %f4374, %f653;
	mul.f32 	%f4376, %f4303, %f4375;
	mul.f32 	%f4377, %f678, %f4352;
	mul.f32 	%f4378, %f673, %f4366;
	sub.f32 	%f4379, %f4377, %f4378;
	mul.f32 	%f4380, %f4368, %f4379;
	div.rn.f32 	%f4381, %f4380, %f654;
	mul.f32 	%f4382, %f4338, %f4381;
	st.local.v2.f32 	[%rd1185+8], {%f4376, %f4382};
	mul.f32 	%f4383, %f671, %f4302;
	mov.f32 	%f4384, 0f3F800000;
	st.local.v2.f32 	[%rd1185+16], {%f4383, %f4384};
	add.s32 	%r1240, %r1490, 1;
	setp.eq.s32 	%p564, %r1240, %r563;
	selp.b32 	%r1490, 0, %r1240, %p564;
	add.s32 	%r1491, %r1491, 1;
	setp.eq.s32 	%p565, %r1491, %r58;
	@%p565 bra 	$L__BB0_759;
	bra.uni 	$L__BB0_750;
$L__BB0_759:
	setp.lt.u32 	%p566, %r2, 16;
	mov.f64 	%fd168, 0d0000000000000000;
	mov.b32 	%r1494, 0;
	@%p566 bra 	$L__BB0_762;
	mov.f64 	%fd168, 0d0000000000000000;
	mov.b32 	%r1492, 0;
$L__BB0_761:
	.pragma "nounroll";
	mul.wide.u32 	%rd1186, %r1492, 4;
	add.s64 	%rd1187, %rd15, %rd1186;
	ld.local.f32 	%f4385, [%rd1187];
	mul.f32 	%f4386, %f4385, %f4385;
	cvt.f64.f32 	%fd90, %f4386;
	add.f64 	%fd91, %fd168, %fd90;
	ld.local.f32 	%f4387, [%rd1187+4];
	mul.f32 	%f4388, %f4387, %f4387;
	cvt.f64.f32 	%fd92, %f4388;
	add.f64 	%fd93, %fd91, %fd92;
	ld.local.f32 	%f4389, [%rd1187+8];
	mul.f32 	%f4390, %f4389, %f4389;
	cvt.f64.f32 	%fd94, %f4390;
	add.f64 	%fd95, %fd93, %fd94;
	ld.local.f32 	%f4391, [%rd1187+12];
	mul.f32 	%f4392, %f4391, %f4391;
	cvt.f64.f32 	%fd96, %f4392;
	add.f64 	%fd97, %fd95, %fd96;
	ld.local.f32 	%f4393, [%rd1187+16];
	mul.f32 	%f4394, %f4393, %f4393;
	cvt.f64.f32 	%fd98, %f4394;
	add.f64 	%fd99, %fd97, %fd98;
	ld.local.f32 	%f4395, [%rd1187+20];
	mul.f32 	%f4396, %f4395, %f4395;
	cvt.f64.f32 	%fd100, %f4396;
	add.f64 	%fd101, %fd99, %fd100;
	ld.local.f32 	%f4397, [%rd1187+24];
	mul.f32 	%f4398, %f4397, %f4397;
	cvt.f64.f32 	%fd102, %f4398;
	add.f64 	%fd103, %fd101, %fd102;
	ld.local.f32 	%f4399, [%rd1187+28];
	mul.f32 	%f4400, %f4399, %f4399;
	cvt.f64.f32 	%fd104, %f4400;
	add.f64 	%fd105, %fd103, %fd104;
	ld.local.f32 	%f4401, [%rd1187+32];
	mul.f32 	%f4402, %f4401, %f4401;
	cvt.f64.f32 	%fd106, %f4402;
	add.f64 	%fd107, %fd105, %fd106;
	ld.local.f32 	%f4403, [%rd1187+36];
	mul.f32 	%f4404, %f4403, %f4403;
	cvt.f64.f32 	%fd108, %f4404;
	add.f64 	%fd109, %fd107, %fd108;
	ld.local.f32 	%f4405, [%rd1187+40];
	mul.f32 	%f4406, %f4405, %f4405;
	cvt.f64.f32 	%fd110, %f4406;
	add.f64 	%fd111, %fd109, %fd110;
	ld.local.f32 	%f4407, [%rd1187+44];
	mul.f32 	%f4408, %f4407, %f4407;
	cvt.f64.f32 	%fd112, %f4408;
	add.f64 	%fd113, %fd111, %fd112;
	ld.local.f32 	%f4409, [%rd1187+48];
	mul.f32 	%f4410, %f4409, %f4409;
	cvt.f64.f32 	%fd114, %f4410;
	add.f64 	%fd115, %fd113, %fd114;
	ld.local.f32 	%f4411, [%rd1187+52];
	mul.f32 	%f4412, %f4411, %f4411;
	cvt.f64.f32 	%fd116, %f4412;
	add.f64 	%fd117, %fd115, %fd116;
	ld.local.f32 	%f4413, [%rd1187+56];
	mul.f32 	%f4414, %f4413, %f4413;
	cvt.f64.f32 	%fd118, %f4414;
	add.f64 	%fd119, %fd117, %fd118;
	ld.local.f32 	%f4415, [%rd1187+60];
	mul.f32 	%f4416, %f4415, %f4415;
	cvt.f64.f32 	%fd120, %f4416;
	add.f64 	%fd168, %fd119, %fd120;
	add.s32 	%r1492, %r1492, 16;
	setp.ne.s32 	%p567, %r1492, %r66;
	mov.u32 	%r1494, %r66;
	@%p567 bra 	$L__BB0_761;
$L__BB0_762:
	setp.eq.s32 	%p568, %r60, 0;
	@%p568 bra 	$L__BB0_770;
	setp.lt.u32 	%p569, %r61, 7;
	@%p569 bra 	$L__BB0_765;
	mul.wide.u32 	%rd1188, %r1494, 4;
	add.s64 	%rd1189, %rd15, %rd1188;
	ld.local.f32 	%f4417, [%rd1189];
	mul.f32 	%f4418, %f4417, %f4417;
	cvt.f64.f32 	%fd122, %f4418;
	add.f64 	%fd123, %fd168, %fd122;
	ld.local.f32 	%f4419, [%rd1189+4];
	mul.f32 	%f4420, %f4419, %f4419;
	cvt.f64.f32 	%fd124, %f4420;
	add.f64 	%fd125, %fd123, %fd124;
	ld.local.f32 	%f4421, [%rd1189+8];
	mul.f32 	%f4422, %f4421, %f4421;
	cvt.f64.f32 	%fd126, %f4422;
	add.f64 	%fd127, %fd125, %fd126;
	ld.local.f32 	%f4423, [%rd1189+12];
	mul.f32 	%f4424, %f4423, %f4423;
	cvt.f64.f32 	%fd128, %f4424;
	add.f64 	%fd129, %fd127, %fd128;
	ld.local.f32 	%f4425, [%rd1189+16];
	mul.f32 	%f4426, %f4425, %f4425;
	cvt.f64.f32 	%fd130, %f4426;
	add.f64 	%fd131, %fd129, %fd130;
	ld.local.f32 	%f4427, [%rd1189+20];
	mul.f32 	%f4428, %f4427, %f4427;
	cvt.f64.f32 	%fd132, %f4428;
	add.f64 	%fd133, %fd131, %fd132;
	ld.local.f32 	%f4429, [%rd1189+24];
	mul.f32 	%f4430, %f4429, %f4429;
	cvt.f64.f32 	%fd134, %f4430;
	add.f64 	%fd135, %fd133, %fd134;
	ld.local.f32 	%f4431, [%rd1189+28];
	mul.f32 	%f4432, %f4431, %f4431;
	cvt.f64.f32 	%fd136, %f4432;
	add.f64 	%fd168, %fd135, %fd136;
	add.s32 	%r1494, %r1494, 8;
$L__BB0_765:
	setp.eq.s32 	%p570, %r62, 0;
	@%p570 bra 	$L__BB0_770;
	setp.lt.u32 	%p571, %r63, 3;
	@%p571 bra 	$L__BB0_768;
	mul.wide.u32 	%rd1190, %r1494, 4;
	add.s64 	%rd1191, %rd15, %rd1190;
	ld.local.f32 	%f4433, [%rd1191];
	mul.f32 	%f4434, %f4433, %f4433;
	cvt.f64.f32 	%fd138, %f4434;
	add.f64 	%fd139, %fd168, %fd138;
	ld.local.f32 	%f4435, [%rd1191+4];
	mul.f32 	%f4436, %f4435, %f4435;
	cvt.f64.f32 	%fd140, %f4436;
	add.f64 	%fd141, %fd139, %fd140;
	ld.local.f32 	%f4437, [%rd1191+8];
	mul.f32 	%f4438, %f4437, %f4437;
	cvt.f64.f32 	%fd142, %f4438;
	add.f64 	%fd143, %fd141, %fd142;
	ld.local.f32 	%f4439, [%rd1191+12];
	mul.f32 	%f4440, %f4439, %f4439;
	cvt.f64.f32 	%fd144, %f4440;
	add.f64 	%fd168, %fd143, %fd144;
	add.s32 	%r1494, %r1494, 4;
$L__BB0_768:
	setp.eq.s32 	%p572, %r67, 0;
	@%p572 bra 	$L__BB0_770;
	mul.wide.u32 	%rd1192, %r1494, 4;
	add.s64 	%rd1193, %rd15, %rd1192;
	ld.local.f32 	%f4441, [%rd1193];
	mul.f32 	%f4442, %f4441, %f4441;
	cvt.f64.f32 	%fd145, %f4442;
	add.f64 	%fd168, %fd168, %fd145;
$L__BB0_770:
	sqrt.rn.f64 	%fd146, %fd168;
	cvt.rn.f32.f64 	%f683, %fd146;
	mul.f32 	%f684, %f683, 0f3DCCCCCD;
	setp.geu.f32 	%p573, %f684, %f4931;
	mov.f32 	%f4923, 0fBF800000;
	@%p573 bra 	$L__BB0_772;
	setp.eq.f32 	%p574, %f4931, %f683;
	add.f32 	%f4444, %f4931, 0f358637BD;
	selp.f32 	%f4931, %f4444, %f4931, %p574;
	div.rn.f32 	%f4445, %f683, %f4931;
	mul.f32 	%f4446, %f4445, %f4445;
	mov.f32 	%f4447, 0f3F800000;
	sub.f32 	%f4923, %f4447, %f4446;
$L__BB0_772:
	mov.f32 	%f4926, 0f00000000;
	@%p69 bra 	$L__BB0_794;
	mov.b32 	%r1496, 0;
	mov.b16 	%rs85, 0;
	mov.u16 	%rs86, %rs85;
$L__BB0_774:
	mov.u32 	%r546, %r1496;
	add.s32 	%r1496, %r546, 1;
	add.s16 	%rs85, %rs85, 1;
	add.s16 	%rs86, %rs86, 1;
	mul.wide.u32 	%rd1194, %r546, 4;
	add.s64 	%rd1195, %rd6, %rd1194;
	ld.local.u32 	%r1245, [%rd1195];
	cvt.s64.s32 	%rd152, %r1245;
	mul.wide.s32 	%rd1196, %r1245, 4;
	add.s64 	%rd1197, %rd7, %rd1196;
	ld.local.f32 	%f689, [%rd1197];
	add.s64 	%rd1198, %rd11, %rd1194;
	mov.b32 	%r1499, 0;
	st.local.u32 	[%rd1198], %r1499;
	setp.lt.u32 	%p576, %r546, 15;
	@%p576 bra 	$L__BB0_777;
	and.b32  	%r1499, %r1496, -16;
	mov.b32 	%r1497, 0;
$L__BB0_776:
	.pragma "nounroll";
	cvt.u32.u64 	%r1247, %rd152;
	mul.lo.s32 	%r1248, %r1497, 6;
	add.s32 	%r1249, %r1248, %r1247;
	mul.wide.s32 	%rd1199, %r1249, 4;
	add.s64 	%rd1200, %rd18, %rd1199;
	ld.local.f32 	%f4449, [%rd1200];
	mul.wide.u32 	%rd1201, %r1497, 4;
	add.s64 	%rd1202, %rd11, %rd1201;
	ld.local.v2.f32 	{%f4450, %f4451}, [%rd1202];
	fma.rn.f32 	%f4452, %f689, %f4449, %f4450;
	cvt.u64.u32 	%rd1203, %r1248;
	add.s64 	%rd1204, %rd1203, %rd152;
	shl.b64 	%rd1205, %rd1204, 2;
	add.s64 	%rd1206, %rd18, %rd1205;
	ld.local.f32 	%f4453, [%rd1206+24];
	fma.rn.f32 	%f4454, %f689, %f4453, %f4451;
	st.local.v2.f32 	[%rd1202], {%f4452, %f4454};
	ld.local.f32 	%f4455, [%rd1200+48];
	ld.local.v2.f32 	{%f4456, %f4457}, [%rd1202+8];
	fma.rn.f32 	%f4458, %f689, %f4455, %f4456;
	ld.local.f32 	%f4459, [%rd1206+72];
	fma.rn.f32 	%f4460, %f689, %f4459, %f4457;
	st.local.v2.f32 	[%rd1202+8], {%f4458, %f4460};
	ld.local.f32 	%f4461, [%rd1200+96];
	ld.local.v2.f32 	{%f4462, %f4463}, [%rd1202+16];
	fma.rn.f32 	%f4464, %f689, %f4461, %f4462;
	ld.local.f32 	%f4465, [%rd1206+120];
	fma.rn.f32 	%f4466, %f689, %f4465, %f4463;
	st.local.v2.f32 	[%rd1202+16], {%f4464, %f4466};
	ld.local.f32 	%f4467, [%rd1200+144];
	ld.local.v2.f32 	{%f4468, %f4469}, [%rd1202+24];
	fma.rn.f32 	%f4470, %f689, %f4467, %f4468;
	ld.local.f32 	%f4471, [%rd1200+168];
	fma.rn.f32 	%f4472, %f689, %f4471, %f4469;
	st.local.v2.f32 	[%rd1202+24], {%f4470, %f4472};
	ld.local.f32 	%f4473, [%rd1200+192];
	ld.local.v2.f32 	{%f4474, %f4475}, [%rd1202+32];
	fma.rn.f32 	%f4476, %f689, %f4473, %f4474;
	ld.local.f32 	%f4477, [%rd1200+216];
	fma.rn.f32 	%f4478, %f689, %f4477, %f4475;
	st.local.v2.f32 	[%rd1202+32], {%f4476, %f4478};
	ld.local.f32 	%f4479, [%rd1200+240];
	ld.local.v2.f32 	{%f4480, %f4481}, [%rd1202+40];
	fma.rn.f32 	%f4482, %f689, %f4479, %f4480;
	ld.local.f32 	%f4483, [%rd1200+264];
	fma.rn.f32 	%f4484, %f689, %f4483, %f4481;
	st.local.v2.f32 	[%rd1202+40], {%f4482, %f4484};
	ld.local.f32 	%f4485, [%rd1200+288];
	ld.local.v2.f32 	{%f4486, %f4487}, [%rd1202+48];
	fma.rn.f32 	%f4488, %f689, %f4485, %f4486;
	ld.local.f32 	%f4489, [%rd1200+312];
	fma.rn.f32 	%f4490, %f689, %f4489, %f4487;
	st.local.v2.f32 	[%rd1202+48], {%f4488, %f4490};
	ld.local.f32 	%f4491, [%rd1200+336];
	ld.local.v2.f32 	{%f4492, %f4493}, [%rd1202+56];
	fma.rn.f32 	%f4494, %f689, %f4491, %f4492;
	ld.local.f32 	%f4495, [%rd1200+360];
	fma.rn.f32 	%f4496, %f689, %f4495, %f4493;
	st.local.v2.f32 	[%rd1202+56], {%f4494, %f4496};
	add.s32 	%r1497, %r1497, 16;
	setp.ne.s32 	%p577, %r1497, %r1499;
	@%p577 bra 	$L__BB0_776;
$L__BB0_777:
	and.b32  	%r1250, %r1496, 15;
	setp.eq.s32 	%p578, %r1250, 0;
	@%p578 bra 	$L__BB0_787;
	cvt.u32.u16 	%r1251, %rs86;
	and.b32  	%r552, %r1251, 15;
	add.s32 	%r1252, %r552, -1;
	setp.lt.u32 	%p579, %r1252, 7;
	@%p579 bra 	$L__BB0_780;
	cvt.u32.u64 	%r1253, %rd152;
	mad.lo.s32 	%r1254, %r1499, 6, %r1253;
	mul.wide.s32 	%rd1207, %r1254, 4;
	add.s64 	%rd1208, %rd18, %rd1207;
	ld.local.f32 	%f4497, [%rd1208];
	mul.wide.u32 	%rd1209, %r1499, 4;
	add.s64 	%rd1210, %rd11, %rd1209;
	ld.local.f32 	%f4498, [%rd1210];
	fma.rn.f32 	%f4499, %f689, %f4497, %f4498;
	st.local.f32 	[%rd1210], %f4499;
	ld.local.f32 	%f4500, [%rd1208+24];
	ld.local.f32 	%f4501, [%rd1210+4];
	fma.rn.f32 	%f4502, %f689, %f4500, %f4501;
	st.local.f32 	[%rd1210+4], %f4502;
	ld.local.f32 	%f4503, [%rd1208+48];
	ld.local.f32 	%f4504, [%rd1210+8];
	fma.rn.f32 	%f4505, %f689, %f4503, %f4504;
	st.local.f32 	[%rd1210+8], %f4505;
	ld.local.f32 	%f4506, [%rd1208+72];
	ld.local.f32 	%f4507, [%rd1210+12];
	fma.rn.f32 	%f4508, %f689, %f4506, %f4507;
	st.local.f32 	[%rd1210+12], %f4508;
	ld.local.f32 	%f4509, [%rd1208+96];
	ld.local.f32 	%f4510, [%rd1210+16];
	fma.rn.f32 	%f4511, %f689, %f4509, %f4510;
	st.local.f32 	[%rd1210+16], %f4511;
	ld.local.f32 	%f4512, [%rd1208+120];
	ld.local.f32 	%f4513, [%rd1210+20];
	fma.rn.f32 	%f4514, %f689, %f4512, %f4513;
	st.local.f32 	[%rd1210+20], %f4514;
	ld.local.f32 	%f4515, [%rd1208+144];
	ld.local.f32 	%f4516, [%rd1210+24];
	fma.rn.f32 	%f4517, %f689, %f4515, %f4516;
	st.local.f32 	[%rd1210+24], %f4517;
	ld.local.f32 	%f4518, [%rd1208+168];
	ld.local.f32 	%f4519, [%rd1210+28];
	fma.rn.f32 	%f4520, %f689, %f4518, %f4519;
	st.local.f32 	[%rd1210+28], %f4520;
	add.s32 	%r1499, %r1499, 8;
$L__BB0_780:
	and.b32  	%r1255, %r552, 7;
	setp.eq.s32 	%p580, %r1255, 0;
	@%p580 bra 	$L__BB0_787;
	cvt.u32.u16 	%r1256, %rs85;
	and.b32  	%r1257, %r1256, 7;
	and.b32  	%r555, %r1256, 3;
	add.s32 	%r1258, %r1257, -1;
	setp.lt.u32 	%p581, %r1258, 3;
	@%p581 bra 	$L__BB0_783;
	cvt.u32.u64 	%r1259, %rd152;
	mad.lo.s32 	%r1260, %r1499, 6, %r1259;
	mul.wide.s32 	%rd1211, %r1260, 4;
	add.s64 	%rd1212, %rd18, %rd1211;
	ld.local.f32 	%f4521, [%rd1212];
	mul.wide.u32 	%rd1213, %r1499, 4;
	add.s64 	%rd1214, %rd11, %rd1213;
	ld.local.f32 	%f4522, [%rd1214];
	fma.rn.f32 	%f4523, %f689, %f4521, %f4522;
	st.local.f32 	[%rd1214], %f4523;
	ld.local.f32 	%f4524, [%rd1212+24];
	ld.local.f32 	%f4525, [%rd1214+4];
	fma.rn.f32 	%f4526, %f689, %f4524, %f4525;
	st.local.f32 	[%rd1214+4], %f4526;
	ld.local.f32 	%f4527, [%rd1212+48];
	ld.local.f32 	%f4528, [%rd1214+8];
	fma.rn.f32 	%f4529, %f689, %f4527, %f4528;
	st.local.f32 	[%rd1214+8], %f4529;
	ld.local.f32 	%f4530, [%rd1212+72];
	ld.local.f32 	%f4531, [%rd1214+12];
	fma.rn.f32 	%f4532, %f689, %f4530, %f4531;
	st.local.f32 	[%rd1214+12], %f4532;
	add.s32 	%r1499, %r1499, 4;
$L__BB0_783:
	setp.eq.s32 	%p582, %r555, 0;
	@%p582 bra 	$L__BB0_787;
	cvt.u32.u64 	%r1261, %rd152;
	mad.lo.s32 	%r1262, %r1499, 6, %r1261;
	mul.wide.s32 	%rd1215, %r1262, 4;
	add.s64 	%rd153, %rd18, %rd1215;
	ld.local.f32 	%f4533, [%rd153];
	mul.wide.u32 	%rd1216, %r1499, 4;
	add.s64 	%rd154, %rd11, %rd1216;
	ld.local.f32 	%f4534, [%rd154];
	fma.rn.f32 	%f4535, %f689, %f4533, %f4534;
	st.local.f32 	[%rd154], %f4535;
	setp.eq.s32 	%p583, %r555, 1;
	@%p583 bra 	$L__BB0_787;
	ld.local.f32 	%f4536, [%rd153+24];
	ld.local.f32 	%f4537, [%rd154+4];
	fma.rn.f32 	%f4538, %f689, %f4536, %f4537;
	st.local.f32 	[%rd154+4], %f4538;
	setp.eq.s32 	%p584, %r555, 2;
	@%p584 bra 	$L__BB0_787;
	ld.local.f32 	%f4539, [%rd153+48];
	ld.local.f32 	%f4540, [%rd154+8];
	fma.rn.f32 	%f4541, %f689, %f4539, %f4540;
	st.local.f32 	[%rd154+8], %f4541;
$L__BB0_787:
	setp.ne.s32 	%p585, %r1496, %r59;
	@%p585 bra 	$L__BB0_774;
	setp.lt.u32 	%p586, %r2, 4;
	mov.b64 	%rd1287, 0;
	mov.f32 	%f4926, 0f00000000;
	@%p586 bra 	$L__BB0_790;
	ld.local.v2.f32 	{%f4544, %f4545}, [%rd11];
	fma.rn.f32 	%f4546, %f4544, %f4544, 0f00000000;
	fma.rn.f32 	%f4547, %f4545, %f4545, %f4546;
	ld.local.v2.f32 	{%f4548, %f4549}, [%rd11+8];
	fma.rn.f32 	%f4550, %f4548, %f4548, %f4547;
	fma.rn.f32 	%f4926, %f4549, %f4549, %f4550;
	mov.b64 	%rd1287, 4;
$L__BB0_790:
	setp.eq.s32 	%p587, %r68, 0;
	@%p587 bra 	$L__BB0_794;
	setp.eq.s32 	%p588, %r68, 1;
	shl.b64 	%rd1219, %rd1287, 2;
	add.s64 	%rd156, %rd11, %rd1219;
	ld.local.f32 	%f4551, [%rd156];
	fma.rn.f32 	%f4926, %f4551, %f4551, %f4926;
	@%p588 bra 	$L__BB0_794;
	setp.eq.s32 	%p589, %r68, 2;
	ld.local.f32 	%f4552, [%rd156+4];
	fma.rn.f32 	%f4926, %f4552, %f4552, %f4926;
	@%p589 bra 	$L__BB0_794;
	ld.local.f32 	%f4553, [%rd156+8];
	fma.rn.f32 	%f4926, %f4553, %f4553, %f4926;
$L__BB0_794:
	mul.f32 	%f4554, %f4931, %f4931;
	div.rn.f32 	%f4555, %f4926, %f4554;
	mul.f32 	%f4556, %f4902, %f626;
	mul.f32 	%f4557, %f626, %f4556;
	div.rn.f32 	%f4558, %f4557, %f4554;
	fma.rn.f32 	%f697, %f4558, 0f40000000, %f4555;
	add.f32 	%f698, %f4558, %f4555;
	setp.eq.f32 	%p590, %f697, 0f00000000;
	div.rn.f32 	%f4559, %f4923, %f697;
	selp.f32 	%f4849, 0f00000000, %f4559, %p590;
	setp.gtu.f32 	%p591, %f4849, 0f3E800000;
	@%p591 bra 	$L__BB0_798;
	setp.geu.f32 	%p592, %f4923, 0f00000000;
	mov.f32 	%f4927, 0f3F000000;
	@%p592 bra 	$L__BB0_797;
	mul.f32 	%f4561, %f698, 0fBF000000;
	mul.f32 	%f4562, %f4923, 0f3F000000;
	sub.f32 	%f4563, %f4562, %f698;
	div.rn.f32 	%f4927, %f4561, %f4563;
$L__BB0_797:
	setp.ge.f32 	%p593, %f684, %f4931;
	setp.lt.f32 	%p594, %f4927, 0f3DCCCCCD;
	selp.f32 	%f4564, 0f3DCCCCCD, %f4927, %p594;
	selp.f32 	%f4565, 0f3DCCCCCD, %f4564, %p593;
	mul.f32 	%f4566, %f626, 0f41200000;
	min.f32 	%f4567, %f4929, %f4566;
	mul.f32 	%f4929, %f4567, %f4565;
	div.rn.f32 	%f4902, %f4902, %f4565;
	bra.uni 	$L__BB0_800;
$L__BB0_798:
	setp.neu.f32 	%p595, %f4902, 0f00000000;
	setp.ltu.f32 	%p596, %f4849, 0f3F400000;
	and.pred  	%p597, %p595, %p596;
	@%p597 bra 	$L__BB0_800;
	add.f32 	%f4929, %f626, %f626;
	mul.f32 	%f4902, %f4902, 0f3F000000;
$L__BB0_800:
	setp.ltu.f32 	%p598, %f4849, 0f38D1B717;
	@%p598 bra 	$L__BB0_809;
	setp.gt.u32 	%p599, %r1300, %r564;
	ld.local.v2.f32 	{%f708, %f709}, [%rd17];
	mul.f32 	%f4568, %f458, %f708;
	fma.rn.f32 	%f4569, %f4568, %f4568, 0f00000000;
	mul.f32 	%f4570, %f453, %f709;
	fma.rn.f32 	%f4571, %f4570, %f4570, %f4569;
	mul.f32 	%f4572, %f454, %f653;
	fma.rn.f32 	%f4573, %f4572, %f4572, %f4571;
	mul.f32 	%f4574, %f455, %f654;
	fma.rn.f32 	%f4575, %f4574, %f4574, %f4573;
	ld.local.v2.f32 	{%f710, %f711}, [%rd17+16];
	mul.f32 	%f4576, %f456, %f710;
	fma.rn.f32 	%f4577, %f4576, %f4576, %f4575;
	mul.f32 	%f4578, %f457, %f711;
	fma.rn.f32 	%f712, %f4578, %f4578, %f4577;
	@%p599 bra 	$L__BB0_808;
	sqrt.rn.f32 	%f4930, %f712;
	sub.f32 	%f4579, %f4674, %f708;
	abs.f32 	%f4580, %f4579;
	cvt.f64.f32 	%fd147, %f4580;
	setp.gt.f64 	%p600, %fd147, 0d3F50624DD2F1A9FC;
	mov.b16 	%rs87, 0;
	mov.f32 	%f4931, %f683;
	@%p600 bra 	$L__BB0_829;
	sub.f32 	%f4581, %f4675, %f709;
	abs.f32 	%f4582, %f4581;
	cvt.f64.f32 	%fd148, %f4582;
	setp.gt.f64 	%p601, %fd148, 0d3F50624DD2F1A9FC;
	mov.f32 	%f4931, %f683;
	@%p601 bra 	$L__BB0_829;
	sub.f32 	%f4583, %f4672, %f653;
	abs.f32 	%f4584, %f4583;
	cvt.f64.f32 	%fd149, %f4584;
	setp.gt.f64 	%p602, %fd149, 0d3F60624DD2F1A9FC;
	mov.f32 	%f4931, %f683;
	@%p602 bra 	$L__BB0_829;
	sub.f32 	%f4585, %f4673, %f654;
	abs.f32 	%f4586, %f4585;
	cvt.f64.f32 	%fd150, %f4586;
	setp.gt.f64 	%p603, %fd150, 0d3F60624DD2F1A9FC;
	mov.f32 	%f4931, %f683;
	@%p603 bra 	$L__BB0_829;
	sub.f32 	%f4587, %f4670, %f710;
	abs.f32 	%f4588, %f4587;
	cvt.f64.f32 	%fd151, %f4588;
	setp.gt.f64 	%p604, %fd151, 0d3F847AE147AE147B;
	mov.f32 	%f4931, %f683;
	@%p604 bra 	$L__BB0_829;
	sub.f32 	%f4589, %f4671, %f711;
	abs.f32 	%f4590, %f4589;
	cvt.f64.f32 	%fd152, %f4590;
	setp.leu.f64 	%p605, %fd152, 0d3F847AE147AE147B;
	mov.f32 	%f4931, %f683;
	@%p605 bra 	$L__BB0_808;
	bra.uni 	$L__BB0_829;
$L__BB0_808:
	ld.param.u64 	%rd1265, [kernel_LM_param_4];
	ld.local.v2.f32 	{%f4602, %f4603}, [%rd17];
	shl.b32 	%r1277, %r1, 3;
	cvta.to.global.u64 	%rd1259, %rd1265;
	mul.wide.u32 	%rd1260, %r1277, 4;
	add.s64 	%rd1261, %rd1259, %rd1260;
	st.global.f32 	[%rd1261], %f4602;
	st.global.f32 	[%rd1261+4], %f4603;
	ld.local.v2.f32 	{%f4604, %f4605}, [%rd17+8];
	st.global.f32 	[%rd1261+8], %f4604;
	st.global.f32 	[%rd1261+12], %f4605;
	ld.local.v2.f32 	{%f4606, %f4607}, [%rd17+16];
	st.global.f32 	[%rd1261+16], %f4606;
	st.global.f32 	[%rd1261+20], %f4607;
	cvt.rn.f32.u32 	%f4608, %r1300;
	st.global.f32 	[%rd1261+24], %f4608;
	cvt.rn.f32.u32 	%f4609, %r1;
	st.global.f32 	[%rd1261+28], %f4609;
	bra.uni 	$L__BB0_834;
$L__BB0_809:
	setp.gt.u32 	%p606, %r1300, %r564;
	mov.f32 	%f4932, 0f40800000;
	@%p606 bra 	$L__BB0_833;
	setp.eq.s32 	%p607, %r563, 0;
	@%p607 bra 	$L__BB0_818;
	setp.lt.u32 	%p608, %r2, 4;
	mov.b32 	%r1502, 0;
	@%p608 bra 	$L__BB0_814;
	mov.b32 	%r1501, 0;
$L__BB0_813:
	mul.wide.u32 	%rd1220, %r1501, 4;
	add.s64 	%rd1221, %rd6, %rd1220;
	ld.local.v2.u32 	{%r1265, %r1266}, [%rd1221];
	mul.wide.s32 	%rd1222, %r1265, 4;
	add.s64 	%rd1223, %rd9, %rd1222;
	ld.local.f32 	%f4592, [%rd1223];
	add.s64 	%rd1224, %rd17, %rd1222;
	st.local.f32 	[%rd1224], %f4592;
	mul.wide.s32 	%rd1225, %r1266, 4;
	add.s64 	%rd1226, %rd9, %rd1225;
	ld.local.f32 	%f4593, [%rd1226];
	add.s64 	%rd1227, %rd17, %rd1225;
	st.local.f32 	[%rd1227], %f4593;
	ld.local.v2.u32 	{%r1267, %r1268}, [%rd1221+8];
	mul.wide.s32 	%rd1228, %r1267, 4;
	add.s64 	%rd1229, %rd9, %rd1228;
	ld.local.f32 	%f4594, [%rd1229];
	add.s64 	%rd1230, %rd17, %rd1228;
	st.local.f32 	[%rd1230], %f4594;
	mul.wide.s32 	%rd1231, %r1268, 4;
	add.s64 	%rd1232, %rd9, %rd1231;
	ld.local.f32 	%f4595, [%rd1232];
	add.s64 	%rd1233, %rd17, %rd1231;
	st.local.f32 	[%rd1233], %f4595;
	add.s32 	%r1501, %r1501, 4;
	setp.ne.s32 	%p609, %r1501, %r69;
	mov.u32 	%r1502, %r69;
	@%p609 bra 	$L__BB0_813;
$L__BB0_814:
	setp.eq.s32 	%p610, %r68, 0;
	@%p610 bra 	$L__BB0_818;
	setp.eq.s32 	%p611, %r68, 1;
	mul.wide.u32 	%rd1234, %r1502, 4;
	add.s64 	%rd157, %rd6, %rd1234;
	ld.local.u32 	%r1269, [%rd157];
	mul.wide.s32 	%rd1235, %r1269, 4;
	add.s64 	%rd1236, %rd9, %rd1235;
	ld.local.f32 	%f4596, [%rd1236];
	add.s64 	%rd1237, %rd17, %rd1235;
	st.local.f32 	[%rd1237], %f4596;
	@%p611 bra 	$L__BB0_818;
	setp.eq.s32 	%p612, %r68, 2;
	ld.local.u32 	%r1270, [%rd157+4];
	mul.wide.s32 	%rd1238, %r1270, 4;
	add.s64 	%rd1239, %rd9, %rd1238;
	ld.local.f32 	%f4597, [%rd1239];
	add.s64 	%rd1240, %rd17, %rd1238;
	st.local.f32 	[%rd1240], %f4597;
	@%p612 bra 	$L__BB0_818;
	ld.local.u32 	%r1271, [%rd157+8];
	mul.wide.s32 	%rd1241, %r1271, 4;
	add.s64 	%rd1242, %rd9, %rd1241;
	ld.local.f32 	%f4598, [%rd1242];
	add.s64 	%rd1243, %rd17, %rd1241;
	st.local.f32 	[%rd1243], %f4598;
$L__BB0_818:
	@%p607 bra 	$L__BB0_821;
	mov.b64 	%rd1288, 0;
$L__BB0_820:
	shl.b64 	%rd1245, %rd1288, 2;
	add.s64 	%rd1246, %rd19, %rd1245;
	ld.local.u32 	%r1272, [%rd1246];
	add.s64 	%rd1247, %rd34, %rd1245;
	st.local.u32 	[%rd1247], %r1272;
	add.s64 	%rd1288, %rd1288, 1;
	setp.lt.u64 	%p614, %rd1288, %rd75;
	@%p614 bra 	$L__BB0_820;
$L__BB0_821:
	@%p607 bra 	$L__BB0_824;
	mov.b64 	%rd1289, 0;
$L__BB0_823:
	shl.b64 	%rd1249, %rd1289, 2;
	add.s64 	%rd1250, %rd23, %rd1249;
	ld.local.u32 	%r1273, [%rd1250];
	add.s64 	%rd1251, %rd19, %rd1249;
	st.local.u32 	[%rd1251], %r1273;
	add.s64 	%rd1289, %rd1289, 1;
	setp.lt.u64 	%p616, %rd1289, %rd75;
	@%p616 bra 	$L__BB0_823;
$L__BB0_824:
	@%p607 bra 	$L__BB0_827;
	mov.b64 	%rd1290, 0;
$L__BB0_826:
	shl.b64 	%rd1253, %rd1290, 2;
	add.s64 	%rd1254, %rd34, %rd1253;
	ld.local.u32 	%r1274, [%rd1254];
	add.s64 	%rd1255, %rd23, %rd1253;
	st.local.u32 	[%rd1255], %r1274;
	add.s64 	%rd1290, %rd1290, 1;
	setp.lt.u64 	%p618, %rd1290, %rd75;
	@%p618 bra 	$L__BB0_826;
$L__BB0_827:
	mov.b32 	%r1503, 0;
$L__BB0_828:
	mul.wide.u32 	%rd1256, %r1503, 4;
	add.s64 	%rd1257, %rd20, %rd1256;
	ld.local.u32 	%r1276, [%rd1257];
	add.s64 	%rd1258, %rd14, %rd1256;
	st.local.u32 	[%rd1258], %r1276;
	add.s32 	%r562, %r1503, 1;
	setp.lt.u32 	%p619, %r1503, 440;
	mov.u32 	%r1503, %r562;
	@%p619 bra 	$L__BB0_828;
$L__BB0_829:
	abs.f32 	%f716, %f4923;
	setp.le.f32 	%p620, %f716, 0f38D1B717;
	setp.le.f32 	%p621, %f697, 0f38D1B717;
	and.pred  	%p622, %p620, %p621;
	setp.le.f32 	%p623, %f4849, 0f40000000;
	and.pred  	%p624, %p622, %p623;
	mul.f32 	%f4599, %f4930, 0f38D1B717;
	setp.le.f32 	%p625, %f4929, %f4599;
	or.pred  	%p626, %p624, %p625;
	@%p626 bra 	$L__BB0_808;
	setp.le.f32 	%p628, %f716, 0f347FFFFF;
	setp.le.f32 	%p629, %f697, 0f347FFFFF;
	and.pred  	%p630, %p628, %p629;
	and.pred  	%p631, %p630, %p623;
	mov.f32 	%f4932, 0f3F800000;
	@%p631 bra 	$L__BB0_833;
	setp.gtu.f32 	%p632, %f4844, 0f347FFFFF;
	mul.f32 	%f717, %f4930, 0f347FFFFF;
	setp.gtu.f32 	%p633, %f4929, %f717;
	and.pred  	%p634, %p633, %p632;
	mov.f32 	%f4846, %f4902;
	@%p634 bra 	$L__BB0_468;
	setp.le.f32 	%p635, %f4929, %f717;
	selp.f32 	%f4932, 0f40000000, 0f40400000, %p635;
$L__BB0_833:
	ld.param.u64 	%rd1266, [kernel_LM_param_4];
	shl.b32 	%r1278, %r1, 3;
	cvta.to.global.u64 	%rd1262, %rd1266;
	mul.wide.u32 	%rd1263, %r1278, 4;
	add.s64 	%rd1264, %rd1262, %rd1263;
	mov.b32 	%r1279, 0;
	st.global.u32 	[%rd1264], %r1279;
	st.global.u32 	[%rd1264+4], %r1279;
	st.global.u32 	[%rd1264+8], %r1279;
	st.global.u32 	[%rd1264+12], %r1279;
	st.global.u32 	[%rd1264+16], %r1279;
	st.global.f32 	[%rd1264+20], %f4932;
	cvt.rn.f32.u32 	%f4610, %r1300;
	st.global.f32 	[%rd1264+24], %f4610;
	cvt.rn.f32.u32 	%f4611, %r1;
	st.global.f32 	[%rd1264+28], %f4611;
$L__BB0_834:
	ret;
$L__BB0_835:
	mov.b32 	%r714, 1;
	mov.b32 	%r715, 0;
	st.local.v2.u32 	[%rd6], {%r715, %r714};
	mov.f32 	%f4728, 0f00000000;
	st.local.v2.f32 	[%rd4], {%f4728, %f4728};
	mov.b32 	%r716, 3;
	mov.b32 	%r717, 2;
	st.local.v2.u32 	[%rd6+8], {%r717, %r716};
	st.local.v2.f32 	[%rd4+8], {%f4728, %f4728};
	mov.b32 	%r718, 5;
	mov.b32 	%r719, 4;
	st.local.v2.u32 	[%rd6+16], {%r719, %r718};
	st.local.v2.f32 	[%rd4+16], {%f4728, %f4728};
	mov.f32 	%f4729, %f4728;
	mov.f32 	%f4730, %f4728;
	mov.f32 	%f4731, %f4728;
	mov.f32 	%f4732, %f4728;
	mov.f32 	%f4733, %f4728;
	bra.uni 	$L__BB0_163;
$L__BB0_836:
	mul.wide.s32 	%rd681, %r1433, 4;
	add.s64 	%rd682, %rd6, %rd681;
	ld.local.u32 	%r990, [%rd682];
	mul.wide.s32 	%rd683, %r990, 4;
	add.s64 	%rd684, %rd7, %rd683;
	mov.b32 	%r991, 0;
	st.local.u32 	[%rd684], %r991;
	ld.local.u32 	%r992, [%rd682+4];
	mul.wide.s32 	%rd685, %r992, 4;
	add.s64 	%rd686, %rd7, %rd685;
	st.local.u32 	[%rd686], %r991;
	ld.local.u32 	%r993, [%rd682+8];
	mul.wide.s32 	%rd687, %r993, 4;
	add.s64 	%rd688, %rd7, %rd687;
	st.local.u32 	[%rd688], %r991;
	ld.local.u32 	%r994, [%rd682+12];
	mul.wide.s32 	%rd689, %r994, 4;
	add.s64 	%rd690, %rd7, %rd689;
	st.local.u32 	[%rd690], %r991;
	add.s32 	%r1433, %r1433, 4;
	setp.eq.s32 	%p367, %r1433, 6;
	@%p367 bra 	$L__BB0_500;
	bra.uni 	$L__BB0_836;

}


// ===== COMPILED SASS (sm_100) =====

	.target	sm_100

	.elftype	@"ET_EXEC"


//--------------------- .note.nv.tkinfo           --------------------------
	.section	.note.nv.tkinfo,"",@"SHT_NOTE"
	.sectionflags	@"SHF_NOTE_NV_TKINFO"
	.tkinfo
        /*0018*/ 	.word	0x00000002
        /*0030*/ 	.string	""
        /*0030*/ 	.string	"ptxas"
        /*0030*/ 	.string	"Cuda compilation tools, release 13.0, V13.0.88"
        /*0030*/ 	.string	"Build cuda_13.0.r13.0/compiler.36424714_0"
        /*0030*/ 	.string	"-arch sm_100 -m 64 "



//--------------------- .note.nv.cuinfo           --------------------------
	.section	.note.nv.cuinfo,"",@"SHT_NOTE"
	.sectionflags	@"SHF_NOTE_NV_CUINFO"
        /*0018*/ 	.short	0x0002
        /*001a*/ 	.short	0x0064
        /*001c*/ 	.short	0x0082
	.zero		2


//--------------------- .nv.info                  --------------------------
	.section	.nv.info,"",@"SHT_CUDA_INFO"
	.align	4


	//----- nvinfo : EIATTR_REGCOUNT
	.align		4
        /*0000*/ 	.byte	0x04, 0x2f
        /*0002*/ 	.short	(.L_1 - .L_0)
	.align		4
.L_0:
        /*0004*/ 	.word	index@(kernel_LM)
        /*0008*/ 	.word	0x00000040


	//----- nvinfo : EIATTR_FRAME_SIZE
	.align		4
.L_1:
        /*000c*/ 	.byte	0x04, 0x11
        /*000e*/ 	.short	(.L_3 - .L_2)
	.align		4
.L_2:
        /*0010*/ 	.word	index@($__internal_3_$__cuda_sm3x_div_rn_noftz_f32_slowpath)
        /*0014*/ 	.word	0x00008428


	//----- nvinfo : EIATTR_FRAME_SIZE
	.align		4
.L_3:
        /*0018*/ 	.byte	0x04, 0x11
        /*001a*/ 	.short	(.L_5 - .L_4)
	.align		4
.L_4:
        /*001c*/ 	.word	index@($__internal_2_$__cuda_sm20_sqrt_rn_f32_slowpath)
        /*0020*/ 	.word	0x00008428


	//----- nvinfo : EIATTR_FRAME_SIZE
	.align		4
.L_5:
        /*0024*/ 	.byte	0x04, 0x11
        /*0026*/ 	.short	(.L_7 - .L_6)
	.align		4
.L_6:
        /*0028*/ 	.word	index@($__internal_1_$__cuda_sm20_rcp_rn_f32_slowpath)
        /*002c*/ 	.word	0x00008428


	//----- nvinfo : EIATTR_FRAME_SIZE
	.align		4
.L_7:
        /*0030*/ 	.byte	0x04, 0x11
        /*0032*/ 	.short	(.L_9 - .L_8)
	.align		4
.L_8:
        /*0034*/ 	.word	index@($__internal_0_$__cuda_sm20_dsqrt_rn_f64_mediumpath_v1)
        /*0038*/ 	.word	0x00008428


	//----- nvinfo : EIATTR_FRAME_SIZE
	.align		4
.L_9:
        /*003c*/ 	.byte	0x04, 0x11
        /*003e*/ 	.short	(.L_11 - .L_10)
	.align		4
.L_10:
        /*0040*/ 	.word	index@(kernel_LM)
        /*0044*/ 	.word	0x00008428


	//----- nvinfo : EIATTR_MIN_STACK_SIZE
	.align		4
.L_11:
        /*0048*/ 	.byte	0x04, 0x12
        /*004a*/ 	.short	(.L_13 - .L_12)
	.align		4
.L_12:
        /*004c*/ 	.word	index@(kernel_LM)
        /*0050*/ 	.word	0x00008428
.L_13:


//--------------------- .nv.compat                --------------------------
	.section	.nv.compat,"",@"SHT_CUDA_COMPAT_INFO"
	.align	4
        /*0000*/ 	.byte	0x02, 0x09, 0x00, 0x00, 0x02, 0x02, 0x01, 0x00, 0x02, 0x05, 0x05, 0x00, 0x03, 0x07, 0x01, 0x01
        /*0010*/ 	.byte	0x02, 0x03, 0x00, 0x00, 0x02, 0x06, 0x01, 0x00, 0x04, 0x0b, 0x08, 0x00, 0x01, 0x00, 0x00, 0x00
        /*0020*/ 	.byte	0x00, 0x00, 0x00, 0x00


//--------------------- .nv.info.kernel_LM        --------------------------
	.section	.nv.info.kernel_LM,"",@"SHT_CUDA_INFO"
	.sectionflags	@""
	.align	4


	//----- nvinfo : EIATTR_CUDA_API_VERSION
	.align		4
        /*0000*/ 	.byte	0x04, 0x37
        /*0002*/ 	.short	(.L_15 - .L_14)
.L_14:
        /*0004*/ 	.word	0x00000082


	//----- nvinfo : EIATTR_KPARAM_INFO
	.align		4
.L_15:
        /*0008*/ 	.byte	0x04, 0x17
        /*000a*/ 	.short	(.L_17 - .L_16)
.L_16:
        /*000c*/ 	.word	0x00000000
        /*0010*/ 	.short	0x0004
        /*0012*/ 	.short	0x0018
        /*0014*/ 	.byte	0x00, 0xf5, 0x21, 0x00


	//----- nvinfo : EIATTR_KPARAM_INFO
	.align		4
.L_17:
        /*0018*/ 	.byte	0x04, 0x17
        /*001a*/ 	.short	(.L_19 - .L_18)
.L_18:
        /*001c*/ 	.word	0x00000000
        /*0020*/ 	.short	0x0003
        /*0022*/ 	.short	0x0010
        /*0024*/ 	.byte	0x00, 0xf0, 0x11, 0x00


	//----- nvinfo : EIATTR_KPARAM_INFO
	.align		4
.L_19:
        /*0028*/ 	.byte	0x04, 0x17
        /*002a*/ 	.short	(.L_21 - .L_20)
.L_20:
        /*002c*/ 	.word	0x00000000
        /*0030*/ 	.short	0x0002
        /*0032*/ 	.short	0x000c
        /*0034*/ 	.byte	0x00, 0xf0, 0x11, 0x00


	//----- nvinfo : EIATTR_KPARAM_INFO
	.align		4
.L_21:
        /*0038*/ 	.byte	0x04, 0x17
        /*003a*/ 	.short	(.L_23 - .L_22)
.L_22:
        /*003c*/ 	.word	0x00000000
        /*0040*/ 	.short	0x0001
        /*0042*/ 	.short	0x0008
        /*0044*/ 	.byte	0x00, 0xf0, 0x11, 0x00


	//----- nvinfo : EIATTR_KPARAM_INFO
	.align		4
.L_23:
        /*0048*/ 	.byte	0x04, 0x17
        /*004a*/ 	.short	(.L_25 - .L_24)
.L_24:
        /*004c*/ 	.word	0x00000000
        /*0050*/ 	.short	0x0000
        /*0052*/ 	.short	0x0000
        /*0054*/ 	.byte	0x00, 0xf5, 0x21, 0x00


	//----- nvinfo : EIATTR_SPARSE_MMA_MASK
	.align		4
.L_25:
        /*0058*/ 	.byte	0x03, 0x50
        /*005a*/ 	.short	0x0000


	//----- nvinfo : EIATTR_MAXREG_COUNT
	.align		4
        /*005c*/ 	.byte	0x03, 0x1b
        /*005e*/ 	.short	0x00ff


	//----- nvinfo : EIATTR_MERCURY_ISA_VERSION
	.align		4
        /*0060*/ 	.byte	0x03, 0x5f
        /*0062*/ 	.short	0x0101


	//----- nvinfo : EIATTR_VRC_CTA_INIT_COUNT
	.align		4
        /*0064*/ 	.byte	0x02, 0x4a
	.zero		1
	.zero		1


	//----- nvinfo : EIATTR_EXIT_INSTR_OFFSETS
	.align		4
        /*0068*/ 	.byte	0x04, 0x1c
        /*006a*/ 	.short	(.L_27 - .L_26)


	//   ....[0]....
.L_26:
        /*006c*/ 	.word	0x000000d0


	//   ....[1]....
        /*0070*/ 	.word	0x00033650


	//   ....[2]....
        /*0074*/ 	.word	0x00033760


	//----- nvinfo : EIATTR_CRS_STACK_SIZE
	.align		4
.L_27:
        /*0078*/ 	.byte	0x04, 0x1e
        /*007a*/ 	.short	(.L_29 - .L_28)
.L_28:
        /*007c*/ 	.word	0x00000000


	//----- nvinfo : EIATTR_CBANK_PARAM_SIZE
	.align		4
.L_29:
        /*0080*/ 	.byte	0x03, 0x19
        /*0082*/ 	.short	0x0020


	//----- nvinfo : EIATTR_PARAM_CBANK
	.align		4
        /*0084*/ 	.byte	0x04, 0x0a
        /*0086*/ 	.short	(.L_31 - .L_30)
	.align		4
.L_30:
        /*0088*/ 	.word	index@(.nv.constant0.kernel_LM)
        /*008c*/ 	.short	0x0380
        /*008e*/ 	.short	0x0020


	//----- nvinfo : EIATTR_SW_WAR
	.align		4
.L_31:
        /*0090*/ 	.byte	0x04, 0x36
        /*0092*/ 	.short	(.L_33 - .L_32)
.L_32:
        /*0094*/ 	.word	0x00000008
.L_33:


//--------------------- .nv.callgraph             --------------------------
	.section	.nv.callgraph,"",@"SHT_CUDA_CALLGRAPH"
	.align	4
	.sectionentsize	8
	.align		4
        /*0000*/ 	.word	0x00000000
	.align		4
        /*0004*/ 	.word	0xffffffff
	.align		4
        /*0008*/ 	.word	0x00000000
	.align		4
        /*000c*/ 	.word	0xfffffffe
	.align		4
        /*0010*/ 	.word	0x00000000
	.align		4
        /*0014*/ 	.word	0xfffffffd
	.align		4
        /*0018*/ 	.word	0x00000000
	.align		4
        /*001c*/ 	.word	0xfffffffc


//--------------------- .text.kernel_LM           --------------------------
	.section	.text.kernel_LM,"ax",@progbits
	.align	128
        .global         kernel_LM
        .type           kernel_LM,@function
        .size           kernel_LM,(.L_x_679 - kernel_LM)
        .other          kernel_LM,@"STO_CUDA_ENTRY STV_DEFAULT"
kernel_LM:
.text.kernel_LM:
[----:B------:R-:W0:Y:S01]  /*0000*/  LDC R1, c[0x0][0x37c] ;  /* 0x0000df00ff017b82 */ /* 0x000e220000000800 */
[----:B------:R-:W1:Y:S07]  /*0010*/  S2R R23, SR_TID.X ;  /* 0x0000000000177919 */ /* 0x000e6e0000002100 */
[----:B------:R-:W1:Y:S01]  /*0020*/  S2UR UR4, SR_CTAID.X ;  /* 0x00000000000479c3 */ /* 0x000e620000002500 */
[----:B------:R-:W2:Y:S01]  /*0030*/  LDCU UR10, c[0x0][0x388] ;  /* 0x00007100ff0a77ac */ /* 0x000ea20008000800 */
[----:B0-----:R-:W-:Y:S01]  /*0040*/  IADD3 R1, PT, PT, R1, -0x8428, RZ ;  /* 0xffff7bd801017810 */ /* 0x001fe20007ffe0ff */
[----:B------:R-:W0:Y:S03]  /*0050*/  LDCU UR5, c[0x0][0x390] ;  /* 0x00007200ff0577ac */ /* 0x000e260008000800 */
[----:B------:R-:W-:-:S02]  /*0060*/  R2UR UR9, R1 ;  /* 0x00000000010972ca */ /* 0x000fc400000e0000 */
[----:B------:R-:W1:Y:S01]  /*0070*/  LDC R0, c[0x0][0x360] ;  /* 0x0000d800ff007b82 */ /* 0x000e620000000800 */
[----:B------:R-:W-:Y:S01]  /*0080*/  R2UR UR11, R1 ;  /* 0x00000000010b72ca */ /* 0x000fe200000e0000 */
[----:B-1----:R-:W-:Y:S01]  /*0090*/  IMAD R23, R0, UR4, R23 ;  /* 0x0000000400177c24 */ /* 0x002fe2000f8e0217 */
[----:B--2---:R-:W-:-:S04]  /*00a0*/  MOV R0, UR10 ;  /* 0x0000000a00007c02 */ /* 0x004fc80008000f00 */
[----:B0-----:R-:W-:-:S04]  /*00b0*/  ISETP.GE.U32.AND P0, PT, R23, UR5, PT ;  /* 0x0000000517007c0c */ /* 0x001fc8000bf06070 */
[----:B------:R-:W-:-:S13]  /*00c0*/  ISETP.GT.U32.OR P0, PT, R0, 0x15, P0 ;  /* 0x000000150000780c */ /* 0x000fda0000704470 */
[----:B------:R-:W-:Y:S05]  /*00d0*/  @P0 EXIT ;  /* 0x000000000000094d */ /* 0x000fea0003800000 */
[----:B------:R-:W0:Y:S01]  /*00e0*/  LDC.64 R44, c[0x0][0x380] ;  /* 0x0000e000ff2c7b82 */ /* 0x000e220000000a00 */
[----:B------:R-:W-:Y:S01]  /*00f0*/  UIMAD UR12, UR10, UR10, URZ ;  /* 0x0000000a0a0c72a4 */ /* 0x000fe2000f8e02ff */
[----:B------:R-:W-:Y:S01]  /*0100*/  HFMA2 R43, -RZ, RZ, 0, 0 ;  /* 0x00000000ff2b7431 */ /* 0x000fe200000001ff */
[----:B------:R-:W-:Y:S01]  /*0110*/  UISETP.NE.AND UP0, UPT, UR10, URZ, UPT ;  /* 0x000000ff0a00728c */ /* 0x000fe2000bf05270 */
[----:B------:R-:W1:Y:S03]  /*0120*/  LDCU.64 UR14, c[0x0][0x358] ;  /* 0x00006b00ff0e77ac */ /* 0x000e660008000a00 */
[----:B------:R-:W-:-:S04]  /*0130*/  IMAD R3, R23, UR12, RZ ;  /* 0x0000000c17037c24 */ /* 0x000fc8000f8e02ff */
[----:B0-----:R-:W-:Y:S01]  /*0140*/  IMAD.WIDE.U32 R44, R3, 0x4, R44 ;  /* 0x00000004032c7825 */ /* 0x001fe200078e002c */
[----:B------:R-:W-:Y:S01]  /*0150*/  CS2R R2, SRZ ;  /* 0x0000000000027805 */ /* 0x000fe2000001ff00 */
[----:B-1----:R-:W-:Y:S06]  /*0160*/  BRA.U !UP0, `(.L_x_0) ;  /* 0x0000000d08ec7547 */ /* 0x002fec000b800000 */
[----:B------:R-:W-:Y:S01]  /*0170*/  ULOP3.LUT UR13, UR10, 0xf, URZ, 0xc0, !UPT ;  /* 0x0000000f0a0d7892 */ /* 0x000fe2000f8ec0ff */
[----:B------:R-:W-:Y:S01]  /*0180*/  CS2R R2, SRZ ;  /* 0x0000000000027805 */ /* 0x000fe2000001ff00 */
[----:B------:R-:W-:Y:S01]  /*0190*/  ULOP3.LUT UR16, UR10, 0x7, URZ, 0xc0, !UPT ;  /* 0x000000070a107892 */ /* 0x000fe2000f8ec0ff */
[----:B------:R-:W-:Y:S01]  /*01a0*/  IMAD.MOV.U32 R43, RZ, RZ, RZ ;  /* 0x000000ffff2b7224 */ /* 0x000fe200078e00ff */
[----:B------:R-:W-:Y:S02]  /*01b0*/  UIADD3 UR4, UPT, UPT, UR13, -0x1, URZ ;  /* 0xffffffff0d047890 */ /* 0x000fe4000fffe0ff */
[----:B------:R-:W-:Y:S02]  /*01c0*/  UIADD3 UR5, UPT, UPT, UR16, -0x1, URZ ;  /* 0xffffffff10057890 */ /* 0x000fe4000fffe0ff */
[----:B------:R-:W-:Y:S02]  /*01d0*/  UISETP.GE.U32.AND UP0, UPT, UR4, 0x7, UPT ;  /* 0x000000070400788c */ /* 0x000fe4000bf06070 */
[----:B------:R-:W-:-:S02]  /*01e0*/  ULOP3.LUT UR6, UR10, 0x10, URZ, 0xc0, !UPT ;  /* 0x000000100a067892 */ /* 0x000fc4000f8ec0ff */
[----:B------:R-:W-:Y:S02]  /*01f0*/  ULOP3.LUT UR7, UR10, 0x3, URZ, 0xc0, !UPT ;  /* 0x000000030a077892 */ /* 0x000fe4000f8ec0ff */
[----:B------:R-:W-:Y:S01]  /*0200*/  UISETP.GE.U32.AND UP1, UPT, UR5, 0x3, UPT ;  /* 0x000000030500788c */ /* 0x000fe2000bf26070 */
[----:B------:R-:W-:-:S10]  /*0210*/  UMOV UR4, URZ ;  /* 0x000000ff00047c82 */ /* 0x000fd40008000000 */
.L_x_6:
[----:B------:R-:W0:Y:S01]  /*0220*/  LDCU UR10, c[0x0][0x388] ;  /* 0x00007100ff0a77ac */ /* 0x000e220008000800 */
[----:B------:R-:W-:Y:S01]  /*0230*/  I2FP.F32.U32 R5, UR4 ;  /* 0x0000000400057c45 */ /* 0x000fe20008201000 */
[----:B------:R-:W-:Y:S01]  /*0240*/  UMOV UR5, URZ ;  /* 0x000000ff00057c82 */ /* 0x000fe20008000000 */
[----:B0-----:R-:W-:Y:S02]  /*0250*/  UISETP.GE.U32.AND UP3, UPT, UR10, 0x10, UPT ;  /* 0x000000100a00788c */ /* 0x001fe4000bf66070 */
[----:B------:R-:W-:Y:S02]  /*0260*/  UIMAD UR8, UR4, UR10, URZ ;  /* 0x0000000a040872a4 */ /* 0x000fe4000f8e02ff */
[----:B------:R-:W-:-:S04]  /*0270*/  UIADD3 UR4, UPT, UPT, UR4, 0x1, URZ ;  /* 0x0000000104047890 */ /* 0x000fc8000fffe0ff */
[----:B------:R-:W-:Y:S01]  /*0280*/  UISETP.NE.AND UP2, UPT, UR4, UR10, UPT ;  /* 0x0000000a0400728c */ /* 0x000fe2000bf45270 */
[----:B------:R-:W-:Y:S10]  /*0290*/  BRA.U !UP3, `(.L_x_1) ;  /* 0x000000050b9c7547 */ /* 0x000ff4000b800000 */
[----:B------:R-:W-:-:S05]  /*02a0*/  UMOV UR5, URZ ;  /* 0x000000ff00057c82 */ /* 0x000fca0008000000 */
.L_x_2:
[----:B------:R-:W-:-:S06]  /*02b0*/  UIADD3 UR17, UPT, UPT, UR8, UR5, URZ ;  /* 0x0000000508117290 */ /* 0x000fcc000fffe0ff */
[----:B------:R-:W-:-:S05]  /*02c0*/  MOV R17, UR17 ;  /* 0x0000001100117c02 */ /* 0x000fca0008000f00 */
[----:B------:R-:W-:-:S05]  /*02d0*/  IMAD.WIDE.U32 R16, R17, 0x4, R44 ;  /* 0x0000000411107825 */ /* 0x000fca00078e002c */
[----:B------:R-:W2:Y:S04]  /*02e0*/  LDG.E R18, desc[UR14][R16.64] ;  /* 0x0000000e10127981 */ /* 0x000ea8000c1e1900 */
[----:B------:R-:W3:Y:S04]  /*02f0*/  LDG.E R20, desc[UR14][R16.64+0x4] ;  /* 0x0000040e10147981 */ /* 0x000ee8000c1e1900 */
[----:B------:R-:W4:Y:S04]  /*0300*/  LDG.E R22, desc[UR14][R16.64+0x8] ;  /* 0x0000080e10167981 */ /* 0x000f28000c1e1900 */
[----:B------:R-:W5:Y:S04]  /*0310*/  LDG.E R24, desc[UR14][R16.64+0xc] ;  /* 0x00000c0e10187981 */ /* 0x000f68000c1e1900 */
        /* <DEDUP_REMOVED lines=11> */
[----:B------:R-:W5:Y:S01]  /*03d0*/  LDG.E R14, desc[UR14][R16.64+0x3c] ;  /* 0x00003c0e100e7981 */ /* 0x000f62000c1e1900 */
[----:B------:R-:W-:-:S02]  /*03e0*/  UIADD3 UR17, UPT, UPT, UR5, 0x1, URZ ;  /* 0x0000000105117890 */ /* 0x000fc4000fffe0ff */
[----:B------:R-:W-:Y:S01]  /*03f0*/  I2FP.F32.U32 R7, UR5 ;  /* 0x0000000500077c45 */ /* 0x000fe20008201000 */
[----:B------:R-:W-:-:S03]  /*0400*/  UIADD3 UR18, UPT, UPT, UR5, 0x2, URZ ;  /* 0x0000000205127890 */ /* 0x000fc6000fffe0ff */
[----:B------:R-:W-:Y:S01]  /*0410*/  I2FP.F32.U32 R9, UR17 ;  /* 0x0000001100097c45 */ /* 0x000fe20008201000 */
[----:B------:R-:W-:-:S06]  /*0420*/  UIADD3 UR17, UPT, UPT, UR5, 0x3, URZ ;  /* 0x0000000305117890 */ /* 0x000fcc000fffe0ff */
[----:B------:R-:W-:Y:S01]  /*0430*/  I2FP.F32.U32 R11, UR17 ;  /* 0x00000011000b7c45 */ /* 0x000fe20008201000 */
[----:B------:R-:W-:Y:S01]  /*0440*/  UIADD3 UR17, UPT, UPT, UR5, 0x5, URZ ;  /* 0x0000000505117890 */ /* 0x000fe2000fffe0ff */
[C---:B--2---:R-:W-:Y:S01]  /*0450*/  FFMA R7, R18.reuse, R7, R43 ;  /* 0x0000000712077223 */ /* 0x044fe2000000002b */
[C---:B------:R-:W-:Y:S01]  /*0460*/  FFMA R2, R5.reuse, R18, R2 ;  /* 0x0000001205027223 */ /* 0x040fe20000000002 */
[----:B------:R-:W-:Y:S02]  /*0470*/  FADD R3, R18, R3 ;  /* 0x0000000312037221 */ /* 0x000fe40000000000 */
[----:B---3--:R-:W-:Y:S01]  /*0480*/  FFMA R7, R20, R9, R7 ;  /* 0x0000000914077223 */ /* 0x008fe20000000007 */
[----:B------:R-:W-:Y:S01]  /*0490*/  I2FP.F32.U32 R9, UR18 ;  /* 0x0000001200097c45 */ /* 0x000fe20008201000 */
[----:B------:R-:W-:Y:S01]  /*04a0*/  FFMA R2, R5, R20, R2 ;  /* 0x0000001405027223 */ /* 0x000fe20000000002 */
[----:B------:R-:W-:Y:S01]  /*04b0*/  FADD R3, R3, R20 ;  /* 0x0000001403037221 */ /* 0x000fe20000000000 */
[----:B------:R-:W-:-:S02]  /*04c0*/  UIADD3 UR18, UPT, UPT, UR5, 0x4, URZ ;  /* 0x0000000405127890 */ /* 0x000fc4000fffe0ff */
[----:B----4-:R-:W-:Y:S01]  /*04d0*/  FFMA R7, R22, R9, R7 ;  /* 0x0000000916077223 */ /* 0x010fe20000000007 */
[----:B------:R-:W-:Y:S01]  /*04e0*/  FFMA R2, R5, R22, R2 ;  /* 0x0000001605027223 */ /* 0x000fe20000000002 */
[----:B------:R-:W-:Y:S02]  /*04f0*/  FADD R3, R3, R22 ;  /* 0x0000001603037221 */ /* 0x000fe40000000000 */
[----:B------:R-:W-:Y:S01]  /*0500*/  I2FP.F32.U32 R9, UR18 ;  /* 0x0000001200097c45 */ /* 0x000fe20008201000 */
[----:B-----5:R-:W-:Y:S01]  /*0510*/  FFMA R7, R24, R11, R7 ;  /* 0x0000000b18077223 */ /* 0x020fe20000000007 */
[----:B------:R-:W-:Y:S01]  /*0520*/  FFMA R2, R5, R24, R2 ;  /* 0x0000001805027223 */ /* 0x000fe20000000002 */
[----:B------:R-:W-:Y:S01]  /*0530*/  FADD R3, R3, R24 ;  /* 0x0000001803037221 */ /* 0x000fe20000000000 */
[----:B------:R-:W-:Y:S01]  /*0540*/  UIADD3 UR18, UPT, UPT, UR5, 0x6, URZ ;  /* 0x0000000605127890 */ /* 0x000fe2000fffe0ff */
[----:B------:R-:W-:Y:S01]  /*0550*/  I2FP.F32.U32 R11, UR17 ;  /* 0x00000011000b7c45 */ /* 0x000fe20008201000 */
[----:B------:R-:W-:Y:S01]  /*0560*/  FFMA R7, R26, R9, R7 ;  /* 0x000000091a077223 */ /* 0x000fe20000000007 */
        /* <DEDUP_REMOVED lines=29> */
[----:B------:R-:W-:Y:S01]  /*0740*/  UIADD3 UR17, UPT, UPT, UR5, 0xd, URZ ;  /* 0x0000000d05117890 */ /* 0x000fe2000fffe0ff */
[----:B------:R-:W-:Y:S01]  /*0750*/  FFMA R7, R12, R9, R7 ;  /* 0x000000090c077223 */ /* 0x000fe20000000007 */
[----:B------:R-:W-:Y:S01]  /*0760*/  FFMA R2, R5, R12, R2 ;  /* 0x0000000c05027223 */ /* 0x000fe20000000002 */
[----:B------:R-:W-:Y:S01]  /*0770*/  FADD R3, R3, R12 ;  /* 0x0000000c03037221 */ /* 0x000fe20000000000 */
[----:B------:R-:W-:Y:S01]  /*0780*/  I2FP.F32.U32 R9, UR18 ;  /* 0x0000001200097c45 */ /* 0x000fe20008201000 */
[----:B------:R-:W-:Y:S01]  /*0790*/  FFMA R7, R4, R10, R7 ;  /* 0x0000000a04077223 */ /* 0x000fe20000000007 */
[----:B------:R-:W-:Y:S01]  /*07a0*/  FFMA R2, R5, R4, R2 ;  /* 0x0000000405027223 */ /* 0x000fe20000000002 */
[----:B------:R-:W-:Y:S01]  /*07b0*/  FADD R3, R3, R4 ;  /* 0x0000000403037221 */ /* 0x000fe20000000000 */
[----:B------:R-:W-:Y:S01]  /*07c0*/  I2FP.F32.U32 R4, UR17 ;  /* 0x0000001100047c45 */ /* 0x000fe20008201000 */
[----:B------:R-:W-:Y:S01]  /*07d0*/  UIADD3 UR18, UPT, UPT, UR5, 0xe, URZ ;  /* 0x0000000e05127890 */ /* 0x000fe2000fffe0ff */
[----:B------:R-:W-:Y:S01]  /*07e0*/  FFMA R7, R8, R9, R7 ;  /* 0x0000000908077223 */ /* 0x000fe20000000007 */
[----:B------:R-:W-:Y:S01]  /*07f0*/  UIADD3 UR17, UPT, UPT, UR5, 0xf, URZ ;  /* 0x0000000f05117890 */ /* 0x000fe2000fffe0ff */
[----:B------:R-:W-:Y:S01]  /*0800*/  FFMA R2, R5, R8, R2 ;  /* 0x0000000805027223 */ /* 0x000fe20000000002 */
[----:B------:R-:W-:Y:S01]  /*0810*/  UIADD3 UR5, UPT, UPT, UR5, 0x10, URZ ;  /* 0x0000001005057890 */ /* 0x000fe2000fffe0ff */
[----:B------:R-:W-:Y:S01]  /*0820*/  FADD R3, R3, R8 ;  /* 0x0000000803037221 */ /* 0x000fe20000000000 */
[----:B------:R-:W-:Y:S01]  /*0830*/  FFMA R7, R6, R4, R7 ;  /* 0x0000000406077223 */ /* 0x000fe20000000007 */
[----:B------:R-:W-:Y:S01]  /*0840*/  I2FP.F32.U32 R4, UR18 ;  /* 0x0000001200047c45 */ /* 0x000fe20008201000 */
[----:B------:R-:W-:Y:S01]  /*0850*/  UISETP.NE.AND UP3, UPT, UR5, UR6, UPT ;  /* 0x000000060500728c */ /* 0x000fe2000bf65270 */
[----:B------:R-:W-:Y:S01]  /*0860*/  FFMA R2, R5, R6, R2 ;  /* 0x0000000605027223 */ /* 0x000fe20000000002 */
[----:B------:R-:W-:Y:S01]  /*0870*/  FADD R3, R3, R6 ;  /* 0x0000000603037221 */ /* 0x000fe20000000000 */
[----:B------:R-:W-:Y:S01]  /*0880*/  I2FP.F32.U32 R43, UR17 ;  /* 0x00000011002b7c45 */ /* 0x000fe20008201000 */
[----:B------:R-:W-:Y:S01]  /*0890*/  FFMA R7, R0, R4, R7 ;  /* 0x0000000400077223 */ /* 0x000fe20000000007 */
[----:B------:R-:W-:Y:S01]  /*08a0*/  FFMA R2, R5, R0, R2 ;  /* 0x0000000005027223 */ /* 0x000fe20000000002 */
[----:B------:R-:W-:-:S02]  /*08b0*/  FADD R3, R3, R0 ;  /* 0x0000000003037221 */ /* 0x000fc40000000000 */
[----:B------:R-:W-:Y:S01]  /*08c0*/  FFMA R43, R14, R43, R7 ;  /* 0x0000002b0e2b7223 */ /* 0x000fe20000000007 */
[----:B------:R-:W-:Y:S01]  /*08d0*/  FFMA R2, R5, R14, R2 ;  /* 0x0000000e05027223 */ /* 0x000fe20000000002 */
[----:B------:R-:W-:Y:S01]  /*08e0*/  FADD R3, R3, R14 ;  /* 0x0000000e03037221 */ /* 0x000fe20000000000 */
[----:B------:R-:W-:Y:S06]  /*08f0*/  BRA.U UP3, `(.L_x_2) ;  /* 0xfffffff9036c7547 */ /* 0x000fec000b83ffff */
[----:B------:R-:W-:-:S05]  /*0900*/  UMOV UR5, UR6 ;  /* 0x0000000600057c82 */ /* 0x000fca0008000000 */
.L_x_1:
[----:B------:R-:W-:-:S09]  /*0910*/  UISETP.NE.AND UP3, UPT, UR13, URZ, UPT ;  /* 0x000000ff0d00728c */ /* 0x000fd2000bf65270 */
[----:B------:R-:W-:Y:S05]  /*0920*/  BRA.U !UP3, `(.L_x_3) ;  /* 0x000000050bf87547 */ /* 0x000fea000b800000 */
[----:B------:R-:W-:Y:S01]  /*0930*/  UISETP.NE.AND UP3, UPT, UR16, URZ, UPT ;  /* 0x000000ff1000728c */ /* 0x000fe2000bf65270 */
[----:B------:R-:W-:Y:S10]  /*0940*/  BRA.U !UP0, `(.L_x_4) ;  /* 0x0000000108e47547 */ /* 0x000ff4000b800000 */
[----:B------:R-:W-:Y:S02]  /*0950*/  UIADD3 UR17, UPT, UPT, UR8, UR5, URZ ;  /* 0x0000000508117290 */ /* 0x000fe4000fffe0ff */
[----:B------:R-:W-:-:S04]  /*0960*/  UIADD3 UR18, UP4, UPT, UR8, UR5, URZ ;  /* 0x0000000508127290 */ /* 0x000fc8000ff9e0ff */
[----:B------:R-:W-:Y:S01]  /*0970*/  MOV R7, UR17 ;  /* 0x0000001100077c02 */ /* 0x000fe20008000f00 */
[----:B------:R-:W-:Y:S01]  /*0980*/  UIADD3.X UR17, UPT, UPT, URZ, URZ, URZ, UP4, !UPT ;  /* 0x000000ffff117290 */ /* 0x000fe2000a7fe4ff */
[----:B------:R-:W-:-:S03]  /*0990*/  MOV R9, UR18 ;  /* 0x0000001200097c02 */ /* 0x000fc60008000f00 */
[----:B------:R-:W-:Y:S01]  /*09a0*/  IMAD.WIDE.U32 R6, R7, 0x4, R44 ;  /* 0x0000000407067825 */ /* 0x000fe200078e002c */
[----:B------:R-:W-:-:S03]  /*09b0*/  LEA R8, P0, R9, R44, 0x2 ;  /* 0x0000002c09087211 */ /* 0x000fc600078010ff */
[----:B------:R-:W-:Y:S02]  /*09c0*/  IMAD.U32 R0, RZ, RZ, UR17 ;  /* 0x00000011ff007e24 */ /* 0x000fe4000f8e00ff */
[----:B------:R-:W2:Y:S03]  /*09d0*/  LDG.E R6, desc[UR14][R6.64] ;  /* 0x0000000e06067981 */ /* 0x000ea6000c1e1900 */
[----:B------:R-:W-:-:S05]  /*09e0*/  LEA.HI.X R9, R9, R45, R0, 0x2, P0 ;  /* 0x0000002d09097211 */ /* 0x000fca00000f1400 */
[----:B------:R-:W3:Y:S04]  /*09f0*/  LDG.E R11, desc[UR14][R8.64+0x4] ;  /* 0x0000040e080b7981 */ /* 0x000ee8000c1e1900 */
[----:B------:R-:W4:Y:S04]  /*0a00*/  LDG.E R13, desc[UR14][R8.64+0x8] ;  /* 0x0000080e080d7981 */ /* 0x000f28000c1e1900 */
        /* <DEDUP_REMOVED lines=9> */
[----:B------:R-:W-:Y:S01]  /*0aa0*/  UIADD3 UR17, UPT, UPT, UR5, 0x3, URZ ;  /* 0x0000000305117890 */ /* 0x000fe2000fffe0ff */
[----:B--2---:R-:W-:Y:S01]  /*0ab0*/  FFMA R0, R6, R0, R43 ;  /* 0x0000000006007223 */ /* 0x004fe2000000002b */
[----:B------:R-:W-:Y:S01]  /*0ac0*/  FFMA R2, R5, R6, R2 ;  /* 0x0000000605027223 */ /* 0x000fe20000000002 */
[----:B------:R-:W-:Y:S01]  /*0ad0*/  FADD R3, R3, R6 ;  /* 0x0000000603037221 */ /* 0x000fe20000000000 */
[----:B------:R-:W-:Y:S01]  /*0ae0*/  I2FP.F32.U32 R6, UR18 ;  /* 0x0000001200067c45 */ /* 0x000fe20008201000 */
[----:B------:R-:W-:Y:S01]  /*0af0*/  UIADD3 UR18, UPT, UPT, UR5, 0x4, URZ ;  /* 0x0000000405127890 */ /* 0x000fe2000fffe0ff */
[----:B---3--:R-:W-:Y:S01]  /*0b00*/  FFMA R0, R11, R4, R0 ;  /* 0x000000040b007223 */ /* 0x008fe20000000000 */
[----:B------:R-:W-:Y:S01]  /*0b10*/  FFMA R2, R5, R11, R2 ;  /* 0x0000000b05027223 */ /* 0x000fe20000000002 */
[----:B------:R-:W-:Y:S01]  /*0b20*/  FADD R3, R3, R11 ;  /* 0x0000000b03037221 */ /* 0x000fe20000000000 */
[----:B------:R-:W-:Y:S01]  /*0b30*/  I2FP.F32.U32 R4, UR17 ;  /* 0x0000001100047c45 */ /* 0x000fe20008201000 */
[----:B----4-:R-:W-:Y:S01]  /*0b40*/  FFMA R0, R13, R6, R0 ;  /* 0x000000060d007223 */ /* 0x010fe20000000000 */
[----:B------:R-:W-:Y:S01]  /*0b50*/  FFMA R2, R5, R13, R2 ;  /* 0x0000000d05027223 */ /* 0x000fe20000000002 */
[----:B------:R-:W-:Y:S01]  /*0b60*/  FADD R3, R3, R13 ;  /* 0x0000000d03037221 */ /* 0x000fe20000000000 */
[----:B------:R-:W-:Y:S01]  /*0b70*/  UIADD3 UR17, UPT, UPT, UR5, 0x5, URZ ;  /* 0x0000000505117890 */ /* 0x000fe2000fffe0ff */
        /* <DEDUP_REMOVED lines=18> */
[----:B------:R-:W-:-:S02]  /*0ca0*/  FADD R3, R3, R21 ;  /* 0x0000001503037221 */ /* 0x000fc40000000000 */
[----:B------:R-:W-:Y:S01]  /*0cb0*/  FFMA R43, R25, R43, R0 ;  /* 0x0000002b192b7223 */ /* 0x000fe20000000000 */
[----:B------:R-:W-:Y:S01]  /*0cc0*/  FFMA R2, R5, R25, R2 ;  /* 0x0000001905027223 */ /* 0x000fe20000000002 */
[----:B------:R-:W-:-:S07]  /*0cd0*/  FADD R3, R3, R25 ;  /* 0x0000001903037221 */ /* 0x000fce0000000000 */
.L_x_4:
        /* <DEDUP_REMOVED lines=9> */
[----:B------:R-:W-:Y:S02]  /*0d70*/  LEA R8, P0, R9, R44, 0x2 ;  /* 0x0000002c09087211 */ /* 0x000fe400078010ff */
[----:B------:R-:W-:-:S03]  /*0d80*/  MOV R0, UR17 ;  /* 0x0000001100007c02 */ /* 0x000fc60008000f00 */
[----:B------:R-:W2:Y:S01]  /*0d90*/  LDG.E R6, desc[UR14][R6.64] ;  /* 0x0000000e06067981 */ /* 0x000ea2000c1e1900 */
[----:B------:R-:W-:-:S05]  /*0da0*/  LEA.HI.X R9, R9, R45, R0, 0x2, P0 ;  /* 0x0000002d09097211 */ /* 0x000fca00000f1400 */
[----:B------:R-:W3:Y:S04]  /*0db0*/  LDG.E R11, desc[UR14][R8.64+0x4] ;  /* 0x0000040e080b7981 */ /* 0x000ee8000c1e1900 */
[----:B------:R-:W4:Y:S04]  /*0dc0*/  LDG.E R13, desc[UR14][R8.64+0x8] ;  /* 0x0000080e080d7981 */ /* 0x000f28000c1e1900 */
[----:B------:R-:W5:Y:S01]  /*0dd0*/  LDG.E R15, desc[UR14][R8.64+0xc] ;  /* 0x00000c0e080f7981 */ /* 0x000f62000c1e1900 */
[----:B------:R-:W-:Y:S02]  /*0de0*/  UIADD3 UR17, UPT, UPT, UR5, 0x1, URZ ;  /* 0x0000000105117890 */ /* 0x000fe4000fffe0ff */
[----:B------:R-:W-:Y:S01]  /*0df0*/  I2FP.F32.U32 R0, UR5 ;  /* 0x0000000500007c45 */ /* 0x000fe20008201000 */
[----:B------:R-:W-:-:S03]  /*0e00*/  UIADD3 UR18, UPT, UPT, UR5, 0x2, URZ ;  /* 0x0000000205127890 */ /* 0x000fc6000fffe0ff */
[----:B------:R-:W-:Y:S01]  /*0e10*/  I2FP.F32.U32 R4, UR17 ;  /* 0x0000001100047c45 */ /* 0x000fe20008201000 */
[----:B------:R-:W-:Y:S02]  /*0e20*/  UIADD3 UR17, UPT, UPT, UR5, 0x3, URZ ;  /* 0x0000000305117890 */ /* 0x000fe4000fffe0ff */
[----:B------:R-:W-:Y:S01]  /*0e30*/  UIADD3 UR5, UPT, UPT, UR5, 0x4, URZ ;  /* 0x0000000405057890 */ /* 0x000fe2000fffe0ff */
[----:B--2---:R-:W-:Y:S01]  /*0e40*/  FFMA R0, R6, R0, R43 ;  /* 0x0000000006007223 */ /* 0x004fe2000000002b */
[----:B------:R-:W-:Y:S01]  /*0e50*/  FFMA R2, R5, R6, R2 ;  /* 0x0000000605027223 */ /* 0x000fe20000000002 */
[----:B------:R-:W-:Y:S01]  /*0e60*/  FADD R3, R3, R6 ;  /* 0x0000000603037221 */ /* 0x000fe20000000000 */
[----:B------:R-:W-:Y:S02]  /*0e70*/  I2FP.F32.U32 R6, UR18 ;  /* 0x0000001200067c45 */ /* 0x000fe40008201000 */
[----:B------:R-:W-:Y:S01]  /*0e80*/  I2FP.F32.U32 R43, UR17 ;  /* 0x00000011002b7c45 */ /* 0x000fe20008201000 */
[----:B---3--:R-:W-:Y:S01]  /*0e90*/  FFMA R0, R11, R4, R0 ;  /* 0x000000040b007223 */ /* 0x008fe20000000000 */
[----:B------:R-:W-:Y:S01]  /*0ea0*/  FFMA R2, R5, R11, R2 ;  /* 0x0000000b05027223 */ /* 0x000fe20000000002 */
[----:B------:R-:W-:-:S02]  /*0eb0*/  FADD R3, R3, R11 ;  /* 0x0000000b03037221 */ /* 0x000fc40000000000 */
[----:B----4-:R-:W-:Y:S01]  /*0ec0*/  FFMA R0, R13, R6, R0 ;  /* 0x000000060d007223 */ /* 0x010fe20000000000 */
[----:B------:R-:W-:Y:S01]  /*0ed0*/  FFMA R2, R5, R13, R2 ;  /* 0x0000000d05027223 */ /* 0x000fe20000000002 */
[----:B------:R-:W-:Y:S02]  /*0ee0*/  FADD R3, R3, R13 ;  /* 0x0000000d03037221 */ /* 0x000fe40000000000 */
[----:B-----5:R-:W-:Y:S01]  /*0ef0*/  FFMA R43, R15, R43, R0 ;  /* 0x0000002b0f2b7223 */ /* 0x020fe20000000000 */
[----:B------:R-:W-:Y:S01]  /*0f00*/  FFMA R2, R5, R15, R2 ;  /* 0x0000000f05027223 */ /* 0x000fe20000000002 */
[----:B------:R-:W-:-:S07]  /*0f10*/  FADD R3, R3, R15 ;  /* 0x0000000f03037221 */ /* 0x000fce0000000000 */
.L_x_5:
[----:B------:R-:W-:Y:S05]  /*0f20*/  BRA.U !UP3, `(.L_x_3) ;  /* 0x000000010b787547 */ /* 0x000fea000b800000 */
[----:B------:R-:W-:-:S06]  /*0f30*/  UIADD3 UR17, UPT, UPT, UR8, UR5, URZ ;  /* 0x0000000508117290 */ /* 0x000fcc000fffe0ff */
[----:B------:R-:W-:-:S04]  /*0f40*/  IMAD.U32 R7, RZ, RZ, UR17 ;  /* 0x00000011ff077e24 */ /* 0x000fc8000f8e00ff */
[----:B------:R-:W-:-:S06]  /*0f50*/  IMAD.WIDE.U32 R6, R7, 0x4, R44 ;  /* 0x0000000407067825 */ /* 0x000fcc00078e002c */
[----:B------:R-:W2:Y:S01]  /*0f60*/  LDG.E R6, desc[UR14][R6.64] ;  /* 0x0000000e06067981 */ /* 0x000ea2000c1e1900 */
[----:B------:R-:W-:Y:S01]  /*0f70*/  UISETP.NE.AND UP3, UPT, UR7, 0x1, UPT ;  /* 0x000000010700788c */ /* 0x000fe2000bf65270 */
[----:B------:R-:W-:-:S05]  /*0f80*/  I2FP.F32.U32 R0, UR5 ;  /* 0x0000000500007c45 */ /* 0x000fca0008201000 */
[----:B--2---:R-:W-:Y:S01]  /*0f90*/  FFMA R43, R6, R0, R43 ;  /* 0x00000000062b7223 */ /* 0x004fe2000000002b */
[----:B------:R-:W-:Y:S01]  /*0fa0*/  FFMA R2, R5, R6, R2 ;  /* 0x0000000605027223 */ /* 0x000fe20000000002 */
[----:B------:R-:W-:Y:S01]  /*0fb0*/  FADD R3, R3, R6 ;  /* 0x0000000603037221 */ /* 0x000fe20000000000 */
[----:B------:R-:W-:Y:S06]  /*0fc0*/  BRA.U !UP3, `(.L_x_3) ;  /* 0x000000010b507547 */ /* 0x000fec000b800000 */
[----:B------:R-:W-:Y:S02]  /*0fd0*/  UIADD3 UR8, UP4, UPT, UR8, UR5, URZ ;  /* 0x0000000508087290 */ /* 0x000fe4000ff9e0ff */
[----:B------:R-:W-:Y:S02]  /*0fe0*/  UISETP.NE.AND UP3, UPT, UR7, 0x2, UPT ;  /* 0x000000020700788c */ /* 0x000fe4000bf65270 */
[----:B------:R-:W-:Y:S02]  /*0ff0*/  UIADD3.X UR17, UPT, UPT, URZ, URZ, URZ, UP4, !UPT ;  /* 0x000000ffff117290 */ /* 0x000fe4000a7fe4ff */
[----:B------:R-:W-:Y:S02]  /*1000*/  MOV R7, UR8 ;  /* 0x0000000800077c02 */ /* 0x000fe40008000f00 */
[----:B------:R-:W-:Y:S02]  /*1010*/  PLOP3.LUT P1, PT, PT, PT, UP3, 0x80, 0x8 ;  /* 0x000000000008781c */ /* 0x000fe40003f2f038 */
[----:B------:R-:W-:-:S02]  /*1020*/  LEA R6, P0, R7, R44, 0x2 ;  /* 0x0000002c07067211 */ /* 0x000fc400078010ff */
[----:B------:R-:W-:-:S04]  /*1030*/  MOV R0, UR17 ;  /* 0x0000001100007c02 */ /* 0x000fc80008000f00 */
[----:B------:R-:W-:-:S05]  /*1040*/  LEA.HI.X R7, R7, R45, R0, 0x2, P0 ;  /* 0x0000002d07077211 */ /* 0x000fca00000f1400 */
[----:B------:R-:W2:Y:S04]  /*1050*/  LDG.E R0, desc[UR14][R6.64+0x4] ;  /* 0x0000040e06007981 */ /* 0x000ea8000c1e1900 */
[----:B------:R-:W3:Y:S01]  /*1060*/  @P1 LDG.E R8, desc[UR14][R6.64+0x8] ;  /* 0x0000080e06081981 */ /* 0x000ee2000c1e1900 */
[----:B------:R-:W-:Y:S02]  /*1070*/  UIADD3 UR8, UPT, UPT, UR5, 0x1, URZ ;  /* 0x0000000105087890 */ /* 0x000fe4000fffe0ff */
[----:B------:R-:W-:-:S04]  /*1080*/  @UP3 UIADD3 UR5, UPT, UPT, UR5, 0x2, URZ ;  /* 0x0000000205053890 */ /* 0x000fc8000fffe0ff */
[----:B------:R-:W-:Y:S02]  /*1090*/  I2FP.F32.U32 R4, UR8 ;  /* 0x0000000800047c45 */ /* 0x000fe40008201000 */
[----:B------:R-:W-:Y:S01]  /*10a0*/  @P1 I2FP.F32.U32 R9, UR5 ;  /* 0x0000000500091c45 */ /* 0x000fe20008201000 */
[----:B--2---:R-:W-:Y:S02]  /*10b0*/  FFMA R2, R5, R0, R2 ;  /* 0x0000000005027223 */ /* 0x004fe40000000002 */
[----:B------:R-:W-:Y:S01]  /*10c0*/  FFMA R43, R0, R4, R43 ;  /* 0x00000004002b7223 */ /* 0x000fe2000000002b */
[----:B------:R-:W-:Y:S01]  /*10d0*/  FADD R3, R3, R0 ;  /* 0x0000000003037221 */ /* 0x000fe20000000000 */
[----:B---3--:R-:W-:Y:S02]  /*10e0*/  @P1 FFMA R2, R5, R8, R2 ;  /* 0x0000000805021223 */ /* 0x008fe40000000002 */
[----:B------:R-:W-:Y:S01]  /*10f0*/  @P1 FFMA R43, R8, R9, R43 ;  /* 0x00000009082b1223 */ /* 0x000fe2000000002b */
[----:B------:R-:W-:-:S07]  /*1100*/  @P1 FADD R3, R3, R8 ;  /* 0x0000000803031221 */ /* 0x000fce0000000000 */
.L_x_3:
[----:B------:R-:W-:Y:S05]  /*1110*/  BRA.U UP2, `(.L_x_6) ;  /* 0xfffffff102407547 */ /* 0x000fea000b83ffff */
.L_x_0:
[----:B------:R-:W0:Y:S01]  /*1120*/  MUFU.RCP R0, R3 ;  /* 0x0000000300007308 */ /* 0x000e220000001000 */
[----:B------:R-:W-:Y:S01]  /*1130*/  UISETP.NE.AND UP0, UPT, UR10, URZ, UPT ;  /* 0x000000ff0a00728c */ /* 0x000fe2000bf05270 */
[----:B------:R-:W-:Y:S06]  /*1140*/  BSSY.RECONVERGENT B0, `(.L_x_7) ;  /* 0x000000c000007945 */ /* 0x000fec0003800200 */
[----:B------:R-:W1:Y:S01]  /*1150*/  FCHK P0, R43, R3 ;  /* 0x000000032b007302 */ /* 0x000e620000000000 */
[----:B0-----:R-:W-:-:S04]  /*1160*/  FFMA R5, R0, -R3, 1 ;  /* 0x3f80000000057423 */ /* 0x001fc80000000803 */
[----:B------:R-:W-:-:S04]  /*1170*/  FFMA R0, R0, R5, R0 ;  /* 0x0000000500007223 */ /* 0x000fc80000000000 */
[----:B------:R-:W-:-:S04]  /*1180*/  FFMA R4, R0, R43, RZ ;  /* 0x0000002b00047223 */ /* 0x000fc800000000ff */
[----:B------:R-:W-:-:S04]  /*1190*/  FFMA R5, R4, -R3, R43 ;  /* 0x8000000304057223 */ /* 0x000fc8000000002b */
[----:B------:R-:W-:Y:S01]  /*11a0*/  FFMA R12, R0, R5, R4 ;  /* 0x00000005000c7223 */ /* 0x000fe20000000004 */
[----:B-1----:R-:W-:Y:S06]  /*11b0*/  @!P0 BRA `(.L_x_8) ;  /* 0x0000000000108947 */ /* 0x002fec0003800000 */
[----:B------:R-:W-:Y:S02]  /*11c0*/  MOV R41, R3 ;  /* 0x0000000300297202 */ /* 0x000fe40000000f00 */
[----:B------:R-:W-:-:S07]  /*11d0*/  MOV R42, 0x11f0 ;  /* 0x000011f0002a7802 */ /* 0x000fce0000000f00 */
[----:B------:R-:W-:Y:S05]  /*11e0*/  CALL.REL.NOINC `($__internal_3_$__cuda_sm3x_div_rn_noftz_f32_slowpath) ;  /* 0x0000032c00587944 */ /* 0x000fea0003c00000 */
[----:B------:R-:W-:-:S07]  /*11f0*/  IMAD.MOV.U32 R12, RZ, RZ, R26 ;  /* 0x000000ffff0c7224 */ /* 0x000fce00078e001a */
.L_x_8:
[----:B------:R-:W-:Y:S05]  /*1200*/  BSYNC.RECONVERGENT B0 ;  /* 0x0000000000007941 */ /* 0x000fea0003800200 */
.L_x_7:
[----:B------:R-:W0:Y:S01]  /*1210*/  MUFU.RCP R0, R3 ;  /* 0x0000000300007308 */ /* 0x000e220000001000 */
[----:B------:R-:W-:Y:S07]  /*1220*/  BSSY.RECONVERGENT B0, `(.L_x_9) ;  /* 0x000000d000007945 */ /* 0x000fee0003800200 */
        /* <DEDUP_REMOVED lines=8> */
[----:B------:R-:W-:Y:S02]  /*12b0*/  MOV R41, R3 ;  /* 0x0000000300297202 */ /* 0x000fe40000000f00 */
[----:B------:R-:W-:-:S07]  /*12c0*/  MOV R42, 0x12e0 ;  /* 0x000012e0002a7802 */ /* 0x000fce0000000f00 */
[----:B------:R-:W-:Y:S05]  /*12d0*/  CALL.REL.NOINC `($__internal_3_$__cuda_sm3x_div_rn_noftz_f32_slowpath) ;  /* 0x0000032c001c7944 */ /* 0x000fea0003c00000 */
[----:B------:R-:W-:-:S07]  /*12e0*/  MOV R13, R26 ;  /* 0x0000001a000d7202 */ /* 0x000fce0000000f00 */
.L_x_10:
[----:B------:R-:W-:Y:S05]  /*12f0*/  BSYNC.RECONVERGENT B0 ;  /* 0x0000000000007941 */ /* 0x000fea0003800200 */
.L_x_9:
[----:B------:R-:W-:Y:S02]  /*1300*/  HFMA2 R0, -RZ, RZ, 0, 0 ;  /* 0x00000000ff007431 */ /* 0x000fe400000001ff */
[----:B------:R-:W-:Y:S01]  /*1310*/  IMAD.MOV.U32 R43, RZ, RZ, RZ ;  /* 0x000000ffff2b7224 */ /* 0x000fe200078e00ff */
[----:B------:R-:W-:Y:S06]  /*1320*/  BRA.U !UP0, `(.L_x_11) ;  /* 0x0000000908c87547 */ /* 0x000fec000b800000 */
[----:B------:R-:W0:Y:S01]  /*1330*/  LDC R4, c[0x0][0x388] ;  /* 0x0000e200ff047b82 */ /* 0x000e220000000800 */
[----:B------:R-:W-:Y:S01]  /*1340*/  IMAD.MOV.U32 R2, RZ, RZ, RZ ;  /* 0x000000ffff027224 */ /* 0x000fe200078e00ff */
[----:B------:R-:W-:Y:S02]  /*1350*/  MOV R43, RZ ;  /* 0x000000ff002b7202 */ /* 0x000fe40000000f00 */
[C---:B0-----:R-:W-:Y:S02]  /*1360*/  LOP3.LUT R22, R4.reuse, 0x7, RZ, 0xc0, !PT ;  /* 0x0000000704167812 */ /* 0x041fe400078ec0ff */
[----:B------:R-:W-:Y:S02]  /*1370*/  LOP3.LUT R24, R4, 0x3, RZ, 0xc0, !PT ;  /* 0x0000000304187812 */ /* 0x000fe400078ec0ff */
[----:B------:R-:W-:Y:S02]  /*1380*/  IADD3 R0, PT, PT, R22, -0x1, RZ ;  /* 0xffffffff16007810 */ /* 0x000fe40007ffe0ff */
[----:B------:R-:W-:-:S02]  /*1390*/  LOP3.LUT R4, R4, 0x18, RZ, 0xc0, !PT ;  /* 0x0000001804047812 */ /* 0x000fc400078ec0ff */
[----:B------:R-:W-:Y:S02]  /*13a0*/  ISETP.GE.U32.AND P0, PT, R0, 0x3, PT ;  /* 0x000000030000780c */ /* 0x000fe40003f06070 */
[----:B------:R-:W-:-:S11]  /*13b0*/  MOV R0, RZ ;  /* 0x000000ff00007202 */ /* 0x000fd60000000f00 */
.L_x_16:
[----:B------:R-:W0:Y:S01]  /*13c0*/  LDC R5, c[0x0][0x388] ;  /* 0x0000e200ff057b82 */ /* 0x000e220000000800 */
[----:B------:R-:W-:Y:S02]  /*13d0*/  I2FP.F32.U32 R9, R2 ;  /* 0x0000000200097245 */ /* 0x000fe40000201000 */
[----:B------:R-:W-:-:S03]  /*13e0*/  MOV R7, RZ ;  /* 0x000000ff00077202 */ /* 0x000fc60000000f00 */
[----:B------:R-:W-:Y:S01]  /*13f0*/  FADD R6, -R12, R9 ;  /* 0x000000090c067221 */ /* 0x000fe20000000100 */
[----:B0-----:R-:W-:-:S13]  /*1400*/  ISETP.GE.U32.AND P1, PT, R5, 0x8, PT ;  /* 0x000000080500780c */ /* 0x001fda0003f26070 */
[----:B------:R-:W-:Y:S05]  /*1410*/  @!P1 BRA `(.L_x_12) ;  /* 0x0000000400509947 */ /* 0x000fea0003800000 */
[----:B------:R-:W-:-:S07]  /*1420*/  HFMA2 R7, -RZ, RZ, 0, 0 ;  /* 0x00000000ff077431 */ /* 0x000fce00000001ff */
.L_x_13:
[----:B------:R-:W-:-:S04]  /*1430*/  IMAD R10, R7, R5, R2 ;  /* 0x00000005070a7224 */ /* 0x000fc800078e0202 */
[----:B------:R-:W-:-:S04]  /*1440*/  IMAD.WIDE.U32 R8, R10, 0x4, R44 ;  /* 0x000000040a087825 */ /* 0x000fc800078e002c */
[----:B------:R-:W-:Y:S01]  /*1450*/  IMAD.IADD R10, R10, 0x1, R5 ;  /* 0x000000010a0a7824 */ /* 0x000fe200078e0205 */
[----:B------:R0:W2:Y:S03]  /*1460*/  LDG.E R21, desc[UR14][R8.64] ;  /* 0x0000000e08157981 */ /* 0x0000a6000c1e1900 */
[C---:B------:R-:W-:Y:S01]  /*1470*/  IMAD.WIDE.U32 R14, R10.reuse, 0x4, R44 ;  /* 0x000000040a0e7825 */ /* 0x040fe200078e002c */
[----:B------:R-:W-:-:S04]  /*1480*/  IADD3 R10, PT, PT, R10, R5, RZ ;  /* 0x000000050a0a7210 */ /* 0x000fc80007ffe0ff */
[----:B------:R-:W3:Y:S01]  /*1490*/  LDG.E R27, desc[UR14][R14.64] ;  /* 0x0000000e0e1b7981 */ /* 0x000ee2000c1e1900 */
[C---:B------:R-:W-:Y:S01]  /*14a0*/  IMAD.WIDE.U32 R16, R10.reuse, 0x4, R44 ;  /* 0x000000040a107825 */ /* 0x040fe200078e002c */
[----:B------:R-:W-:-:S04]  /*14b0*/  IADD3 R10, PT, PT, R10, R5, RZ ;  /* 0x000000050a0a7210 */ /* 0x000fc80007ffe0ff */
[----:B------:R1:W4:Y:S01]  /*14c0*/  LDG.E R31, desc[UR14][R16.64] ;  /* 0x0000000e101f7981 */ /* 0x000322000c1e1900 */
[C---:B------:R-:W-:Y:S01]  /*14d0*/  IMAD.WIDE.U32 R18, R10.reuse, 0x4, R44 ;  /* 0x000000040a127825 */ /* 0x040fe200078e002c */
[----:B------:R-:W-:-:S05]  /*14e0*/  IADD3 R20, PT, PT, R10, R5, RZ ;  /* 0x000000050a147210 */ /* 0x000fca0007ffe0ff */
[----:B------:R5:W4:Y:S01]  /*14f0*/  LDG.E R19, desc[UR14][R18.64] ;  /* 0x0000000e12137981 */ /* 0x000b22000c1e1900 */
[----:B------:R-:W-:-:S04]  /*1500*/  IMAD.WIDE.U32 R10, R20, 0x4, R44 ;  /* 0x00000004140a7825 */ /* 0x000fc800078e002c */
[----:B------:R-:W-:Y:S02]  /*1510*/  IMAD.IADD R20, R20, 0x1, R5 ;  /* 0x0000000114147824 */ /* 0x000fe400078e0205 */
[----:B------:R-:W4:Y:S02]  /*1520*/  LDG.E R11, desc[UR14][R10.64] ;  /* 0x0000000e0a0b7981 */ /* 0x000f24000c1e1900 */
[C---:B0-----:R-:W-:Y:S01]  /*1530*/  IMAD.WIDE.U32 R8, R20.reuse, 0x4, R44 ;  /* 0x0000000414087825 */ /* 0x041fe200078e002c */
[----:B------:R-:W-:-:S04]  /*1540*/  IADD3 R20, PT, PT, R20, R5, RZ ;  /* 0x0000000514147210 */ /* 0x000fc80007ffe0ff */
[C---:B-1----:R-:W-:Y:S01]  /*1550*/  IADD3 R17, PT, PT, R20.reuse, R5, RZ ;  /* 0x0000000514117210 */ /* 0x042fe20007ffe0ff */
[--C-:B------:R-:W-:Y:S01]  /*1560*/  IMAD.WIDE.U32 R14, R20, 0x4, R44.reuse ;  /* 0x00000004140e7825 */ /* 0x100fe200078e002c */
[----:B------:R0:W4:Y:S03]  /*1570*/  LDG.E R9, desc[UR14][R8.64] ;  /* 0x0000000e08097981 */ /* 0x000126000c1e1900 */
[----:B------:R-:W-:Y:S02]  /*1580*/  IMAD.WIDE.U32 R16, R17, 0x4, R44 ;  /* 0x0000000411107825 */ /* 0x000fe400078e002c */
[----:B------:R1:W4:Y:S04]  /*1590*/  LDG.E R15, desc[UR14][R14.64] ;  /* 0x0000000e0e0f7981 */ /* 0x000328000c1e1900 */
[----:B------:R-:W4:Y:S01]  /*15a0*/  LDG.E R17, desc[UR14][R16.64] ;  /* 0x0000000e10117981 */ /* 0x000f22000c1e1900 */
[----:B-----5:R-:W-:Y:S01]  /*15b0*/  I2FP.F32.U32 R18, R7 ;  /* 0x0000000700127245 */ /* 0x020fe20000201000 */
[C---:B0-----:R-:W-:Y:S01]  /*15c0*/  VIADD R8, R7.reuse, 0x2 ;  /* 0x0000000207087836 */ /* 0x041fe20000000000 */
[----:B------:R-:W-:-:S03]  /*15d0*/  IADD3 R20, PT, PT, R7, 0x1, RZ ;  /* 0x0000000107147810 */ /* 0x000fc60007ffe0ff */
[----:B------:R-:W-:Y:S01]  /*15e0*/  FADD R25, -R13, R18 ;  /* 0x000000120d197221 */ /* 0x000fe20000000100 */
[----:B------:R-:W-:Y:S02]  /*15f0*/  I2FP.F32.U32 R20, R20 ;  /* 0x0000001400147245 */ /* 0x000fe40000201000 */
[----:B------:R-:W-:Y:S02]  /*1600*/  I2FP.F32.U32 R8, R8 ;  /* 0x0000000800087245 */ /* 0x000fe40000201000 */
[----:B-1----:R-:W-:Y:S01]  /*1610*/  IADD3 R14, PT, PT, R7, 0x3, RZ ;  /* 0x00000003070e7810 */ /* 0x002fe20007ffe0ff */
[----:B------:R-:W-:-:S03]  /*1620*/  FADD R29, -R13, R20 ;  /* 0x000000140d1d7221 */ /* 0x000fc60000000100 */
[----:B------:R-:W-:Y:S01]  /*1630*/  I2FP.F32.U32 R14, R14 ;  /* 0x0000000e000e7245 */ /* 0x000fe20000201000 */
[----:B--2---:R-:W-:Y:S01]  /*1640*/  FMUL R10, R21, R25 ;  /* 0x00000019150a7220 */ /* 0x004fe20000400000 */
[----:B------:R-:W-:-:S03]  /*1650*/  FMUL R21, R6, R21 ;  /* 0x0000001506157220 */ /* 0x000fc60000400000 */
[----:B------:R-:W-:Y:S01]  /*1660*/  FFMA R10, R25, R10, R0 ;  /* 0x0000000a190a7223 */ /* 0x000fe20000000000 */
[C---:B------:R-:W-:Y:S01]  /*1670*/  FFMA R21, R6.reuse, R21, R43 ;  /* 0x0000001506157223 */ /* 0x040fe2000000002b */
[----:B------:R-:W-:Y:S01]  /*1680*/  FADD R25, -R13, R8 ;  /* 0x000000080d197221 */ /* 0x000fe20000000100 */
[----:B---3--:R-:W-:Y:S01]  /*1690*/  FMUL R0, R27, R29 ;  /* 0x0000001d1b007220 */ /* 0x008fe20000400000 */
[----:B------:R-:W-:-:S03]  /*16a0*/  FMUL R27, R6, R27 ;  /* 0x0000001b061b7220 */ /* 0x000fc60000400000 */
[----:B------:R-:W-:Y:S01]  /*16b0*/  FFMA R0, R29, R0, R10 ;  /* 0x000000001d007223 */ /* 0x000fe2000000000a */
[----:B------:R-:W-:Y:S01]  /*16c0*/  IADD3 R10, PT, PT, R7, 0x4, RZ ;  /* 0x00000004070a7810 */ /* 0x000fe20007ffe0ff */
[C---:B------:R-:W-:Y:S01]  /*16d0*/  FFMA R21, R6.reuse, R27, R21 ;  /* 0x0000001b06157223 */ /* 0x040fe20000000015 */
[----:B----4-:R-:W-:Y:S01]  /*16e0*/  FMUL R8, R31, R25 ;  /* 0x000000191f087220 */ /* 0x010fe20000400000 */
[----:B------:R-:W-:Y:S01]  /*16f0*/  FADD R27, -R13, R14 ;  /* 0x0000000e0d1b7221 */ /* 0x000fe20000000100 */
[C---:B------:R-:W-:Y:S01]  /*1700*/  FMUL R31, R6.reuse, R31 ;  /* 0x0000001f061f7220 */ /* 0x040fe20000400000 */
[----:B------:R-:W-:Y:S01]  /*1710*/  I2FP.F32.U32 R10, R10 ;  /* 0x0000000a000a7245 */ /* 0x000fe20000201000 */
[----:B------:R-:W-:Y:S01]  /*1720*/  FFMA R0, R25, R8, R0 ;  /* 0x0000000819007223 */ /* 0x000fe20000000000 */
[----:B------:R-:W-:Y:S01]  /*1730*/  IADD3 R14, PT, PT, R7, 0x5, RZ ;  /* 0x00000005070e7810 */ /* 0x000fe20007ffe0ff */
[----:B------:R-:W-:Y:S01]  /*1740*/  FMUL R8, R19, R27 ;  /* 0x0000001b13087220 */ /* 0x000fe20000400000 */
[C---:B------:R-:W-:Y:S01]  /*1750*/  FFMA R21, R6.reuse, R31, R21 ;  /* 0x0000001f06157223 */ /* 0x040fe20000000015 */
[----:B------:R-:W-:Y:S01]  /*1760*/  FMUL R19, R6, R19 ;  /* 0x0000001306137220 */ /* 0x000fe20000400000 */
[----:B------:R-:W-:Y:S01]  /*1770*/  I2FP.F32.U32 R14, R14 ;  /* 0x0000000e000e7245 */ /* 0x000fe20000201000 */
[----:B------:R-:W-:Y:S01]  /*1780*/  FADD R25, -R13, R10 ;  /* 0x0000000a0d197221 */ /* 0x000fe20000000100 */
[----:B------:R-:W-:-:S02]  /*1790*/  VIADD R10, R7, 0x6 ;  /* 0x00000006070a7836 */ /* 0x000fc40000000000 */
[C---:B------:R-:W-:Y:S01]  /*17a0*/  FFMA R19, R6.reuse, R19, R21 ;  /* 0x0000001306137223 */ /* 0x040fe20000000015 */
[----:B------:R-:W-:Y:S01]  /*17b0*/  FFMA R0, R27, R8, R0 ;  /* 0x000000081b007223 */ /* 0x000fe20000000000 */
[----:B------:R-:W-:Y:S01]  /*17c0*/  FADD R21, -R13, R14 ;  /* 0x0000000e0d157221 */ /* 0x000fe20000000100 */
[----:B------:R-:W-:Y:S01]  /*17d0*/  FMUL R8, R11, R25 ;  /* 0x000000190b087220 */ /* 0x000fe20000400000 */
[----:B------:R-:W-:Y:S01]  /*17e0*/  IADD3 R14, PT, PT, R7, 0x7, RZ ;  /* 0x00000007070e7810 */ /* 0x000fe20007ffe0ff */
[C---:B------:R-:W-:Y:S01]  /*17f0*/  FMUL R11, R6.reuse, R11 ;  /* 0x0000000b060b7220 */ /* 0x040fe20000400000 */
[----:B------:R-:W-:Y:S01]  /*1800*/  I2FP.F32.U32 R10, R10 ;  /* 0x0000000a000a7245 */ /* 0x000fe20000201000 */
[----:B------:R-:W-:Y:S01]  /*1810*/  FFMA R0, R25, R8, R0 ;  /* 0x0000000819007223 */ /* 0x000fe20000000000 */
[----:B------:R-:W-:Y:S01]  /*1820*/  IADD3 R7, PT, PT, R7, 0x8, RZ ;  /* 0x0000000807077810 */ /* 0x000fe20007ffe0ff */
[C---:B------:R-:W-:Y:S01]  /*1830*/  FFMA R11, R6.reuse, R11, R19 ;  /* 0x0000000b060b7223 */ /* 0x040fe20000000013 */
[----:B------:R-:W-:Y:S01]  /*1840*/  FMUL R8, R9, R21 ;  /* 0x0000001509087220 */ /* 0x000fe20000400000 */
[C---:B------:R-:W-:Y:S01]  /*1850*/  FMUL R9, R6.reuse, R9 ;  /* 0x0000000906097220 */ /* 0x040fe20000400000 */
[----:B------:R-:W-:Y:S01]  /*1860*/  ISETP.NE.AND P1, PT, R7, R4, PT ;  /* 0x000000040700720c */ /* 0x000fe20003f25270 */
[----:B------:R-:W-:Y:S01]  /*1870*/  FADD R19, -R13, R10 ;  /* 0x0000000a0d137221 */ /* 0x000fe20000000100 */
[----:B------:R-:W-:Y:S01]  /*1880*/  I2FP.F32.U32 R14, R14 ;  /* 0x0000000e000e7245 */ /* 0x000fe20000201000 */
[----:B------:R-:W-:Y:S01]  /*1890*/  FFMA R0, R21, R8, R0 ;  /* 0x0000000815007223 */ /* 0x000fe20000000000 */
[C---:B------:R-:W-:Y:S01]  /*18a0*/  FFMA R9, R6.reuse, R9, R11 ;  /* 0x0000000906097223 */ /* 0x040fe2000000000b */
[----:B------:R-:W-:Y:S01]  /*18b0*/  FMUL R8, R15, R19 ;  /* 0x000000130f087220 */ /* 0x000fe20000400000 */
[----:B------:R-:W-:Y:S01]  /*18c0*/  FMUL R15, R6, R15 ;  /* 0x0000000f060f7220 */ /* 0x000fe20000400000 */
[----:B------:R-:W-:-:S02]  /*18d0*/  FADD R11, -R13, R14 ;  /* 0x0000000e0d0b7221 */ /* 0x000fc40000000100 */
[----:B------:R-:W-:Y:S01]  /*18e0*/  FFMA R0, R19, R8, R0 ;  /* 0x0000000813007223 */ /* 0x000fe20000000000 */
[C---:B------:R-:W-:Y:S01]  /*18f0*/  FFMA R9, R6.reuse, R15, R9 ;  /* 0x0000000f06097223 */ /* 0x040fe20000000009 */
[----:B------:R-:W-:Y:S01]  /*1900*/  FMUL R8, R17, R11 ;  /* 0x0000000b11087220 */ /* 0x000fe20000400000 */
[----:B------:R-:W-:-:S03]  /*1910*/  FMUL R17, R6, R17 ;  /* 0x0000001106117220 */ /* 0x000fc60000400000 */
[----:B------:R-:W-:Y:S01]  /*1920*/  FFMA R0, R11, R8, R0 ;  /* 0x000000080b007223 */ /* 0x000fe20000000000 */
[----:B------:R-:W-:Y:S01]  /*1930*/  FFMA R43, R6, R17, R9 ;  /* 0x00000011062b7223 */ /* 0x000fe20000000009 */
[----:B------:R-:W-:Y:S06]  /*1940*/  @P1 BRA `(.L_x_13) ;  /* 0xfffffff800b81947 */ /* 0x000fec000383ffff */
[----:B------:R-:W-:-:S07]  /*1950*/  MOV R7, R4 ;  /* 0x0000000400077202 */ /* 0x000fce0000000f00 */
.L_x_12:
[----:B------:R-:W-:-:S13]  /*1960*/  ISETP.NE.AND P1, PT, R22, RZ, PT ;  /* 0x000000ff1600720c */ /* 0x000fda0003f25270 */
[----:B------:R-:W-:Y:S05]  /*1970*/  @!P1 BRA `(.L_x_14) ;  /* 0x0000000400289947 */ /* 0x000fea0003800000 */
[----:B------:R-:W-:Y:S01]  /*1980*/  ISETP.NE.AND P1, PT, R24, RZ, PT ;  /* 0x000000ff1800720c */ /* 0x000fe20003f25270 */
[----:B------:R-:W-:-:S12]  /*1990*/  @!P0 BRA `(.L_x_15) ;  /* 0x0000000000a08947 */ /* 0x000fd80003800000 */
[----:B------:R-:W-:-:S04]  /*19a0*/  IMAD R10, R7, R5, R2 ;  /* 0x00000005070a7224 */ /* 0x000fc800078e0202 */
[----:B------:R-:W-:-:S06]  /*19b0*/  IMAD.WIDE.U32 R8, R10, 0x4, R44 ;  /* 0x000000040a087825 */ /* 0x000fcc00078e002c */
[----:B------:R-:W2:Y:S01]  /*19c0*/  LDG.E R9, desc[UR14][R8.64] ;  /* 0x0000000e08097981 */ /* 0x000ea2000c1e1900 */
[----:B------:R-:W-:-:S04]  /*19d0*/  IMAD.IADD R14, R10, 0x1, R5 ;  /* 0x000000010a0e7824 */ /* 0x000fc800078e0205 */
[C---:B------:R-:W-:Y:S01]  /*19e0*/  IMAD.WIDE.U32 R10, R14.reuse, 0x4, R44 ;  /* 0x000000040e0a7825 */ /* 0x040fe200078e002c */
[----:B------:R-:W-:-:S04]  /*19f0*/  IADD3 R16, PT, PT, R14, R5, RZ ;  /* 0x000000050e107210 */ /* 0x000fc80007ffe0ff */
[C---:B------:R-:W-:Y:S01]  /*1a00*/  IADD3 R17, PT, PT, R16.reuse, R5, RZ ;  /* 0x0000000510117210 */ /* 0x040fe20007ffe0ff */
[----:B------:R-:W3:Y:S01]  /*1a10*/  LDG.E R11, desc[UR14][R10.64] ;  /* 0x0000000e0a0b7981 */ /* 0x000ee2000c1e1900 */
[----:B------:R-:W-:-:S04]  /*1a20*/  IMAD.WIDE.U32 R14, R16, 0x4, R44 ;  /* 0x00000004100e7825 */ /* 0x000fc800078e002c */
[----:B------:R-:W-:Y:S01]  /*1a30*/  IMAD.WIDE.U32 R16, R17, 0x4, R44 ;  /* 0x0000000411107825 */ /* 0x000fe200078e002c */
[----:B------:R0:W4:Y:S04]  /*1a40*/  LDG.E R21, desc[UR14][R14.64] ;  /* 0x0000000e0e157981 */ /* 0x000128000c1e1900 */
[----:B------:R1:W5:Y:S01]  /*1a50*/  LDG.E R25, desc[UR14][R16.64] ;  /* 0x0000000e10197981 */ /* 0x000362000c1e1900 */
[----:B------:R-:W-:-:S05]  /*1a60*/  I2FP.F32.U32 R18, R7 ;  /* 0x0000000700127245 */ /* 0x000fca0000201000 */
[----:B------:R-:W-:Y:S01]  /*1a70*/  FADD R19, -R13, R18 ;  /* 0x000000120d137221 */ /* 0x000fe20000000100 */
[C---:B------:R-:W-:Y:S02]  /*1a80*/  IADD3 R18, PT, PT, R7.reuse, 0x1, RZ ;  /* 0x0000000107127810 */ /* 0x040fe40007ffe0ff */
[----:B0-----:R-:W-:Y:S02]  /*1a90*/  IADD3 R14, PT, PT, R7, 0x3, RZ ;  /* 0x00000003070e7810 */ /* 0x001fe40007ffe0ff */
[----:B------:R-:W-:Y:S02]  /*1aa0*/  I2FP.F32.U32 R18, R18 ;  /* 0x0000001200127245 */ /* 0x000fe40000201000 */
[----:B------:R-:W-:-:S03]  /*1ab0*/  I2FP.F32.U32 R14, R14 ;  /* 0x0000000e000e7245 */ /* 0x000fc60000201000 */
[----:B------:R-:W-:Y:S01]  /*1ac0*/  FADD R15, -R13, R18 ;  /* 0x000000120d0f7221 */ /* 0x000fe20000000100 */
[----:B--2---:R-:W-:Y:S01]  /*1ad0*/  FMUL R8, R9, R19 ;  /* 0x0000001309087220 */ /* 0x004fe20000400000 */
[----:B------:R-:W-:-:S03]  /*1ae0*/  FMUL R9, R6, R9 ;  /* 0x0000000906097220 */ /* 0x000fc60000400000 */
[----:B------:R-:W-:Y:S01]  /*1af0*/  FFMA R8, R19, R8, R0 ;  /* 0x0000000813087223 */ /* 0x000fe20000000000 */
[C---:B------:R-:W-:Y:S02]  /*1b00*/  VIADD R0, R7.reuse, 0x2 ;  /* 0x0000000207007836 */ /* 0x040fe40000000000 */
[C---:B------:R-:W-:Y:S01]  /*1b10*/  FFMA R9, R6.reuse, R9, R43 ;  /* 0x0000000906097223 */ /* 0x040fe2000000002b */
[----:B------:R-:W-:Y:S02]  /*1b20*/  IADD3 R7, PT, PT, R7, 0x4, RZ ;  /* 0x0000000407077810 */ /* 0x000fe40007ffe0ff */
[----:B------:R-:W-:Y:S01]  /*1b30*/  I2FP.F32.U32 R10, R0 ;  /* 0x00000000000a7245 */ /* 0x000fe20000201000 */
[----:B---3--:R-:W-:Y:S01]  /*1b40*/  FMUL R0, R11, R15 ;  /* 0x0000000f0b007220 */ /* 0x008fe20000400000 */
[----:B------:R-:W-:-:S03]  /*1b50*/  FMUL R11, R6, R11 ;  /* 0x0000000b060b7220 */ /* 0x000fc60000400000 */
[----:B-1----:R-:W-:Y:S01]  /*1b60*/  FADD R17, -R13, R10 ;  /* 0x0000000a0d117221 */ /* 0x002fe20000000100 */
[----:B------:R-:W-:Y:S01]  /*1b70*/  FFMA R0, R15, R0, R8 ;  /* 0x000000000f007223 */ /* 0x000fe20000000008 */
[C---:B------:R-:W-:Y:S01]  /*1b80*/  FFMA R9, R6.reuse, R11, R9 ;  /* 0x0000000b06097223 */ /* 0x040fe20000000009 */
[----:B------:R-:W-:Y:S01]  /*1b90*/  FADD R11, -R13, R14 ;  /* 0x0000000e0d0b7221 */ /* 0x000fe20000000100 */
[----:B----4-:R-:W-:Y:S01]  /*1ba0*/  FMUL R8, R21, R17 ;  /* 0x0000001115087220 */ /* 0x010fe20000400000 */
[----:B------:R-:W-:-:S03]  /*1bb0*/  FMUL R21, R6, R21 ;  /* 0x0000001506157220 */ /* 0x000fc60000400000 */
[----:B------:R-:W-:Y:S01]  /*1bc0*/  FFMA R0, R17, R8, R0 ;  /* 0x0000000811007223 */ /* 0x000fe20000000000 */
[----:B-----5:R-:W-:Y:S01]  /*1bd0*/  FMUL R8, R25, R11 ;  /* 0x0000000b19087220 */ /* 0x020fe20000400000 */
[C---:B------:R-:W-:Y:S01]  /*1be0*/  FFMA R9, R6.reuse, R21, R9 ;  /* 0x0000001506097223 */ /* 0x040fe20000000009 */
[C---:B------:R-:W-:Y:S02]  /*1bf0*/  FMUL R25, R6.reuse, R25 ;  /* 0x0000001906197220 */ /* 0x040fe40000400000 */
[----:B------:R-:W-:Y:S02]  /*1c00*/  FFMA R0, R11, R8, R0 ;  /* 0x000000080b007223 */ /* 0x000fe40000000000 */
[----:B------:R-:W-:-:S07]  /*1c10*/  FFMA R43, R6, R25, R9 ;  /* 0x00000019062b7223 */ /* 0x000fce0000000009 */
.L_x_15:
[----:B------:R-:W-:Y:S05]  /*1c20*/  @!P1 BRA `(.L_x_14) ;  /* 0x00000000007c9947 */ /* 0x000fea0003800000 */
[----:B------:R-:W-:Y:S02]  /*1c30*/  ISETP.NE.AND P2, PT, R24, 0x1, PT ;  /* 0x000000011800780c */ /* 0x000fe40003f45270 */
[----:B------:R-:W-:-:S11]  /*1c40*/  LOP3.LUT P1, RZ, R5, 0x1, RZ, 0xc0, !PT ;  /* 0x0000000105ff7812 */ /* 0x000fd6000782c0ff */
[C---:B------:R-:W-:Y:S01]  /*1c50*/  @P2 IMAD R8, R7.reuse, R5, R2 ;  /* 0x0000000507082224 */ /* 0x040fe200078e0202 */
[----:B------:R-:W-:Y:S01]  /*1c60*/  @P2 I2FP.F32.U32 R16, R7 ;  /* 0x0000000700102245 */ /* 0x000fe20000201000 */
[C---:B------:R-:W-:Y:S01]  /*1c70*/  @P2 VIADD R18, R7.reuse, 0x1 ;  /* 0x0000000107122836 */ /* 0x040fe20000000000 */
[----:B------:R-:W-:Y:S01]  /*1c80*/  @P2 IADD3 R7, PT, PT, R7, 0x2, RZ ;  /* 0x0000000207072810 */ /* 0x000fe20007ffe0ff */
[C---:B------:R-:W-:Y:S01]  /*1c90*/  @P2 IMAD.WIDE.U32 R10, R8.reuse, 0x4, R44 ;  /* 0x00000004080a2825 */ /* 0x040fe200078e002c */
[----:B------:R-:W-:-:S03]  /*1ca0*/  @P2 IADD3 R15, PT, PT, R8, R5, RZ ;  /* 0x00000005080f2210 */ /* 0x000fc60007ffe0ff */
[----:B------:R-:W-:Y:S02]  /*1cb0*/  @P1 IMAD R9, R7, R5, R2 ;  /* 0x0000000507091224 */ /* 0x000fe400078e0202 */
[--C-:B------:R-:W-:Y:S01]  /*1cc0*/  @P2 IMAD.WIDE.U32 R14, R15, 0x4, R44.reuse ;  /* 0x000000040f0e2825 */ /* 0x100fe200078e002c */
[----:B------:R0:W2:Y:S03]  /*1cd0*/  @P2 LDG.E R11, desc[UR14][R10.64] ;  /* 0x0000000e0a0b2981 */ /* 0x0000a6000c1e1900 */
[----:B------:R-:W-:Y:S02]  /*1ce0*/  @P1 IMAD.WIDE.U32 R8, R9, 0x4, R44 ;  /* 0x0000000409081825 */ /* 0x000fe400078e002c */
[----:B------:R-:W3:Y:S04]  /*1cf0*/  @P2 LDG.E R15, desc[UR14][R14.64] ;  /* 0x0000000e0e0f2981 */ /* 0x000ee8000c1e1900 */
[----:B------:R-:W4:Y:S01]  /*1d00*/  @P1 LDG.E R9, desc[UR14][R8.64] ;  /* 0x0000000e08091981 */ /* 0x000f22000c1e1900 */
[----:B------:R-:W-:Y:S01]  /*1d10*/  @P2 I2FP.F32.U32 R20, R18 ;  /* 0x0000001200142245 */ /* 0x000fe20000201000 */
[----:B------:R-:W-:Y:S01]  /*1d20*/  @P2 FADD R17, -R13, R16 ;  /* 0x000000100d112221 */ /* 0x000fe20000000100 */
[----:B0-----:R-:W-:-:S03]  /*1d30*/  @P1 I2FP.F32.U32 R10, R7 ;  /* 0x00000007000a1245 */ /* 0x001fc60000201000 */
[C---:B------:R-:W-:Y:S02]  /*1d40*/  @P2 FADD R19, -R13.reuse, R20 ;  /* 0x000000140d132221 */ /* 0x040fe40000000100 */
[----:B------:R-:W-:Y:S01]  /*1d50*/  @P1 FADD R7, -R13, R10 ;  /* 0x0000000a0d071221 */ /* 0x000fe20000000100 */
[----:B--2---:R-:W-:Y:S01]  /*1d60*/  @P2 FMUL R18, R11, R17 ;  /* 0x000000110b122220 */ /* 0x004fe20000400000 */
[----:B------:R-:W-:-:S03]  /*1d70*/  @P2 FMUL R16, R6, R11 ;  /* 0x0000000b06102220 */ /* 0x000fc60000400000 */
[----:B------:R-:W-:Y:S01]  /*1d80*/  @P2 FFMA R18, R17, R18, R0 ;  /* 0x0000001211122223 */ /* 0x000fe20000000000 */
[----:B---3--:R-:W-:Y:S01]  /*1d90*/  @P2 FMUL R14, R15, R19 ;  /* 0x000000130f0e2220 */ /* 0x008fe20000400000 */
[C---:B------:R-:W-:Y:S01]  /*1da0*/  @P2 FFMA R11, R6.reuse, R16, R43 ;  /* 0x00000010060b2223 */ /* 0x040fe2000000002b */
[C---:B------:R-:W-:Y:S01]  /*1db0*/  @P2 FMUL R15, R6.reuse, R15 ;  /* 0x0000000f060f2220 */ /* 0x040fe20000400000 */
[C---:B----4-:R-:W-:Y:S01]  /*1dc0*/  @P1 FMUL R8, R6.reuse, R9 ;  /* 0x0000000906081220 */ /* 0x050fe20000400000 */
[----:B------:R-:W-:Y:S02]  /*1dd0*/  @P2 FFMA R0, R19, R14, R18 ;  /* 0x0000000e13002223 */ /* 0x000fe40000000012 */
[----:B------:R-:W-:Y:S01]  /*1de0*/  @P2 FFMA R43, R6, R15, R11 ;  /* 0x0000000f062b2223 */ /* 0x000fe2000000000b */
[----:B------:R-:W-:-:S03]  /*1df0*/  @P1 FMUL R9, R9, R7 ;  /* 0x0000000709091220 */ /* 0x000fc60000400000 */
[----:B------:R-:W-:Y:S01]  /*1e00*/  @P1 FFMA R43, R6, R8, R43 ;  /* 0x00000008062b1223 */ /* 0x000fe2000000002b */
[----:B------:R-:W-:-:S07]  /*1e10*/  @P1 FFMA R0, R7, R9, R0 ;  /* 0x0000000907001223 */ /* 0x000fce0000000000 */
.L_x_14:
[----:B------:R-:W-:-:S04]  /*1e20*/  IADD3 R2, PT, PT, R2, 0x1, RZ ;  /* 0x0000000102027810 */ /* 0x000fc80007ffe0ff */
[----:B------:R-:W-:-:S13]  /*1e30*/  ISETP.NE.AND P1, PT, R2, R5, PT ;  /* 0x000000050200720c */ /* 0x000fda0003f25270 */
[----:B------:R-:W-:Y:S05]  /*1e40*/  @P1 BRA `(.L_x_16) ;  /* 0xfffffff4005c1947 */ /* 0x000fea000383ffff */
.L_x_11:
        /* <DEDUP_REMOVED lines=13> */
.L_x_18:
[----:B------:R-:W-:Y:S05]  /*1f20*/  BSYNC.RECONVERGENT B0 ;  /* 0x0000000000007941 */ /* 0x000fea0003800200 */
.L_x_17:
[----:B------:R-:W0:Y:S01]  /*1f30*/  LDCU UR4, c[0x0][0x388] ;  /* 0x00007100ff0477ac */ /* 0x000e220008000800 */
[----:B------:R-:W-:Y:S01]  /*1f40*/  BSSY.RECONVERGENT B0, `(.L_x_19) ;  /* 0x000000e000007945 */ /* 0x000fe20003800200 */
[----:B0-----:R-:W-:-:S04]  /*1f50*/  I2FP.F32.U32 R2, UR4 ;  /* 0x0000000400027c45 */ /* 0x001fc80008201000 */
[----:B------:R-:W0:Y:S08]  /*1f60*/  MUFU.RCP R7, R2 ;  /* 0x0000000200077308 */ /* 0x000e300000001000 */
[----:B------:R-:W1:Y:S01]  /*1f70*/  FCHK P0, R5, R2 ;  /* 0x0000000205007302 */ /* 0x000e620000000000 */
[----:B0-----:R-:W-:-:S04]  /*1f80*/  FFMA R4, -R2, R7, 1 ;  /* 0x3f80000002047423 */ /* 0x001fc80000000107 */
[----:B------:R-:W-:-:S04]  /*1f90*/  FFMA R4, R7, R4, R7 ;  /* 0x0000000407047223 */ /* 0x000fc80000000007 */
[----:B------:R-:W-:-:S04]  /*1fa0*/  FFMA R7, R4, R5, RZ ;  /* 0x0000000504077223 */ /* 0x000fc800000000ff */
[----:B------:R-:W-:-:S04]  /*1fb0*/  FFMA R6, -R2, R7, R5 ;  /* 0x0000000702067223 */ /* 0x000fc80000000105 */
[----:B------:R-:W-:Y:S01]  /*1fc0*/  FFMA R26, R4, R6, R7 ;  /* 0x00000006041a7223 */ /* 0x000fe20000000007 */
[----:B-1----:R-:W-:Y:S06]  /*1fd0*/  @!P0 BRA `(.L_x_20) ;  /* 0x0000000000108947 */ /* 0x002fec0003800000 */
[----:B------:R-:W-:Y:S02]  /*1fe0*/  MOV R43, R5 ;  /* 0x00000005002b7202 */ /* 0x000fe40000000f00 */
[----:B------:R-:W-:Y:S02]  /*1ff0*/  MOV R41, R2 ;  /* 0x0000000200297202 */ /* 0x000fe40000000f00 */
[----:B------:R-:W-:-:S07]  /*2000*/  MOV R42, 0x2020 ;  /* 0x00002020002a7802 */ /* 0x000fce0000000f00 */
[----:B------:R-:W-:Y:S05]  /*2010*/  CALL.REL.NOINC `($__internal_3_$__cuda_sm3x_div_rn_noftz_f32_slowpath) ;  /* 0x0000031c00cc7944 */ /* 0x000fea0003c00000 */
.L_x_20:
[----:B------:R-:W-:Y:S05]  /*2020*/  BSYNC.RECONVERGENT B0 ;  /* 0x0000000000007941 */ /* 0x000fea0003800200 */
.L_x_19:
[----:B------:R-:W-:Y:S01]  /*2030*/  IADD3 R4, PT, PT, R26, -0xd000000, RZ ;  /* 0xf30000001a047810 */ /* 0x000fe20007ffe0ff */
[----:B------:R0:W1:Y:S01]  /*2040*/  MUFU.RSQ R7, R26 ;  /* 0x0000001a00077308 */ /* 0x0000620000001400 */
[----:B------:R-:W-:Y:S02]  /*2050*/  BSSY.RECONVERGENT B0, `(.L_x_21) ;  /* 0x000000c000007945 */ /* 0x000fe40003800200 */
[----:B------:R-:W-:-:S13]  /*2060*/  ISETP.GT.U32.AND P0, PT, R4, 0x727fffff, PT ;  /* 0x727fffff0400780c */ /* 0x000fda0003f04070 */
[----:B0-----:R-:W-:Y:S05]  /*2070*/  @!P0 BRA `(.L_x_22) ;  /* 0x0000000000148947 */ /* 0x001fea0003800000 */
[----:B------:R-:W-:Y:S01]  /*2080*/  IMAD.MOV.U32 R27, RZ, RZ, R26 ;  /* 0x000000ffff1b7224 */ /* 0x000fe200078e001a */
[----:B------:R-:W-:-:S07]  /*2090*/  MOV R26, 0x20b0 ;  /* 0x000020b0001a7802 */ /* 0x000fce0000000f00 */
[----:B-1----:R-:W-:Y:S05]  /*20a0*/  CALL.REL.NOINC `($__internal_2_$__cuda_sm20_sqrt_rn_f32_slowpath) ;  /* 0x0000031c00547944 */ /* 0x002fea0003c00000 */
[----:B------:R-:W-:Y:S01]  /*20b0*/  MOV R10, R48 ;  /* 0x00000030000a7202 */ /* 0x000fe20000000f00 */
[----:B------:R-:W-:Y:S06]  /*20c0*/  BRA `(.L_x_23) ;  /* 0x0000000000107947 */ /* 0x000fec0003800000 */
.L_x_22:
[C---:B-1----:R-:W-:Y:S01]  /*20d0*/  FMUL.FTZ R5, R7.reuse, R26 ;  /* 0x0000001a07057220 */ /* 0x042fe20000410000 */
[----:B------:R-:W-:-:S03]  /*20e0*/  FMUL.FTZ R4, R7, 0.5 ;  /* 0x3f00000007047820 */ /* 0x000fc60000410000 */
[----:B------:R-:W-:-:S04]  /*20f0*/  FFMA R10, -R5, R5, R26 ;  /* 0x00000005050a7223 */ /* 0x000fc8000000011a */
[----:B------:R-:W-:-:S07]  /*2100*/  FFMA R10, R10, R4, R5 ;  /* 0x000000040a0a7223 */ /* 0x000fce0000000005 */
.L_x_23:
[----:B------:R-:W-:Y:S05]  /*2110*/  BSYNC.RECONVERGENT B0 ;  /* 0x0000000000007941 */ /* 0x000fea0003800200 */
.L_x_21:
        /* <DEDUP_REMOVED lines=13> */
[----:B------:R-:W-:-:S07]  /*21f0*/  IMAD.MOV.U32 R43, RZ, RZ, R26 ;  /* 0x000000ffff2b7224 */ /* 0x000fce00078e001a */
.L_x_25:
[----:B------:R-:W-:Y:S05]  /*2200*/  BSYNC.RECONVERGENT B0 ;  /* 0x0000000000007941 */ /* 0x000fea0003800200 */
.L_x_24:
[----:B------:R-:W0:Y:S01]  /*2210*/  MUFU.RCP R3, R2 ;  /* 0x0000000200037308 */ /* 0x000e220000001000 */
[----:B------:R-:W-:Y:S07]  /*2220*/  BSSY.RECONVERGENT B0, `(.L_x_26) ;  /* 0x000000b000007945 */ /* 0x000fee0003800200 */
        /* <DEDUP_REMOVED lines=8> */
[----:B------:R-:W-:-:S07]  /*22b0*/  MOV R42, 0x22d0 ;  /* 0x000022d0002a7802 */ /* 0x000fce0000000f00 */
[----:B------:R-:W-:Y:S05]  /*22c0*/  CALL.REL.NOINC `($__internal_3_$__cuda_sm3x_div_rn_noftz_f32_slowpath) ;  /* 0x0000031c00207944 */ /* 0x000fea0003c00000 */
.L_x_27:
[----:B------:R-:W-:Y:S05]  /*22d0*/  BSYNC.RECONVERGENT B0 ;  /* 0x0000000000007941 */ /* 0x000fea0003800200 */
.L_x_26:
[----:B------:R-:W-:Y:S01]  /*22e0*/  IADD3 R0, PT, PT, R26, -0xd000000, RZ ;  /* 0xf30000001a007810 */ /* 0x000fe20007ffe0ff */
[----:B------:R0:W1:Y:S01]  /*22f0*/  MUFU.RSQ R3, R26 ;  /* 0x0000001a00037308 */ /* 0x0000620000001400 */
[----:B------:R-:W-:Y:S01]  /*2300*/  UIADD3 UR26, UPT, UPT, UR11, 0xea0, URZ ;  /* 0x00000ea00b1a7890 */ /* 0x000fe2000fffe0ff */
[----:B------:R-:W-:Y:S01]  /*2310*/  BSSY.RECONVERGENT B0, `(.L_x_28) ;  /* 0x0000018000007945 */ /* 0x000fe20003800200 */
[----:B------:R-:W-:Y:S01]  /*2320*/  ISETP.GT.U32.AND P0, PT, R0, 0x727fffff, PT ;  /* 0x727fffff0000780c */ /* 0x000fe20003f04070 */
[----:B------:R-:W-:Y:S02]  /*2330*/  UIADD3 UR25, UPT, UPT, UR11, 0x30, URZ ;  /* 0x000000300b197890 */ /* 0x000fe4000fffe0ff */
[----:B------:R-:W-:Y:S02]  /*2340*/  UIADD3 UR24, UPT, UPT, UR11, 0x48, URZ ;  /* 0x000000480b187890 */ /* 0x000fe4000fffe0ff */
[----:B------:R-:W-:Y:S02]  /*2350*/  UIADD3 UR23, UPT, UPT, UR11, 0x60, URZ ;  /* 0x000000600b177890 */ /* 0x000fe4000fffe0ff */
[----:B------:R-:W-:-:S02]  /*2360*/  UIADD3 UR22, UPT, UPT, UR11, 0x78, URZ ;  /* 0x000000780b167890 */ /* 0x000fc4000fffe0ff */
[----:B------:R-:W-:Y:S02]  /*2370*/  UIADD3 UR21, UPT, UPT, UR11, 0x90, URZ ;  /* 0x000000900b157890 */ /* 0x000fe4000fffe0ff */
[----:B------:R-:W-:Y:S02]  /*2380*/  UIADD3 UR20, UPT, UPT, UR11, 0xa8, URZ ;  /* 0x000000a80b147890 */ /* 0x000fe4000fffe0ff */
[----:B------:R-:W-:Y:S02]  /*2390*/  UIADD3 UR19, UPT, UPT, UR11, 0x7bc, URZ ;  /* 0x000007bc0b137890 */ /* 0x000fe4000fffe0ff */
[----:B------:R-:W-:Y:S02]  /*23a0*/  UIADD3 UR18, UPT, UPT, UR11, 0xeb8, URZ ;  /* 0x00000eb80b127890 */ /* 0x000fe4000fffe0ff */
[----:B------:R-:W-:Y:S02]  /*23b0*/  UIADD3 UR17, UPT, UPT, UR11, 0xed0, URZ ;  /* 0x00000ed00b117890 */ /* 0x000fe4000fffe0ff */
[----:B------:R-:W-:-:S02]  /*23c0*/  UIADD3 UR16, UPT, UPT, UR11, 0xee8, URZ ;  /* 0x00000ee80b107890 */ /* 0x000fc4000fffe0ff */
[----:B------:R-:W-:Y:S02]  /*23d0*/  UIADD3 UR13, UPT, UPT, UR11, 0x15cc, URZ ;  /* 0x000015cc0b0d7890 */ /* 0x000fe4000fffe0ff */
[----:B------:R-:W-:Y:S01]  /*23e0*/  UIADD3 UR8, UPT, UPT, UR11, 0x1cb0, URZ ;  /* 0x00001cb00b087890 */ /* 0x000fe2000fffe0ff */
[----:B01----:R-:W-:Y:S11]  /*23f0*/  @!P0 BRA `(.L_x_29) ;  /* 0x0000000000148947 */ /* 0x003ff60003800000 */
[----:B------:R-:W-:Y:S02]  /*2400*/  MOV R27, R26 ;  /* 0x0000001a001b7202 */ /* 0x000fe40000000f00 */
[----:B------:R-:W-:-:S07]  /*2410*/  MOV R26, 0x2430 ;  /* 0x00002430001a7802 */ /* 0x000fce0000000f00 */
[----:B------:R-:W-:Y:S05]  /*2420*/  CALL.REL.NOINC `($__internal_2_$__cuda_sm20_sqrt_rn_f32_slowpath) ;  /* 0x0000031800747944 */ /* 0x000fea0003c00000 */
[----:B------:R-:W-:Y:S01]  /*2430*/  IMAD.MOV.U32 R11, RZ, RZ, R48 ;  /* 0x000000ffff0b7224 */ /* 0x000fe200078e0030 */
[----:B------:R-:W-:Y:S06]  /*2440*/  BRA `(.L_x_30) ;  /* 0x0000000000107947 */ /* 0x000fec0003800000 */
.L_x_29:
[C---:B------:R-:W-:Y:S01]  /*2450*/  FMUL.FTZ R11, R3.reuse, R26 ;  /* 0x0000001a030b7220 */ /* 0x040fe20000410000 */
[----:B------:R-:W-:-:S03]  /*2460*/  FMUL.FTZ R0, R3, 0.5 ;  /* 0x3f00000003007820 */ /* 0x000fc60000410000 */
[----:B------:R-:W-:-:S04]  /*2470*/  FFMA R26, -R11, R11, R26 ;  /* 0x0000000b0b1a7223 */ /* 0x000fc8000000011a */
[----:B------:R-:W-:-:S07]  /*2480*/  FFMA R11, R26, R0, R11 ;  /* 0x000000001a0b7223 */ /* 0x000fce000000000b */
.L_x_30:
[----:B------:R-:W-:Y:S05]  /*2490*/  BSYNC.RECONVERGENT B0 ;  /* 0x0000000000007941 */ /* 0x000fea0003800200 */
.L_x_28:
[----:B------:R-:W-:Y:S01]  /*24a0*/  I2FP.F32.U32 R4, UR12 ;  /* 0x0000000c00047c45 */ /* 0x000fe20008201000 */
[----:B------:R-:W-:Y:S01]  /*24b0*/  STL.64 [R1], RZ ;  /* 0x000000ff01007387 */ /* 0x000fe20000100a00 */
[----:B------:R-:W-:Y:S01]  /*24c0*/  MOV R6, 0x477fff00 ;  /* 0x477fff0000067802 */ /* 0x000fe20000000f00 */
[----:B------:R-:W-:Y:S01]  /*24d0*/  HFMA2 R0, -RZ, RZ, 0, 5.9604644775390625e-08 ;  /* 0x00000001ff007431 */ /* 0x000fe200000001ff */
[----:B------:R-:W-:Y:S01]  /*24e0*/  MOV R7, 0x477fff00 ;  /* 0x477fff0000077802 */ /* 0x000fe20000000f00 */
[----:B------:R-:W-:Y:S01]  /*24f0*/  IMAD.MOV.U32 R5, RZ, RZ, R4 ;  /* 0x000000ffff057224 */ /* 0x000fe200078e0004 */
[----:B------:R-:W-:Y:S01]  /*2500*/  MOV R3, R2 ;  /* 0x0000000200037202 */ /* 0x000fe20000000f00 */
[----:B------:R-:W-:Y:S04]  /*2510*/  STL.64 [R1+0x8], RZ ;  /* 0x000008ff01007387 */ /* 0x000fe80000100a00 */
[----:B------:R-:W-:Y:S04]  /*2520*/  STL.64 [R1+0x28], R6 ;  /* 0x0000280601007387 */ /* 0x000fe80000100a00 */
[----:B------:R0:W-:Y:S04]  /*2530*/  STL.64 [R1+0x18], R2 ;  /* 0x0000180201007387 */ /* 0x0001e80000100a00 */
[----:B------:R1:W-:Y:S04]  /*2540*/  STL.64 [R1+0x20], R4 ;  /* 0x0000200401007387 */ /* 0x0003e80000100a00 */
[----:B------:R1:W-:Y:S04]  /*2550*/  STL.64 [R1+0x10], RZ ;  /* 0x000010ff01007387 */ /* 0x0003e80000100a00 */
[----:B------:R1:W-:Y:S01]  /*2560*/  STL.64 [R1+0x30], RZ ;  /* 0x000030ff01007387 */ /* 0x0003e20000100a00 */
[----:B0-----:R-:W-:-:S03]  /*2570*/  MOV R2, RZ ;  /* 0x000000ff00027202 */ /* 0x001fc60000000f00 */
[----:B------:R1:W-:Y:S04]  /*2580*/  STL.64 [R1+0x38], RZ ;  /* 0x000038ff01007387 */ /* 0x0003e80000100a00 */
        /* <DEDUP_REMOVED lines=910> */
[----:B------:R1:W-:Y:S02]  /*5e70*/  STL [R1+0x1cb0], RZ ;  /* 0x001cb0ff01007387 */ /* 0x0003e40000100800 */
.L_x_31:
[C---:B0-----:R-:W-:Y:S02]  /*5e80*/  LEA R3, R0.reuse, R1, 0x2 ;  /* 0x0000000100037211 */ /* 0x041fe400078e10ff */
[----:B------:R-:W-:-:S03]  /*5e90*/  IADD3 R0, P0, PT, R0, 0x73, RZ ;  /* 0x0000007300007810 */ /* 0x000fc60007f1e0ff */
[----:B------:R0:W-:Y:S02]  /*5ea0*/  STL [R3+0x1cb0], RZ ;  /* 0x001cb0ff03007387 */ /* 0x0001e40000100800 */
[----:B------:R-:W-:Y:S01]  /*5eb0*/  IMAD.X R2, RZ, RZ, R2, P0 ;  /* 0x000000ffff027224 */ /* 0x000fe200000e0602 */
[----:B------:R-:W-:Y:S01]  /*5ec0*/  ISETP.GE.U32.AND P0, PT, R0, 0xa56, PT ;  /* 0x00000a560000780c */ /* 0x000fe20003f06070 */
[----:B------:R0:W-:Y:S03]  /*5ed0*/  STL [R3+0x1cb4], RZ ;  /* 0x001cb4ff03007387 */ /* 0x0001e60000100800 */
[----:B------:R-:W-:Y:S01]  /*5ee0*/  ISETP.GE.U32.AND.EX P0, PT, R2, RZ, PT, P0 ;  /* 0x000000ff0200720c */ /* 0x000fe20003f06100 */
[----:B------:R0:W-:Y:S04]  /*5ef0*/  STL [R3+0x1cb8], RZ ;  /* 0x001cb8ff03007387 */ /* 0x0001e80000100800 */
        /* <DEDUP_REMOVED lines=111> */
[----:B------:R0:W-:Y:S01]  /*65f0*/  STL [R3+0x1e78], RZ ;  /* 0x001e78ff03007387 */ /* 0x0001e20000100800 */
[----:B------:R-:W-:Y:S05]  /*6600*/  @!P0 BRA `(.L_x_31) ;  /* 0xfffffff8001c8947 */ /* 0x000fea000383ffff */
[----:B------:R-:W2:Y:S01]  /*6610*/  LDCU UR5, c[0x0][0x388] ;  /* 0x00007100ff0577ac */ /* 0x000ea20008000800 */
[----:B------:R3:W-:Y:S04]  /*6620*/  STL [R1+0x765c], RZ ;  /* 0x00765cff01007387 */ /* 0x0007e80000100800 */
[----:B------:R3:W-:Y:S04]  /*6630*/  STL.64 [R1+0x7660], RZ ;  /* 0x007660ff01007387 */ /* 0x0007e80000100a00 */
[----:B------:R3:W-:Y:S04]  /*6640*/  STL.64 [R1+0x7668], RZ ;  /* 0x007668ff01007387 */ /* 0x0007e80000100a00 */
[----:B------:R3:W-:Y:S04]  /*6650*/  STL.64 [R1+0x7670], RZ ;  /* 0x007670ff01007387 */ /* 0x0007e80000100a00 */
[----:B------:R3:W-:Y:S01]  /*6660*/  STL.64 [R1+0x7678], RZ ;  /* 0x007678ff01007387 */ /* 0x0007e20000100a00 */
[----:B--2---:R-:W-:-:S03]  /*6670*/  UISETP.NE.AND UP0, UPT, UR5, URZ, UPT ;  /* 0x000000ff0500728c */ /* 0x004fc6000bf05270 */
        /* <DEDUP_REMOVED lines=436> */
[----:B------:R3:W-:Y:S01]  /*81c0*/  STL [R1+0x8420], RZ ;  /* 0x008420ff01007387 */ /* 0x0007e20000100800 */
[----:B------:R-:W-:Y:S05]  /*81d0*/  BRA.U !UP0, `(.L_x_32) ;  /* 0x0000000908a47547 */ /* 0x000fea000b800000 */
[----:B------:R-:W-:Y:S01]  /*81e0*/  FMUL R39, R10, 1.4142135381698608398 ;  /* 0x3fb504f30a277820 */ /* 0x000fe20000400000 */
[----:B------:R-:W-:Y:S04]  /*81f0*/  BSSY.RECONVERGENT B0, `(.L_x_33) ;  /* 0x000000d000007945 */ /* 0x000fe80003800200 */
[----:B------:R-:W-:-:S04]  /*8200*/  IADD3 R0, PT, PT, R39, 0x1800000, RZ ;  /* 0x0180000027007810 */ /* 0x000fc80007ffe0ff */
[----:B------:R-:W-:-:S04]  /*8210*/  LOP3.LUT R0, R0, 0x7f800000, RZ, 0xc0, !PT ;  /* 0x7f80000000007812 */ /* 0x000fc800078ec0ff */
[----:B------:R-:W-:-:S13]  /*8220*/  ISETP.GT.U32.AND P0, PT, R0, 0x1ffffff, PT ;  /* 0x01ffffff0000780c */ /* 0x000fda0003f04070 */
[----:B------:R-:W-:Y:S05]  /*8230*/  @P0 BRA `(.L_x_34) ;  /* 0x0000000000100947 */ /* 0x000fea0003800000 */
[----:B------:R-:W-:-:S07]  /*8240*/  MOV R42, 0x8260 ;  /* 0x00008260002a7802 */ /* 0x000fce0000000f00 */
[----:B01-3--:R-:W-:Y:S05]  /*8250*/  CALL.REL.NOINC `($__internal_1_$__cuda_sm20_rcp_rn_f32_slowpath) ;  /* 0x000002b800187944 */ /* 0x00bfea0003c00000 */
[----:B------:R-:W-:Y:S01]  /*8260*/  MOV R2, R37 ;  /* 0x0000002500027202 */ /* 0x000fe20000000f00 */
[----:B------:R-:W-:Y:S06]  /*8270*/  BRA `(.L_x_35) ;  /* 0x0000000000107947 */ /* 0x000fec0003800000 */
.L_x_34:
[----:B------:R-:W2:Y:S02]  /*8280*/  MUFU.RCP R2, R39 ;  /* 0x0000002700027308 */ /* 0x000ea40000001000 */
[----:B--2---:R-:W-:-:S04]  /*8290*/  FFMA R0, R39, R2, -1 ;  /* 0xbf80000027007423 */ /* 0x004fc80000000002 */
[----:B0-----:R-:W-:-:S04]  /*82a0*/  FADD.FTZ R3, -R0, -RZ ;  /* 0x800000ff00037221 */ /* 0x001fc80000010100 */
[----:B------:R-:W-:-:S07]  /*82b0*/  FFMA R2, R2, R3, R2 ;  /* 0x0000000302027223 */ /* 0x000fce0000000002 */
.L_x_35:
[----:B------:R-:W-:Y:S05]  /*82c0*/  BSYNC.RECONVERGENT B0 ;  /* 0x0000000000007941 */ /* 0x000fea0003800200 */
.L_x_33:
[----:B------:R-:W-:Y:S01]  /*82d0*/  FMUL R39, R11, 1.4142135381698608398 ;  /* 0x3fb504f30b277820 */ /* 0x000fe20000400000 */
[----:B------:R-:W-:Y:S04]  /*82e0*/  BSSY.RECONVERGENT B0, `(.L_x_36) ;  /* 0x000000c000007945 */ /* 0x000fe80003800200 */
[----:B------:R-:W-:-:S04]  /*82f0*/  IADD3 R0, PT, PT, R39, 0x1800000, RZ ;  /* 0x0180000027007810 */ /* 0x000fc80007ffe0ff */
[----:B------:R-:W-:-:S04]  /*8300*/  LOP3.LUT R0, R0, 0x7f800000, RZ, 0xc0, !PT ;  /* 0x7f80000000007812 */ /* 0x000fc800078ec0ff */
[----:B------:R-:W-:-:S13]  /*8310*/  ISETP.GT.U32.AND P0, PT, R0, 0x1ffffff, PT ;  /* 0x01ffffff0000780c */ /* 0x000fda0003f04070 */
[----:B------:R-:W-:Y:S05]  /*8320*/  @P0 BRA `(.L_x_37) ;  /* 0x00000000000c0947 */ /* 0x000fea0003800000 */
[----:B------:R-:W-:-:S07]  /*8330*/  MOV R42, 0x8350 ;  /* 0x00008350002a7802 */ /* 0x000fce0000000f00 */
[----:B-1-3--:R-:W-:Y:S05]  /*8340*/  CALL.REL.NOINC `($__internal_1_$__cuda_sm20_rcp_rn_f32_slowpath) ;  /* 0x000002b400dc7944 */ /* 0x00afea0003c00000 */
[----:B------:R-:W-:Y:S05]  /*8350*/  BRA `(.L_x_38) ;  /* 0x0000000000107947 */ /* 0x000fea0003800000 */
.L_x_37:
[----:B------:R-:W0:Y:S02]  /*8360*/  MUFU.RCP R37, R39 ;  /* 0x0000002700257308 */ /* 0x000e240000001000 */
[----:B0-----:R-:W-:-:S04]  /*8370*/  FFMA R0, R39, R37, -1 ;  /* 0xbf80000027007423 */ /* 0x001fc80000000025 */
[----:B------:R-:W-:-:S04]  /*8380*/  FADD.FTZ R0, -R0, -RZ ;  /* 0x800000ff00007221 */ /* 0x000fc80000010100 */
[----:B------:R-:W-:-:S07]  /*8390*/  FFMA R37, R37, R0, R37 ;  /* 0x0000000025257223 */ /* 0x000fce0000000025 */
.L_x_38:
[----:B------:R-:W-:Y:S05]  /*83a0*/  BSYNC.RECONVERGENT B0 ;  /* 0x0000000000007941 */ /* 0x000fea0003800200 */
.L_x_36:
[----:B------:R-:W-:Y:S01]  /*83b0*/  UISETP.LT.U32.AND UP0, UPT, UR12, 0x1, UPT ;  /* 0x000000010c00788c */ /* 0x000fe2000bf01070 */
[----:B------:R-:W-:Y:S01]  /*83c0*/  IMAD.MOV.U32 R3, RZ, RZ, RZ ;  /* 0x000000ffff037224 */ /* 0x000fe200078e00ff */
[----:B------:R-:W0:Y:S02]  /*83d0*/  LDCU UR5, c[0x0][0x388] ;  /* 0x00007100ff0577ac */ /* 0x000e240008000800 */
[----:B------:R-:W-:Y:S01]  /*83e0*/  USEL UR6, UR12, 0x1, !UP0 ;  /* 0x000000010c067887 */ /* 0x000fe2000c000000 */
[----:B------:R-:W-:-:S11]  /*83f0*/  UMOV UR4, URZ ;  /* 0x000000ff00047c82 */ /* 0x000fd60008000000 */
.L_x_39:
[----:B0-2---:R-:W0:Y:S01]  /*8400*/  I2F.U32.RP R0, UR5 ;  /* 0x0000000500007d06 */ /* 0x005e220008209000 */
[----:B------:R-:W-:Y:S01]  /*8410*/  HFMA2 R21, -RZ, RZ, 0.8349609375, 5.424022674560546875e-06 ;  /* 0x3aae005bff157431 */ /* 0x000fe200000001ff */
[----:B------:R-:W-:Y:S01]  /*8420*/  MOV R19, 0x38eb4c3a ;  /* 0x38eb4c3a00137802 */ /* 0x000fe20000000f00 */
[----:B------:R-:W-:Y:S01]  /*8430*/  IMAD.MOV.U32 R18, RZ, RZ, 0x3c09919f ;  /* 0x3c09919fff127424 */ /* 0x000fe200078e00ff */
[----:B------:R-:W-:Y:S02]  /*8440*/  ISETP.NE.U32.AND P2, PT, RZ, UR5, PT ;  /* 0x00000005ff007c0c */ /* 0x000fe4000bf45070 */
[----:B------:R-:W-:Y:S02]  /*8450*/  MOV R17, 0x3f210a14 ;  /* 0x3f210a1400117802 */ /* 0x000fe40000000f00 */
[----:B0-----:R-:W1:Y:S02]  /*8460*/  MUFU.RCP R0, R0 ;  /* 0x0000000000007308 */ /* 0x001e640000001000 */
[----:B-1----:R-:W-:-:S06]  /*8470*/  IADD3 R4, PT, PT, R0, 0xffffffe, RZ ;  /* 0x0ffffffe00047810 */ /* 0x002fcc0007ffe0ff */
[----:B------:R0:W1:Y:S02]  /*8480*/  F2I.FTZ.U32.TRUNC.NTZ R5, R4 ;  /* 0x0000000400057305 */ /* 0x000064000021f000 */
[----:B0-----:R-:W-:Y:S02]  /*8490*/  HFMA2 R4, -RZ, RZ, 0, 0 ;  /* 0x00000000ff047431 */ /* 0x001fe400000001ff */
[----:B-1----:R-:W-:-:S05]  /*84a0*/  IMAD R6, R5, UR5, RZ ;  /* 0x0000000505067c24 */ /* 0x002fca000f8e02ff */
[----:B------:R-:W-:-:S05]  /*84b0*/  IADD3 R7, PT, PT, -R6, RZ, RZ ;  /* 0x000000ff06077210 */ /* 0x000fca0007ffe1ff */
[----:B------:R-:W-:Y:S01]  /*84c0*/  IMAD.HI.U32 R6, R5, R7, R4 ;  /* 0x0000000705067227 */ /* 0x000fe200078e0004 */
[----:B------:R-:W-:Y:S01]  /*84d0*/  I2FP.F32.U32 R5, UR4 ;  /* 0x0000000400057c45 */ /* 0x000fe20008201000 */
[----:B------:R-:W-:-:S04]  /*84e0*/  UIADD3 UR4, UPT, UPT, UR4, 0x1, URZ ;  /* 0x0000000104047890 */ /* 0x000fc8000fffe0ff */
[----:B------:R-:W-:-:S04]  /*84f0*/  IMAD.HI.U32 R15, R6, R3, RZ ;  /* 0x00000003060f7227 */ /* 0x000fc800078e00ff */
[----:B------:R-:W-:Y:S01]  /*8500*/  FADD R7, -R12, R5 ;  /* 0x000000050c077221 */ /* 0x000fe20000000100 */
[----:B------:R-:W-:Y:S01]  /*8510*/  UISETP.NE.AND UP0, UPT, UR4, UR5, UPT ;  /* 0x000000050400728c */ /* 0x000fe2000bf05270 */
[----:B------:R-:W-:Y:S02]  /*8520*/  IMAD.MOV R6, RZ, RZ, -R15 ;  /* 0x000000ffff067224 */ /* 0x000fe400078e0a0f */
[C---:B------:R-:W-:Y:S01]  /*8530*/  FADD R5, R7.reuse, 0.5 ;  /* 0x3f00000007057421 */ /* 0x040fe20000000000 */
[----:B------:R-:W-:Y:S01]  /*8540*/  FADD R7, R7, -0.5 ;  /* 0xbf00000007077421 */ /* 0x000fe20000000000 */
[----:B------:R-:W-:Y:S01]  /*8550*/  USEL UR4, UR4, URZ, UP0 ;  /* 0x000000ff04047287 */ /* 0x000fe20008000000 */
[----:B------:R-:W-:Y:S02]  /*8560*/  IMAD R6, R6, UR5, R3 ;  /* 0x0000000506067c24 */ /* 0x000fe4000f8e0203 */
[-C--:B------:R-:W-:Y:S01]  /*8570*/  FMUL R0, R5, R2.reuse ;  /* 0x0000000205007220 */ /* 0x080fe20000400000 */
[----:B------:R-:W-:-:S02]  /*8580*/  FMUL R4, R7, R2 ;  /* 0x0000000207047220 */ /* 0x000fc40000400000 */
[----:B------:R-:W-:Y:S01]  /*8590*/  ISETP.GE.U32.AND P0, PT, R6, UR5, PT ;  /* 0x0000000506007c0c */ /* 0x000fe2000bf06070 */
[C---:B------:R-:W-:Y:S01]  /*85a0*/  FMUL R9, R0.reuse, R0 ;  /* 0x0000000000097220 */ /* 0x040fe20000400000 */
[----:B------:R-:W-:Y:S01]  /*85b0*/  FSETP.GE.AND P3, PT, |R0|, 1.0029599666595458984, PT ;  /* 0x3f8060fe0000780b */ /* 0x000fe20003f66200 */
[C---:B------:R-:W-:Y:S01]  /*85c0*/  FMUL R5, R4.reuse, R4 ;  /* 0x0000000404057220 */ /* 0x040fe20000400000 */
[----:B------:R-:W-:Y:S02]  /*85d0*/  FSETP.GE.AND P4, PT, |R4|, 1.0029599666595458984, PT ;  /* 0x3f8060fe0400780b */ /* 0x000fe40003f86200 */
[----:B------:R-:W-:Y:S02]  /*85e0*/  FSEL R9, |R0|, R9, P3 ;  /* 0x0000000900097208 */ /* 0x000fe40001800200 */
[----:B------:R-:W-:Y:S02]  /*85f0*/  FSEL R8, -R21, -0.00082130916416645050049, P3 ;  /* 0xba574d2015087808 */ /* 0x000fe40001800100 */
[----:B------:R-:W-:-:S02]  /*8600*/  FSEL R5, |R4|, R5, P4 ;  /* 0x0000000504057208 */ /* 0x000fc40002000200 */
[----:B------:R-:W-:Y:S02]  /*8610*/  FSEL R14, R19, 8.4834944573231041431e-05, P4 ;  /* 0x38b1e96a130e7808 */ /* 0x000fe40002000000 */
[----:B------:R-:W-:Y:S02]  /*8620*/  @P0 IADD3 R6, PT, PT, R6, -UR5, RZ ;  /* 0x8000000506060c10 */ /* 0x000fe4000fffe0ff */
[----:B------:R-:W-:Y:S02]  /*8630*/  FSEL R16, -R21, -0.00082130916416645050049, P4 ;  /* 0xba574d2015107808 */ /* 0x000fe40002000100 */
[----:B------:R-:W-:Y:S02]  /*8640*/  ISETP.GE.U32.AND P1, PT, R6, UR5, PT ;  /* 0x0000000506007c0c */ /* 0x000fe4000bf26070 */
[----:B------:R-:W-:Y:S01]  /*8650*/  FSEL R6, R19, 8.4834944573231041431e-05, P3 ;  /* 0x38b1e96a13067808 */ /* 0x000fe20001800000 */
[----:B------:R-:W-:Y:S01]  /*8660*/  FFMA R20, R5, R14, R16 ;  /* 0x0000000e05147223 */ /* 0x000fe20000000010 */
[----:B------:R-:W-:-:S02]  /*8670*/  @P0 IADD3 R15, PT, PT, R15, 0x1, RZ ;  /* 0x000000010f0f0810 */ /* 0x000fc40007ffe0ff */
[----:B------:R-:W-:Y:S01]  /*8680*/  MOV R14, 0x3d24d99a ;  /* 0x3d24d99a000e7802 */ /* 0x000fe20000000f00 */
[C---:B------:R-:W-:Y:S01]  /*8690*/  FFMA R6, R9.reuse, R6, R8 ;  /* 0x0000000609067223 */ /* 0x040fe20000000008 */
[C---:B------:R-:W-:Y:S02]  /*86a0*/  FSEL R8, R18.reuse, 0.0052134888246655464172, P3 ;  /* 0x3baad5ea12087808 */ /* 0x040fe40001800000 */
[----:B------:R-:W-:Y:S02]  /*86b0*/  FSEL R22, R18, 0.0052134888246655464172, P4 ;  /* 0x3baad5ea12167808 */ /* 0x000fe40002000000 */
[C---:B------:R-:W-:Y:S01]  /*86c0*/  FSEL R16, -R14.reuse, -0.026868773624300956726, P3 ;  /* 0xbcdc1be70e107808 */ /* 0x040fe20001800100 */
[----:B------:R-:W-:Y:S01]  /*86d0*/  FFMA R6, R9, R6, R8 ;  /* 0x0000000609067223 */ /* 0x000fe20000000008 */
[----:B------:R-:W-:Y:S01]  /*86e0*/  @P1 IADD3 R15, PT, PT, R15, 0x1, RZ ;  /* 0x000000010f0f1810 */ /* 0x000fe20007ffe0ff */
[----:B------:R-:W-:Y:S01]  /*86f0*/  IMAD.MOV.U32 R8, RZ, RZ, 0x3e235519 ;  /* 0x3e235519ff087424 */ /* 0x000fe200078e00ff */
[----:B------:R-:W-:Y:S01]  /*8700*/  @!P2 LOP3.LUT R15, RZ, UR5, RZ, 0x33, !PT ;  /* 0x00000005ff0fac12 */ /* 0x000fe2000f8e33ff */
[----:B------:R-:W-:Y:S01]  /*8710*/  FFMA R20, R5, R20, R22 ;  /* 0x0000001405147223 */ /* 0x000fe20000000016 */
[----:B------:R-:W-:Y:S01]  /*8720*/  FSEL R22, -R14, -0.026868773624300956726, P4 ;  /* 0xbcdc1be70e167808 */ /* 0x000fe20002000100 */
[----:B------:R-:W-:Y:S01]  /*8730*/  FFMA R16, R9, R6, R16 ;  /* 0x0000000609107223 */ /* 0x000fe20000000010 */
[----:B------:R-:W-:-:S02]  /*8740*/  I2FP.F32.U32 R24, R15 ;  /* 0x0000000f00187245 */ /* 0x000fc40000201000 */
[----:B------:R-:W-:-:S03]  /*8750*/  FSEL R7, R8, 0.11284004896879196167, P3 ;  /* 0x3de718af08077808 */ /* 0x000fc60001800000 */
[----:B------:R-:W-:Y:S01]  /*8760*/  FADD R28, -R13, R24 ;  /* 0x000000180d1c7221 */ /* 0x000fe20000000100 */
[----:B------:R-:W-:Y:S01]  /*8770*/  FFMA R24, R5, R20, R22 ;  /* 0x0000001405187223 */ /* 0x000fe20000000016 */
[----:B------:R-:W-:Y:S01]  /*8780*/  FFMA R20, R9, R16, R7 ;  /* 0x0000001009147223 */ /* 0x000fe20000000007 */
[----:B------:R-:W-:Y:S02]  /*8790*/  HFMA2 R16, -RZ, RZ, 1.8525390625, -0.310791015625 ;  /* 0x3f69b4f9ff107431 */ /* 0x000fe400000001ff */
[C---:B------:R-:W-:Y:S01]  /*87a0*/  FADD R26, R28.reuse, 0.5 ;  /* 0x3f0000001c1a7421 */ /* 0x040fe20000000000 */
[----:B------:R-:W-:-:S03]  /*87b0*/  FADD R28, R28, -0.5 ;  /* 0xbf0000001c1c7421 */ /* 0x000fc60000000000 */
[-C--:B------:R-:W-:Y:S01]  /*87c0*/  FMUL R6, R26, R37.reuse ;  /* 0x000000251a067220 */ /* 0x080fe20000400000 */
[----:B------:R-:W-:Y:S01]  /*87d0*/  FMUL R7, R28, R37 ;  /* 0x000000251c077220 */ /* 0x000fe20000400000 */
[----:B------:R-:W-:Y:S02]  /*87e0*/  FSEL R26, R8, 0.11284004896879196167, P4 ;  /* 0x3de718af081a7808 */ /* 0x000fe40002000000 */
[----:B------:R-:W-:Y:S01]  /*87f0*/  FMUL R15, R6, R6 ;  /* 0x00000006060f7220 */ /* 0x000fe20000400000 */
[----:B------:R-:W-:Y:S02]  /*8800*/  FSEL R22, R16, -0.37612664699554443359, P3 ;  /* 0xbec093ac10167808 */ /* 0x000fe40001800000 */
[----:B------:R-:W-:Y:S01]  /*8810*/  FSETP.GE.AND P0, PT, |R6|, 1.0029599666595458984, PT ;  /* 0x3f8060fe0600780b */ /* 0x000fe20003f06200 */
[----:B------:R-:W-:Y:S01]  /*8820*/  FFMA R24, R5, R24, R26 ;  /* 0x0000001805187223 */ /* 0x000fe2000000001a */
[----:B------:R-:W-:Y:S01]  /*8830*/  FSETP.GE.AND P1, PT, |R7|, 1.0029599666595458984, PT ;  /* 0x3f8060fe0700780b */ /* 0x000fe20003f26200 */
[----:B------:R-:W-:Y:S01]  /*8840*/  FFMA R20, R9, R20, R22 ;  /* 0x0000001409147223 */ /* 0x000fe20000000016 */
[----:B------:R-:W-:Y:S01]  /*8850*/  FMUL R22, R7, R7 ;  /* 0x0000000707167220 */ /* 0x000fe20000400000 */
[----:B------:R-:W-:-:S02]  /*8860*/  FSEL R28, R19, 8.4834944573231041431e-05, P0 ;  /* 0x38b1e96a131c7808 */ /* 0x000fc40000000000 */
[----:B------:R-:W-:Y:S02]  /*8870*/  FSEL R30, -R21, -0.00082130916416645050049, P0 ;  /* 0xba574d20151e7808 */ /* 0x000fe40000000100 */
[----:B------:R-:W-:Y:S02]  /*8880*/  FSEL R19, R19, 8.4834944573231041431e-05, P1 ;  /* 0x38b1e96a13137808 */ /* 0x000fe40000800000 */
[----:B------:R-:W-:Y:S02]  /*8890*/  FSEL R21, -R21, -0.00082130916416645050049, P1 ;  /* 0xba574d2015157808 */ /* 0x000fe40000800100 */
[----:B------:R-:W-:Y:S02]  /*88a0*/  FSEL R32, |R7|, R22, P1 ;  /* 0x0000001607207208 */ /* 0x000fe40000800200 */
[----:B------:R-:W-:Y:S02]  /*88b0*/  FSEL R15, |R6|, R15, P0 ;  /* 0x0000000f060f7208 */ /* 0x000fe40000000200 */
[----:B------:R-:W-:Y:S01]  /*88c0*/  FSEL R25, R18, 0.0052134888246655464172, P1 ;  /* 0x3baad5ea12197808 */ /* 0x000fe20000800000 */
[----:B------:R-:W-:Y:S01]  /*88d0*/  FFMA R19, R32, R19, R21 ;  /* 0x0000001320137223 */ /* 0x000fe20000000015 */
[----:B------:R-:W-:Y:S01]  /*88e0*/  FSEL R21, -R14, -0.026868773624300956726, P1 ;  /* 0xbcdc1be70e157808 */ /* 0x000fe20000800100 */
[----:B------:R-:W-:Y:S01]  /*88f0*/  FFMA R28, R15, R28, R30 ;  /* 0x0000001c0f1c7223 */ /* 0x000fe2000000001e */
[----:B------:R-:W-:Y:S01]  /*8900*/  FSEL R30, R18, 0.0052134888246655464172, P0 ;  /* 0x3baad5ea121e7808 */ /* 0x000fe20000000000 */
[----:B------:R-:W-:Y:S01]  /*8910*/  FFMA R19, R32, R19, R25 ;  /* 0x0000001320137223 */ /* 0x000fe20000000019 */
[----:B------:R-:W-:-:S02]  /*8920*/  FSEL R26, R16, -0.37612664699554443359, P4 ;  /* 0xbec093ac101a7808 */ /* 0x000fc40002000000 */
[----:B------:R-:W-:Y:S01]  /*8930*/  FSEL R25, R8, 0.11284004896879196167, P1 ;  /* 0x3de718af08197808 */ /* 0x000fe20000800000 */
[----:B------:R-:W-:Y:S01]  /*8940*/  FFMA R19, R32, R19, R21 ;  /* 0x0000001320137223 */ /* 0x000fe20000000015 */
[----:B------:R-:W-:Y:S01]  /*8950*/  FSEL R14, -R14, -0.026868773624300956726, P0 ;  /* 0xbcdc1be70e0e7808 */ /* 0x000fe20000000100 */
[----:B------:R-:W-:Y:S01]  /*8960*/  FFMA R28, R15, R28, R30 ;  /* 0x0000001c0f1c7223 */ /* 0x000fe2000000001e */
[----:B------:R-:W-:Y:S01]  /*8970*/  FSEL R18, R17, 0.12837915122509002686, P4 ;  /* 0x3e0375d311127808 */ /* 0x000fe20002000000 */
[----:B------:R-:W-:Y:S01]  /*8980*/  FFMA R24, R5, R24, R26 ;  /* 0x0000001805187223 */ /* 0x000fe2000000001a */
[----:B------:R-:W-:Y:S01]  /*8990*/  FSEL R21, R16, -0.37612664699554443359, P1 ;  /* 0xbec093ac10157808 */ /* 0x000fe20000800000 */
[----:B------:R-:W-:Y:S01]  /*89a0*/  FFMA R25, R32, R19, R25 ;  /* 0x0000001320197223 */ /* 0x000fe20000000019 */
[----:B------:R-:W-:Y:S01]  /*89b0*/  FSEL R22, R17, 0.12837915122509002686, P3 ;  /* 0x3e0375d311167808 */ /* 0x000fe20001800000 */
[----:B------:R-:W-:Y:S01]  /*89c0*/  FFMA R14, R15, R28, R14 ;  /* 0x0000001c0f0e7223 */ /* 0x000fe2000000000e */
[----:B------:R-:W-:Y:S01]  /*89d0*/  FSEL R8, R8, 0.11284004896879196167, P0 ;  /* 0x3de718af08087808 */ /* 0x000fe20000000000 */
[C---:B------:R-:W-:Y:S01]  /*89e0*/  FFMA R18, R5.reuse, R24, R18 ;  /* 0x0000001805127223 */ /* 0x040fe20000000012 */
[----:B------:R-:W-:Y:S01]  /*89f0*/  FSEL R19, -R5, R4, P4 ;  /* 0x0000000405137208 */ /* 0x000fe20002000100 */
[----:B------:R-:W-:Y:S01]  /*8a00*/  FFMA R21, R32, R25, R21 ;  /* 0x0000001920157223 */ /* 0x000fe20000000015 */
[----:B------:R-:W-:Y:S01]  /*8a10*/  FSEL R27, R17, 0.12837915122509002686, P1 ;  /* 0x3e0375d3111b7808 */ /* 0x000fe20000800000 */
[----:B------:R-:W-:Y:S01]  /*8a20*/  FFMA R20, R9, R20, R22 ;  /* 0x0000001409147223 */ /* 0x000fe20000000016 */
[----:B------:R-:W-:Y:S01]  /*8a30*/  FSEL R16, R16, -0.37612664699554443359, P0 ;  /* 0xbec093ac10107808 */ /* 0x000fe20000000000 */
[----:B------:R-:W-:Y:S01]  /*8a40*/  FFMA R14, R15, R14, R8 ;  /* 0x0000000e0f0e7223 */ /* 0x000fe20000000008 */
[----:B------:R-:W-:Y:S01]  /*8a50*/  FSEL R9, -R9, R0, P3 ;  /* 0x0000000009097208 */ /* 0x000fe20001800100 */
[----:B------:R-:W-:Y:S01]  /*8a60*/  FFMA R18, R18, R19, R19 ;  /* 0x0000001312127223 */ /* 0x000fe20000000013 */
[C---:B------:R-:W-:Y:S01]  /*8a70*/  FFMA R21, R32.reuse, R21, R27 ;  /* 0x0000001520157223 */ /* 0x040fe2000000001b */
[----:B------:R-:W-:Y:S01]  /*8a80*/  FSEL R32, -R32, R7, P1 ;  /* 0x0000000720207208 */ /* 0x000fe20000800100 */
[----:B------:R-:W-:Y:S01]  /*8a90*/  FFMA R14, R15, R14, R16 ;  /* 0x0000000e0f0e7223 */ /* 0x000fe20000000010 */
[----:B------:R-:W-:Y:S01]  /*8aa0*/  FSEL R17, R17, 0.12837915122509002686, P0 ;  /* 0x3e0375d311117808 */ /* 0x000fe20000000000 */
[----:B------:R-:W-:Y:S01]  /*8ab0*/  FFMA R9, R20, R9, R9 ;  /* 0x0000000914097223 */ /* 0x000fe20000000009 */
[----:B------:R-:W0:Y:S01]  /*8ac0*/  @P4 MUFU.EX2 R8, R18 ;  /* 0x0000001200084308 */ /* 0x000e220000000800 */
[----:B------:R-:W-:Y:S01]  /*8ad0*/  FSEL R19, -R15, R6, P0 ;  /* 0x000000060f137208 */ /* 0x000fe20000000100 */
[----:B------:R-:W-:Y:S01]  /*8ae0*/  FFMA R21, R21, R32, R32 ;  /* 0x0000002015157223 */ /* 0x000fe20000000020 */
[----:B------:R-:W-:-:S04]  /*8af0*/  FFMA R14, R15, R14, R17 ;  /* 0x0000000e0f0e7223 */ /* 0x000fc80000000011 */
[----:B------:R-:W-:Y:S01]  /*8b00*/  FFMA R14, R14, R19, R19 ;  /* 0x000000130e0e7223 */ /* 0x000fe20000000013 */
[----:B------:R-:W1:Y:S08]  /*8b10*/  @P3 MUFU.EX2 R5, R9 ;  /* 0x0000000900053308 */ /* 0x000e700000000800 */
[----:B------:R-:W2:Y:S01]  /*8b20*/  @P1 MUFU.EX2 R17, R21 ;  /* 0x0000001500111308 */ /* 0x000ea20000000800 */
[----:B0-----:R-:W-:-:S05]  /*8b30*/  @P4 FADD R15, -R8, 1 ;  /* 0x3f800000080f4421 */ /* 0x001fca0000000100 */
[----:B------:R-:W-:Y:S02]  /*8b40*/  @P4 LOP3.LUT R18, R15, 0x80000000, R4, 0xb8, !PT ;  /* 0x800000000f124812 */ /* 0x000fe400078eb804 */
[----:B------:R-:W0:Y:S01]  /*8b50*/  @P0 MUFU.EX2 R16, R14 ;  /* 0x0000000e00100308 */ /* 0x000e220000000800 */
[----:B-1----:R-:W-:Y:S02]  /*8b60*/  @P3 FADD R5, -R5, 1 ;  /* 0x3f80000005053421 */ /* 0x002fe40000000100 */
[----:B------:R-:W-:-:S03]  /*8b70*/  FMUL R18, R18, 0.5 ;  /* 0x3f00000012127820 */ /* 0x000fc60000400000 */
[----:B------:R-:W-:Y:S01]  /*8b80*/  @P3 LOP3.LUT R9, R5, 0x80000000, R0, 0xb8, !PT ;  /* 0x8000000005093812 */ /* 0x000fe200078eb800 */
[----:B--2---:R-:W-:-:S04]  /*8b90*/  @P1 FADD R4, -R17, 1 ;  /* 0x3f80000011041421 */ /* 0x004fc80000000100 */
[----:B------:R-:W-:Y:S01]  /*8ba0*/  FFMA R18, R9, 0.5, -R18 ;  /* 0x3f00000009127823 */ /* 0x000fe20000000812 */
[----:B------:R-:W-:Y:S02]  /*8bb0*/  @P1 LOP3.LUT R21, R4, 0x80000000, R7, 0xb8, !PT ;  /* 0x8000000004151812 */ /* 0x000fe400078eb807 */
[C---:B------:R-:W-:Y:S01]  /*8bc0*/  LEA R7, R3.reuse, UR16, 0x2 ;  /* 0x0000001003077c11 */ /* 0x040fe2000f8e10ff */
[----:B0-----:R-:W-:Y:S01]  /*8bd0*/  @P0 FADD R5, -R16, 1 ;  /* 0x3f80000010050421 */ /* 0x001fe20000000100 */
[----:B------:R-:W-:Y:S01]  /*8be0*/  IADD3 R3, PT, PT, R3, 0x1, RZ ;  /* 0x0000000103037810 */ /* 0x000fe20007ffe0ff */
[----:B------:R-:W-:-:S03]  /*8bf0*/  FMUL R21, R21, 0.5 ;  /* 0x3f00000015157820 */ /* 0x000fc60000400000 */
[----:B------:R-:W-:Y:S01]  /*8c00*/  @P0 LOP3.LUT R14, R5, 0x80000000, R6, 0xb8, !PT ;  /* 0x80000000050e0812 */ /* 0x000fe200078eb806 */
[----:B------:R-:W-:Y:S01]  /*8c10*/  FMUL R5, R18, 65535 ;  /* 0x477fff0012057820 */ /* 0x000fe20000400000 */
[----:B------:R-:W-:-:S03]  /*8c20*/  ISETP.NE.AND P0, PT, R3, UR6, PT ;  /* 0x0000000603007c0c */ /* 0x000fc6000bf05270 */
[----:B------:R-:W-:-:S04]  /*8c30*/  FFMA R0, R14, 0.5, -R21 ;  /* 0x3f0000000e007823 */ /* 0x000fc80000000815 */
[----:B------:R-:W-:-:S05]  /*8c40*/  FFMA R0, R0, R5, RZ ;  /* 0x0000000500007223 */ /* 0x000fca00000000ff */
[----:B------:R2:W-:Y:S01]  /*8c50*/  STL [R7], R0 ;  /* 0x0000000007007387 */ /* 0x0005e20000100800 */
[----:B------:R-:W-:Y:S05]  /*8c60*/  @P0 BRA `(.L_x_39) ;  /* 0xfffffff400e40947 */ /* 0x000fea000383ffff */
.L_x_32:
[----:B------:R-:W4:Y:S01]  /*8c70*/  LDCU.64 UR6, c[0x0][0x380] ;  /* 0x00007000ff0677ac */ /* 0x000f220008000a00 */
[----:B------:R-:W-:Y:S02]  /*8c80*/  UISETP.NE.AND UP0, UPT, UR5, URZ, UPT ;  /* 0x000000ff0500728c */ /* 0x000fe4000bf05270 */
[----:B----4-:R-:W-:-:S04]  /*8c90*/  UISETP.EQ.U32.AND UP1, UPT, UR6, URZ, UPT ;  /* 0x000000ff0600728c */ /* 0x010fc8000bf22070 */
[----:B------:R-:W-:-:S09]  /*8ca0*/  UISETP.EQ.OR.EX UP1, UPT, UR7, URZ, !UP0, UP1 ;  /* 0x000000ff0700728c */ /* 0x000fd2000c722710 */
[----:B------:R-:W-:Y:S05]  /*8cb0*/  BRA.U UP1, `(.L_x_40) ;  /* 0x0000000901b07547 */ /* 0x000fea000b800000 */
[----:B------:R-:W-:Y:S01]  /*8cc0*/  UISETP.LT.U32.AND UP2, UPT, UR12, 0x1, UPT ;  /* 0x000000010c00788c */ /* 0x000fe2000bf41070 */
[----:B0-----:R-:W-:-:S03]  /*8cd0*/  CS2R R2, SRZ ;  /* 0x0000000000027805 */ /* 0x001fc6000001ff00 */
[----:B------:R-:W-:Y:S02]  /*8ce0*/  USEL UR4, UR12, 0x1, !UP2 ;  /* 0x000000010c047887 */ /* 0x000fe4000d000000 */
[----:B------:R-:W-:-:S09]  /*8cf0*/  UISETP.GE.U32.AND UP2, UPT, UR12, 0x4, UPT ;  /* 0x000000040c00788c */ /* 0x000fd2000bf46070 */
[----:B------:R-:W-:Y:S05]  /*8d00*/  BRA.U !UP2, `(.L_x_41) ;  /* 0x000000090a6c7547 */ /* 0x000fea000b800000 */
[----:B------:R-:W-:Y:S01]  /*8d10*/  ULOP3.LUT UR5, UR4, 0x3fc, URZ, 0xc0, !UPT ;  /* 0x000003fc04057892 */ /* 0x000fe2000f8ec0ff */
[----:B--2---:R-:W-:-:S03]  /*8d20*/  IMAD.MOV.U32 R0, RZ, RZ, RZ ;  /* 0x000000ffff007224 */ /* 0x004fc600078e00ff */
[----:B------:R-:W-:-:S09]  /*8d30*/  UISETP.GT.AND UP2, UPT, UR5, URZ, UPT ;  /* 0x000000ff0500728c */ /* 0x000fd2000bf44270 */
[----:B------:R-:W-:Y:S05]  /*8d40*/  BRA.U !UP2, `(.L_x_42) ;  /* 0x000000090a007547 */ /* 0x000fea000b800000 */
[----:B------:R-:W-:Y:S02]  /*8d50*/  IADD3 R2, PT, PT, -R0, UR5, RZ ;  /* 0x0000000500027c10 */ /* 0x000fe4000fffe1ff */
[----:B------:R-:W-:Y:S02]  /*8d60*/  PLOP3.LUT P0, PT, PT, PT, PT, 0x80, 0x8 ;  /* 0x000000000008781c */ /* 0x000fe40003f0f070 */
[----:B------:R-:W-:-:S13]  /*8d70*/  ISETP.GT.AND P1, PT, R2, 0xc, PT ;  /* 0x0000000c0200780c */ /* 0x000fda0003f24270 */
[----:B------:R-:W-:Y:S05]  /*8d80*/  @!P1 BRA `(.L_x_43) ;  /* 0x0000000400409947 */ /* 0x000fea0003800000 */
[----:B------:R-:W-:Y:S01]  /*8d90*/  PLOP3.LUT P0, PT, PT, PT, PT, 0x8, 0x80 ;  /* 0x000000000080781c */ /* 0x000fe20003f0e170 */
[----:B------:R-:W-:-:S12]  /*8da0*/  UIADD3 UR6, UPT, UPT, UR5, -0xc, URZ ;  /* 0xfffffff405067890 */ /* 0x000fd8000fffe0ff */
.L_x_44:
[C---:B----4-:R-:W-:Y:S01]  /*8db0*/  IMAD.WIDE.U32 R2, R0.reuse, 0x4, R44 ;  /* 0x0000000400027825 */ /* 0x050fe200078e002c */
[----:B------:R-:W-:-:S04]  /*8dc0*/  LEA R25, R0, R1, 0x2 ;  /* 0x0000000100197211 */ /* 0x000fc800078e10ff */
[----:B------:R-:W2:Y:S04]  /*8dd0*/  LDG.E R6, desc[UR14][R2.64] ;  /* 0x0000000e02067981 */ /* 0x000ea8000c1e1900 */
[----:B------:R-:W4:Y:S04]  /*8de0*/  LDG.E R8, desc[UR14][R2.64+0x4] ;  /* 0x0000040e02087981 */ /* 0x000f28000c1e1900 */
[----:B------:R-:W5:Y:S04]  /*8df0*/  LDG.E R14, desc[UR14][R2.64+0x8] ;  /* 0x0000080e020e7981 */ /* 0x000f68000c1e1900 */
[----:B------:R-:W3:Y:S04]  /*8e00*/  LDG.E R16, desc[UR14][R2.64+0xc] ;  /* 0x00000c0e02107981 */ /* 0x000ee8000c1e1900 */
[----:B------:R-:W2:Y:S04]  /*8e10*/  LDL R7, [R25+0xee8] ;  /* 0x000ee80019077983 */ /* 0x000ea80000100800 */
[----:B------:R-:W4:Y:S04]  /*8e20*/  LDL R9, [R25+0xeec] ;  /* 0x000eec0019097983 */ /* 0x000f280000100800 */
[----:B------:R-:W5:Y:S04]  /*8e30*/  LDL R15, [R25+0xef0] ;  /* 0x000ef000190f7983 */ /* 0x000f680000100800 */
[----:B------:R-:W3:Y:S01]  /*8e40*/  LDL R17, [R25+0xef4] ;  /* 0x000ef40019117983 */ /* 0x000ee20000100800 */
[----:B------:R-:W-:-:S04]  /*8e50*/  IADD3 R18, PT, PT, R0, 0x4, RZ ;  /* 0x0000000400127810 */ /* 0x000fc80007ffe0ff */
[C---:B------:R-:W-:Y:S01]  /*8e60*/  LEA R26, R18.reuse, R1, 0x2 ;  /* 0x00000001121a7211 */ /* 0x040fe200078e10ff */
[----:B-1----:R-:W-:-:S05]  /*8e70*/  IMAD.WIDE.U32 R4, R18, 0x4, R44 ;  /* 0x0000000412047825 */ /* 0x002fca00078e002c */
[----:B------:R-:W3:Y:S04]  /*8e80*/  LDG.E R19, desc[UR14][R4.64] ;  /* 0x0000000e04137981 */ /* 0x000ee8000c1e1900 */
[----:B------:R-:W3:Y:S04]  /*8e90*/  LDG.E R20, desc[UR14][R4.64+0x4] ;  /* 0x0000040e04147981 */ /* 0x000ee8000c1e1900 */
[----:B------:R-:W3:Y:S04]  /*8ea0*/  LDG.E R21, desc[UR14][R4.64+0x8] ;  /* 0x0000080e04157981 */ /* 0x000ee8000c1e1900 */
[----:B------:R0:W3:Y:S01]  /*8eb0*/  LDG.E R22, desc[UR14][R4.64+0xc] ;  /* 0x00000c0e04167981 */ /* 0x0000e2000c1e1900 */
[----:B--2---:R-:W-:Y:S01]  /*8ec0*/  FADD R6, R6, -R7 ;  /* 0x8000000706067221 */ /* 0x004fe20000000000 */
[----:B----4-:R-:W-:-:S04]  /*8ed0*/  FADD R8, R8, -R9 ;  /* 0x8000000908087221 */ /* 0x010fc80000000000 */
[----:B------:R-:W-:Y:S01]  /*8ee0*/  STL [R25+0x15cc], R6 ;  /* 0x0015cc0619007387 */ /* 0x000fe20000100800 */
[----:B-----5:R-:W-:-:S03]  /*8ef0*/  FADD R14, R14, -R15 ;  /* 0x8000000f0e0e7221 */ /* 0x020fc60000000000 */
[----:B------:R-:W-:Y:S01]  /*8f00*/  STL [R25+0x15d0], R8 ;  /* 0x0015d00819007387 */ /* 0x000fe20000100800 */
[----:B---3--:R-:W-:-:S03]  /*8f10*/  FADD R16, R16, -R17 ;  /* 0x8000001110107221 */ /* 0x008fc60000000000 */
[----:B------:R-:W-:Y:S04]  /*8f20*/  STL [R25+0x15d4], R14 ;  /* 0x0015d40e19007387 */ /* 0x000fe80000100800 */
[----:B------:R1:W-:Y:S04]  /*8f30*/  STL [R25+0x15d8], R16 ;  /* 0x0015d81019007387 */ /* 0x0003e80000100800 */
[----:B------:R-:W2:Y:S04]  /*8f40*/  LDL R18, [R26+0xee8] ;  /* 0x000ee8001a127983 */ /* 0x000ea80000100800 */
[----:B------:R-:W0:Y:S04]  /*8f50*/  LDL R5, [R26+0xeec] ;  /* 0x000eec001a057983 */ /* 0x000e280000100800 */
[----:B------:R-:W3:Y:S04]  /*8f60*/  LDL R4, [R26+0xef0] ;  /* 0x000ef0001a047983 */ /* 0x000ee80000100800 */
[----:B------:R-:W4:Y:S01]  /*8f70*/  LDL R7, [R26+0xef4] ;  /* 0x000ef4001a077983 */ /* 0x000f220000100800 */
[----:B------:R-:W-:-:S04]  /*8f80*/  VIADD R9, R0, 0x8 ;  /* 0x0000000800097836 */ /* 0x000fc80000000000 */
[C---:B------:R-:W-:Y:S01]  /*8f90*/  IMAD.WIDE.U32 R2, R9.reuse, 0x4, R44 ;  /* 0x0000000409027825 */ /* 0x040fe200078e002c */
[----:B-1----:R-:W-:-:S04]  /*8fa0*/  LEA R25, R9, R1, 0x2 ;  /* 0x0000000109197211 */ /* 0x002fc800078e10ff */
[----:B------:R-:W5:Y:S04]  /*8fb0*/  LDG.E R15, desc[UR14][R2.64] ;  /* 0x0000000e020f7981 */ /* 0x000f68000c1e1900 */
[----:B------:R-:W5:Y:S04]  /*8fc0*/  LDG.E R17, desc[UR14][R2.64+0x4] ;  /* 0x0000040e02117981 */ /* 0x000f68000c1e1900 */
[----:B------:R-:W5:Y:S04]  /*8fd0*/  LDG.E R24, desc[UR14][R2.64+0x8] ;  /* 0x0000080e02187981 */ /* 0x000f68000c1e1900 */
[----:B------:R1:W5:Y:S01]  /*8fe0*/  LDG.E R14, desc[UR14][R2.64+0xc] ;  /* 0x00000c0e020e7981 */ /* 0x000362000c1e1900 */
[----:B--2---:R-:W-:Y:S01]  /*8ff0*/  FADD R18, R19, -R18 ;  /* 0x8000001213127221 */ /* 0x004fe20000000000 */
[----:B0-----:R-:W-:-:S04]  /*9000*/  FADD R5, R20, -R5 ;  /* 0x8000000514057221 */ /* 0x001fc80000000000 */
[----:B------:R0:W-:Y:S01]  /*9010*/  STL [R26+0x15cc], R18 ;  /* 0x0015cc121a007387 */ /* 0x0001e20000100800 */
[----:B---3--:R-:W-:-:S03]  /*9020*/  FADD R4, R21, -R4 ;  /* 0x8000000415047221 */ /* 0x008fc60000000000 */
[----:B------:R-:W-:Y:S01]  /*9030*/  STL [R26+0x15d0], R5 ;  /* 0x0015d0051a007387 */ /* 0x000fe20000100800 */
[----:B----4-:R-:W-:-:S03]  /*9040*/  FADD R7, R22, -R7 ;  /* 0x8000000716077221 */ /* 0x010fc60000000000 */
[----:B------:R2:W-:Y:S04]  /*9050*/  STL [R26+0x15d4], R4 ;  /* 0x0015d4041a007387 */ /* 0x0005e80000100800 */
[----:B------:R3:W-:Y:S04]  /*9060*/  STL [R26+0x15d8], R7 ;  /* 0x0015d8071a007387 */ /* 0x0007e80000100800 */
[----:B------:R-:W5:Y:S04]  /*9070*/  LDL R6, [R25+0xee8] ;  /* 0x000ee80019067983 */ /* 0x000f680000100800 */
[----:B------:R-:W4:Y:S04]  /*9080*/  LDL R8, [R25+0xeec] ;  /* 0x000eec0019087983 */ /* 0x000f280000100800 */
[----:B------:R-:W3:Y:S04]  /*9090*/  LDL R9, [R25+0xef0] ;  /* 0x000ef00019097983 */ /* 0x000ee80000100800 */
[----:B------:R-:W3:Y:S01]  /*90a0*/  LDL R19, [R25+0xef4] ;  /* 0x000ef40019137983 */ /* 0x000ee20000100800 */
[----:B------:R-:W-:-:S05]  /*90b0*/  IADD3 R16, PT, PT, R0, 0xc, RZ ;  /* 0x0000000c00107810 */ /* 0x000fca0007ffe0ff */
[C---:B-1----:R-:W-:Y:S01]  /*90c0*/  IMAD.WIDE.U32 R2, R16.reuse, 0x4, R44 ;  /* 0x0000000410027825 */ /* 0x042fe200078e002c */
[----:B------:R-:W-:-:S04]  /*90d0*/  LEA R16, R16, R1, 0x2 ;  /* 0x0000000110107211 */ /* 0x000fc800078e10ff */
[----:B------:R-:W3:Y:S04]  /*90e0*/  LDG.E R20, desc[UR14][R2.64] ;  /* 0x0000000e02147981 */ /* 0x000ee8000c1e1900 */
[----:B0-----:R-:W3:Y:S04]  /*90f0*/  LDG.E R18, desc[UR14][R2.64+0x4] ;  /* 0x0000040e02127981 */ /* 0x001ee8000c1e1900 */
[----:B------:R-:W3:Y:S04]  /*9100*/  LDG.E R21, desc[UR14][R2.64+0x8] ;  /* 0x0000080e02157981 */ /* 0x000ee8000c1e1900 */
[----:B--2---:R0:W2:Y:S01]  /*9110*/  LDG.E R4, desc[UR14][R2.64+0xc] ;  /* 0x00000c0e02047981 */ /* 0x0040a2000c1e1900 */
[----:B-----5:R-:W-:Y:S01]  /*9120*/  FADD R6, R15, -R6 ;  /* 0x800000060f067221 */ /* 0x020fe20000000000 */
[----:B----4-:R-:W-:-:S04]  /*9130*/  FADD R8, R17, -R8 ;  /* 0x8000000811087221 */ /* 0x010fc80000000000 */
[----:B------:R4:W-:Y:S01]  /*9140*/  STL [R25+0x15cc], R6 ;  /* 0x0015cc0619007387 */ /* 0x0009e20000100800 */
[----:B---3--:R-:W-:-:S03]  /*9150*/  FADD R9, R24, -R9 ;  /* 0x8000000918097221 */ /* 0x008fc60000000000 */
[----:B------:R4:W-:Y:S01]  /*9160*/  STL [R25+0x15d0], R8 ;  /* 0x0015d00819007387 */ /* 0x0009e20000100800 */
[----:B------:R-:W-:-:S03]  /*9170*/  FADD R14, R14, -R19 ;  /* 0x800000130e0e7221 */ /* 0x000fc60000000000 */
[----:B------:R4:W-:Y:S04]  /*9180*/  STL [R25+0x15d4], R9 ;  /* 0x0015d40919007387 */ /* 0x0009e80000100800 */
[----:B------:R4:W-:Y:S04]  /*9190*/  STL [R25+0x15d8], R14 ;  /* 0x0015d80e19007387 */ /* 0x0009e80000100800 */
[----:B------:R-:W3:Y:S04]  /*91a0*/  LDL R5, [R16+0xee8] ;  /* 0x000ee80010057983 */ /* 0x000ee80000100800 */
[----:B------:R-:W0:Y:S04]  /*91b0*/  LDL R3, [R16+0xeec] ;  /* 0x000eec0010037983 */ /* 0x000e280000100800 */
[----:B------:R-:W5:Y:S04]  /*91c0*/  LDL R2, [R16+0xef0] ;  /* 0x000ef00010027983 */ /* 0x000f680000100800 */
[----:B------:R-:W2:Y:S01]  /*91d0*/  LDL R7, [R16+0xef4] ;  /* 0x000ef40010077983 */ /* 0x000ea20000100800 */
[----:B------:R-:W-:-:S05]  /*91e0*/  VIADD R0, R0, 0x10 ;  /* 0x0000001000007836 */ /* 0x000fca0000000000 */
[----:B------:R-:W-:Y:S01]  /*91f0*/  ISETP.GE.AND P1, PT, R0, UR6, PT ;  /* 0x0000000600007c0c */ /* 0x000fe2000bf26270 */
[----:B---3--:R-:W-:Y:S01]  /*9200*/  FADD R5, R20, -R5 ;  /* 0x8000000514057221 */ /* 0x008fe20000000000 */
[----:B0-----:R-:W-:-:S04]  /*9210*/  FADD R3, R18, -R3 ;  /* 0x8000000312037221 */ /* 0x001fc80000000000 */
[----:B------:R4:W-:Y:S01]  /*9220*/  STL [R16+0x15cc], R5 ;  /* 0x0015cc0510007387 */ /* 0x0009e20000100800 */
[----:B-----5:R-:W-:-:S03]  /*9230*/  FADD R2, R21, -R2 ;  /* 0x8000000215027221 */ /* 0x020fc60000000000 */
[----:B------:R4:W-:Y:S01]  /*9240*/  STL [R16+0x15d0], R3 ;  /* 0x0015d00310007387 */ /* 0x0009e20000100800 */
[----:B--2---:R-:W-:-:S03]  /*9250*/  FADD R4, R4, -R7 ;  /* 0x8000000704047221 */ /* 0x004fc60000000000 */
[----:B------:R4:W-:Y:S04]  /*9260*/  STL [R16+0x15d4], R2 ;  /* 0x0015d40210007387 */ /* 0x0009e80000100800 */
[----:B------:R4:W-:Y:S01]  /*9270*/  STL [R16+0x15d8], R4 ;  /* 0x0015d80410007387 */ /* 0x0009e20000100800 */
[----:B------:R-:W-:Y:S05]  /*9280*/  @!P1 BRA `(.L_x_44) ;  /* 0xfffffff800c89947 */ /* 0x000fea000383ffff */
.L_x_43:
[----:B----4-:R-:W-:-:S04]  /*9290*/  IADD3 R2, PT, PT, -R0, UR5, RZ ;  /* 0x0000000500027c10 */ /* 0x010fc8000fffe1ff */
[----:B------:R-:W-:-:S13]  /*92a0*/  ISETP.GT.AND P1, PT, R2, 0x4, PT ;  /* 0x000000040200780c */ /* 0x000fda0003f24270 */
[----:B------:R-:W-:Y:S05]  /*92b0*/  @!P1 BRA `(.L_x_45) ;  /* 0x00000000009c9947 */ /* 0x000fea0003800000 */
[C---:B------:R-:W-:Y:S01]  /*92c0*/  IMAD.WIDE.U32 R2, R0.reuse, 0x4, R44 ;  /* 0x0000000400027825 */ /* 0x040fe200078e002c */
        /* <DEDUP_REMOVED lines=9> */
[----:B------:R-:W-:-:S05]  /*9360*/  IADD3 R18, PT, PT, R0, 0x4, RZ ;  /* 0x0000000400127810 */ /* 0x000fca0007ffe0ff */
[C---:B-1----:R-:W-:Y:S01]  /*9370*/  IMAD.WIDE.U32 R4, R18.reuse, 0x4, R44 ;  /* 0x0000000412047825 */ /* 0x042fe200078e002c */
[----:B------:R-:W-:-:S04]  /*9380*/  LEA R18, R18, R1, 0x2 ;  /* 0x0000000112127211 */ /* 0x000fc800078e10ff */
[----:B------:R-:W3:Y:S04]  /*9390*/  LDG.E R19, desc[UR14][R4.64] ;  /* 0x0000000e04137981 */ /* 0x000ee8000c1e1900 */
[----:B------:R-:W3:Y:S04]  /*93a0*/  LDG.E R20, desc[UR14][R4.64+0x4] ;  /* 0x0000040e04147981 */ /* 0x000ee8000c1e1900 */
[----:B------:R-:W3:Y:S04]  /*93b0*/  LDG.E R21, desc[UR14][R4.64+0x8] ;  /* 0x0000080e04157981 */ /* 0x000ee8000c1e1900 */
[----:B------:R0:W3:Y:S01]  /*93c0*/  LDG.E R22, desc[UR14][R4.64+0xc] ;  /* 0x00000c0e04167981 */ /* 0x0000e2000c1e1900 */
[----:B--2---:R-:W-:Y:S01]  /*93d0*/  FADD R6, R6, -R7 ;  /* 0x8000000706067221 */ /* 0x004fe20000000000 */
[----:B----4-:R-:W-:-:S04]  /*93e0*/  FADD R8, R8, -R9 ;  /* 0x8000000908087221 */ /* 0x010fc80000000000 */
[----:B------:R2:W-:Y:S01]  /*93f0*/  STL [R25+0x15cc], R6 ;  /* 0x0015cc0619007387 */ /* 0x0005e20000100800 */
[----:B-----5:R-:W-:-:S03]  /*9400*/  FADD R14, R14, -R15 ;  /* 0x8000000f0e0e7221 */ /* 0x020fc60000000000 */
[----:B------:R2:W-:Y:S01]  /*9410*/  STL [R25+0x15d0], R8 ;  /* 0x0015d00819007387 */ /* 0x0005e20000100800 */
[----:B---3--:R-:W-:-:S03]  /*9420*/  FADD R16, R16, -R17 ;  /* 0x8000001110107221 */ /* 0x008fc60000000000 */
[----:B------:R2:W-:Y:S04]  /*9430*/  STL [R25+0x15d4], R14 ;  /* 0x0015d40e19007387 */ /* 0x0005e80000100800 */
[----:B------:R2:W-:Y:S04]  /*9440*/  STL [R25+0x15d8], R16 ;  /* 0x0015d81019007387 */ /* 0x0005e80000100800 */
[----:B------:R-:W3:Y:S04]  /*9450*/  LDL R2, [R18+0xee8] ;  /* 0x000ee80012027983 */ /* 0x000ee80000100800 */
[----:B------:R-:W4:Y:S04]  /*9460*/  LDL R3, [R18+0xeec] ;  /* 0x000eec0012037983 */ /* 0x000f280000100800 */
[----:B------:R-:W0:Y:S04]  /*9470*/  LDL R4, [R18+0xef0] ;  /* 0x000ef00012047983 */ /* 0x000e280000100800 */
[----:B------:R-:W5:Y:S01]  /*9480*/  LDL R5, [R18+0xef4] ;  /* 0x000ef40012057983 */ /* 0x000f620000100800 */
[----:B------:R-:W-:Y:S01]  /*9490*/  PLOP3.LUT P0, PT, PT, PT, PT, 0x8, 0x80 ;  /* 0x000000000080781c */ /* 0x000fe20003f0e170 */
[----:B------:R-:W-:-:S02]  /*94a0*/  VIADD R0, R0, 0x8 ;  /* 0x0000000800007836 */ /* 0x000fc40000000000 */
[----:B---3--:R-:W-:Y:S01]  /*94b0*/  FADD R2, R19, -R2 ;  /* 0x8000000213027221 */ /* 0x008fe20000000000 */
[----:B----4-:R-:W-:-:S04]  /*94c0*/  FADD R3, R20, -R3 ;  /* 0x8000000314037221 */ /* 0x010fc80000000000 */
[----:B------:R2:W-:Y:S01]  /*94d0*/  STL [R18+0x15cc], R2 ;  /* 0x0015cc0212007387 */ /* 0x0005e20000100800 */
[----:B0-----:R-:W-:-:S03]  /*94e0*/  FADD R4, R21, -R4 ;  /* 0x8000000415047221 */ /* 0x001fc60000000000 */
[----:B------:R2:W-:Y:S01]  /*94f0*/  STL [R18+0x15d0], R3 ;  /* 0x0015d00312007387 */ /* 0x0005e20000100800 */
[----:B-----5:R-:W-:-:S03]  /*9500*/  FADD R5, R22, -R5 ;  /* 0x8000000516057221 */ /* 0x020fc60000000000 */
[----:B------:R2:W-:Y:S04]  /*9510*/  STL [R18+0x15d4], R4 ;  /* 0x0015d40412007387 */ /* 0x0005e80000100800 */
[----:B------:R2:W-:Y:S02]  /*9520*/  STL [R18+0x15d8], R5 ;  /* 0x0015d80512007387 */ /* 0x0005e40000100800 */
.L_x_45:
[----:B------:R-:W-:-:S13]  /*9530*/  ISETP.NE.OR P0, PT, R0, UR5, P0 ;  /* 0x0000000500007c0c */ /* 0x000fda0008705670 */
[----:B------:R-:W-:Y:S05]  /*9540*/  @!P0 BRA `(.L_x_46) ;  /* 0x0000000000548947 */ /* 0x000fea0003800000 */
.L_x_42:
[C---:B--2---:R-:W-:Y:S01]  /*9550*/  IMAD.WIDE.U32 R2, R0.reuse, 0x4, R44 ;  /* 0x0000000400027825 */ /* 0x044fe200078e002c */
[----:B0-----:R-:W-:-:S04]  /*9560*/  LEA R17, R0, R1, 0x2 ;  /* 0x0000000100117211 */ /* 0x001fc800078e10ff */
[----:B-1----:R-:W2:Y:S04]  /*9570*/  LDG.E R4, desc[UR14][R2.64] ;  /* 0x0000000e02047981 */ /* 0x002ea8000c1e1900 */
        /* <DEDUP_REMOVED lines=8> */
[----:B------:R-:W-:Y:S01]  /*9600*/  ISETP.NE.AND P0, PT, R0, UR5, PT ;  /* 0x0000000500007c0c */ /* 0x000fe2000bf05270 */
[----:B--2---:R-:W-:Y:S01]  /*9610*/  FADD R4, R4, -R5 ;  /* 0x8000000504047221 */ /* 0x004fe20000000000 */
[----:B----4-:R-:W-:-:S04]  /*9620*/  FADD R6, R6, -R7 ;  /* 0x8000000706067221 */ /* 0x010fc80000000000 */
[----:B------:R0:W-:Y:S01]  /*9630*/  STL [R17+0x15cc], R4 ;  /* 0x0015cc0411007387 */ /* 0x0001e20000100800 */
[----:B-----5:R-:W-:-:S03]  /*9640*/  FADD R8, R8, -R9 ;  /* 0x8000000908087221 */ /* 0x020fc60000000000 */
[----:B------:R0:W-:Y:S01]  /*9650*/  STL [R17+0x15d0], R6 ;  /* 0x0015d00611007387 */ /* 0x0001e20000100800 */
[----:B---3--:R-:W-:-:S03]  /*9660*/  FADD R14, R14, -R15 ;  /* 0x8000000f0e0e7221 */ /* 0x008fc60000000000 */
[----:B------:R0:W-:Y:S04]  /*9670*/  STL [R17+0x15d4], R8 ;  /* 0x0015d40811007387 */ /* 0x0001e80000100800 */
[----:B------:R0:W-:Y:S01]  /*9680*/  STL [R17+0x15d8], R14 ;  /* 0x0015d80e11007387 */ /* 0x0001e20000100800 */
[----:B------:R-:W-:Y:S05]  /*9690*/  @P0 BRA `(.L_x_42) ;  /* 0xfffffffc00ac0947 */ /* 0x000fea000383ffff */
.L_x_46:
[----:B--2---:R-:W-:Y:S01]  /*96a0*/  MOV R2, UR5 ;  /* 0x0000000500027c02 */ /* 0x004fe20008000f00 */
[----:B------:R-:W-:-:S07]  /*96b0*/  IMAD.MOV.U32 R3, RZ, RZ, RZ ;  /* 0x000000ffff037224 */ /* 0x000fce00078e00ff */
.L_x_41:
[----:B------:R-:W-:-:S04]  /*96c0*/  ULOP3.LUT UR4, UR4, 0x1, URZ, 0xc0, !UPT ;  /* 0x0000000104047892 */ /* 0x000fc8000f8ec0ff */
[----:B------:R-:W-:-:S09]  /*96d0*/  UISETP.NE.U32.AND UP2, UPT, UR4, 0x1, UPT ;  /* 0x000000010400788c */ /* 0x000fd2000bf45070 */
[----:B------:R-:W-:Y:S05]  /*96e0*/  BRA.U UP2, `(.L_x_40) ;  /* 0x0000000102247547 */ /* 0x000fea000b800000 */
[C---:B--2---:R-:W-:Y:S02]  /*96f0*/  SHF.L.U32 R0, R2.reuse, 0x2, RZ ;  /* 0x0000000202007819 */ /* 0x044fe400000006ff */
[----:B------:R-:W-:Y:S02]  /*9700*/  SHF.L.U64.HI R3, R2, 0x2, R3 ;  /* 0x0000000202037819 */ /* 0x000fe40000010203 */
[-C--:B------:R-:W-:Y:S02]  /*9710*/  IADD3 R2, P0, PT, R44, R0.reuse, RZ ;  /* 0x000000002c027210 */ /* 0x080fe40007f1e0ff */
[----:B------:R-:W-:Y:S02]  /*9720*/  IADD3 R0, PT, PT, R1, R0, RZ ;  /* 0x0000000001007210 */ /* 0x000fe40007ffe0ff */
[----:B------:R-:W-:-:S03]  /*9730*/  IADD3.X R3, PT, PT, R45, R3, RZ, P0, !PT ;  /* 0x000000032d037210 */ /* 0x000fc600007fe4ff */
[----:B-1----:R-:W2:Y:S04]  /*9740*/  LDL R5, [R0+0xee8] ;  /* 0x000ee80000057983 */ /* 0x002ea80000100800 */
[----:B------:R-:W2:Y:S02]  /*9750*/  LDG.E R2, desc[UR14][R2.64] ;  /* 0x0000000e02027981 */ /* 0x000ea4000c1e1900 */
[----:B--2---:R-:W-:-:S05]  /*9760*/  FADD R5, R2, -R5 ;  /* 0x8000000502057221 */ /* 0x004fca0000000000 */
[----:B------:R4:W-:Y:S02]  /*9770*/  STL [R0+0x15cc], R5 ;  /* 0x0015cc0500007387 */ /* 0x0009e40000100800 */
.L_x_40:
[----:B------:R-:W-:Y:S01]  /*9780*/  FMUL R39, R10, 1.4142135381698608398 ;  /* 0x3fb504f30a277820 */ /* 0x000fe20000400000 */
[----:B------:R-:W-:Y:S03]  /*9790*/  BSSY.RECONVERGENT B0, `(.L_x_47) ;  /* 0x000000d000007945 */ /* 0x000fe60003800200 */
[----:B--2-4-:R-:W-:-:S05]  /*97a0*/  VIADD R0, R39, 0x1800000 ;  /* 0x0180000027007836 */ /* 0x014fca0000000000 */
[----:B------:R-:W-:-:S04]  /*97b0*/  LOP3.LUT R0, R0, 0x7f800000, RZ, 0xc0, !PT ;  /* 0x7f80000000007812 */ /* 0x000fc800078ec0ff */
[----:B------:R-:W-:-:S13]  /*97c0*/  ISETP.GT.U32.AND P0, PT, R0, 0x1ffffff, PT ;  /* 0x01ffffff0000780c */ /* 0x000fda0003f04070 */
[----:B------:R-:W-:Y:S05]  /*97d0*/  @P0 BRA `(.L_x_48) ;  /* 0x0000000000100947 */ /* 0x000fea0003800000 */
[----:B------:R-:W-:-:S07]  /*97e0*/  MOV R42, 0x9800 ;  /* 0x00009800002a7802 */ /* 0x000fce0000000f00 */
[----:B01-3--:R-:W-:Y:S05]  /*97f0*/  CALL.REL.NOINC `($__internal_1_$__cuda_sm20_rcp_rn_f32_slowpath) ;  /* 0x000002a000b07944 */ /* 0x00bfea0003c00000 */
[----:B------:R-:W-:Y:S01]  /*9800*/  MOV R0, R37 ;  /* 0x0000002500007202 */ /* 0x000fe20000000f00 */
[----:B------:R-:W-:Y:S06]  /*9810*/  BRA `(.L_x_49) ;  /* 0x0000000000107947 */ /* 0x000fec0003800000 */
.L_x_48:
[----:B------:R-:W2:Y:S02]  /*9820*/  MUFU.RCP R0, R39 ;  /* 0x0000002700007308 */ /* 0x000ea40000001000 */
[----:B--2---:R-:W-:-:S04]  /*9830*/  FFMA R2, R39, R0, -1 ;  /* 0xbf80000027027423 */ /* 0x004fc80000000000 */
[----:B0-----:R-:W-:-:S04]  /*9840*/  FADD.FTZ R3, -R2, -RZ ;  /* 0x800000ff02037221 */ /* 0x001fc80000010100 */
[----:B------:R-:W-:-:S07]  /*9850*/  FFMA R0, R0, R3, R0 ;  /* 0x0000000300007223 */ /* 0x000fce0000000000 */
.L_x_49:
[----:B------:R-:W-:Y:S05]  /*9860*/  BSYNC.RECONVERGENT B0 ;  /* 0x0000000000007941 */ /* 0x000fea0003800200 */
.L_x_47:
        /* <DEDUP_REMOVED lines=8> */
[----:B------:R-:W-:Y:S01]  /*98f0*/  MOV R14, R37 ;  /* 0x00000025000e7202 */ /* 0x000fe20000000f00 */
[----:B------:R-:W-:Y:S06]  /*9900*/  BRA `(.L_x_52) ;  /* 0x0000000000107947 */ /* 0x000fec0003800000 */
.L_x_51:
[----:B------:R-:W0:Y:S02]  /*9910*/  MUFU.RCP R14, R39 ;  /* 0x00000027000e7308 */ /* 0x000e240000001000 */
[----:B0-----:R-:W-:-:S04]  /*9920*/  FFMA R2, R39, R14, -1 ;  /* 0xbf80000027027423 */ /* 0x001fc8000000000e */
[----:B------:R-:W-:-:S04]  /*9930*/  FADD.FTZ R3, -R2, -RZ ;  /* 0x800000ff02037221 */ /* 0x000fc80000010100 */
[----:B------:R-:W-:-:S07]  /*9940*/  FFMA R14, R14, R3, R14 ;  /* 0x000000030e0e7223 */ /* 0x000fce000000000e */
.L_x_52:
[----:B------:R-:W-:Y:S05]  /*9950*/  BSYNC.RECONVERGENT B0 ;  /* 0x0000000000007941 */ /* 0x000fea0003800200 */
.L_x_50:
[----:B------:R-:W-:Y:S01]  /*9960*/  CS2R R6, SRZ ;  /* 0x0000000000067805 */ /* 0x000fe2000001ff00 */
[----:B------:R-:W-:Y:S06]  /*9970*/  BRA.U !UP0, `(.L_x_53) ;  /* 0x0000001508e87547 */ /* 0x000fec000b800000 */
[----:B------:R-:W-:Y:S01]  /*9980*/  UISETP.LT.U32.AND UP0, UPT, UR12, 0x1, UPT ;  /* 0x000000010c00788c */ /* 0x000fe2000bf01070 */
[----:B------:R-:W-:Y:S01]  /*9990*/  FMUL R7, R0, 0.5 ;  /* 0x3f00000000077820 */ /* 0x000fe20000400000 */
[----:B------:R-:W-:Y:S01]  /*99a0*/  FMUL R6, R14, 0.5 ;  /* 0x3f0000000e067820 */ /* 0x000fe20000400000 */
[----:B------:R-:W-:Y:S01]  /*99b0*/  IMAD.MOV.U32 R9, RZ, RZ, RZ ;  /* 0x000000ffff097224 */ /* 0x000fe200078e00ff */
[----:B------:R-:W0:Y:S01]  /*99c0*/  LDCU UR5, c[0x0][0x388] ;  /* 0x00007100ff0577ac */ /* 0x000e220008000800 */
[----:B------:R-:W-:Y:S01]  /*99d0*/  USEL UR6, UR12, 0x1, !UP0 ;  /* 0x000000010c067887 */ /* 0x000fe2000c000000 */
[----:B------:R-:W-:-:S11]  /*99e0*/  UMOV UR4, URZ ;  /* 0x000000ff00047c82 */ /* 0x000fd60008000000 */
.L_x_58:
[----:B0-2---:R-:W0:Y:S01]  /*99f0*/  I2F.U32.RP R8, UR5 ;  /* 0x0000000500087d06 */ /* 0x005e220008209000 */
[----:B------:R-:W-:Y:S01]  /*9a00*/  I2FP.F32.U32 R3, UR4 ;  /* 0x0000000400037c45 */ /* 0x000fe20008201000 */
[----:B------:R-:W-:Y:S01]  /*9a10*/  IMAD.MOV.U32 R34, RZ, RZ, 0x3bbb989d ;  /* 0x3bbb989dff227424 */ /* 0x000fe200078e00ff */
[----:B------:R-:W-:Y:S01]  /*9a20*/  ISETP.NE.U32.AND P4, PT, RZ, UR5, PT ;  /* 0x00000005ff007c0c */ /* 0x000fe2000bf85070 */
[----:B------:R-:W-:Y:S01]  /*9a30*/  BSSY.RECONVERGENT B0, `(.L_x_54) ;  /* 0x00000c1000007945 */ /* 0x000fe20003800200 */
[----:B------:R-:W-:Y:S01]  /*9a40*/  MOV R32, 0x437c0000 ;  /* 0x437c000000207802 */ /* 0x000fe20000000f00 */
[----:B------:R-:W-:-:S04]  /*9a50*/  FADD R3, -R12, R3 ;  /* 0x000000030c037221 */ /* 0x000fc80000000100 */
[C---:B------:R-:W-:Y:S01]  /*9a60*/  FADD R25, R3.reuse, 0.5 ;  /* 0x3f00000003197421 */ /* 0x040fe20000000000 */
[----:B------:R-:W-:-:S03]  /*9a70*/  FADD R21, R3, -0.5 ;  /* 0xbf00000003157421 */ /* 0x000fc60000000000 */
[-C--:B------:R-:W-:Y:S01]  /*9a80*/  FMUL R2, R25, R0.reuse ;  /* 0x0000000019027220 */ /* 0x080fe20000400000 */
[----:B0-----:R-:W1:Y:S01]  /*9a90*/  MUFU.RCP R8, R8 ;  /* 0x0000000800087308 */ /* 0x001e620000001000 */
[----:B------:R-:W-:Y:S02]  /*9aa0*/  FMUL R3, R21, R0 ;  /* 0x0000000015037220 */ /* 0x000fe40000400000 */
[CC--:B------:R-:W-:Y:S01]  /*9ab0*/  FMUL R17, R2.reuse, R2.reuse ;  /* 0x0000000202117220 */ /* 0x0c0fe20000400000 */
[C---:B------:R-:W-:Y:S01]  /*9ac0*/  FSETP.GE.AND P2, PT, |R2|.reuse, 1.0029599666595458984, PT ;  /* 0x3f8060fe0200780b */ /* 0x040fe20003f46200 */
[C---:B------:R-:W-:Y:S01]  /*9ad0*/  FMUL R18, R3.reuse, R3 ;  /* 0x0000000303127220 */ /* 0x040fe20000400000 */
[C---:B------:R-:W-:Y:S01]  /*9ae0*/  FSETP.GE.AND P3, PT, |R3|.reuse, 1.0029599666595458984, PT ;  /* 0x3f8060fe0300780b */ /* 0x040fe20003f66200 */
[C---:B------:R-:W-:Y:S01]  /*9af0*/  FMUL R33, R2.reuse, -R2 ;  /* 0x8000000202217220 */ /* 0x040fe20000400000 */
[----:B------:R-:W-:Y:S02]  /*9b00*/  FSEL R17, |R2|, R17, P2 ;  /* 0x0000001102117208 */ /* 0x000fe40001000200 */
[----:B------:R-:W-:Y:S01]  /*9b10*/  FSEL R18, |R3|, R18, P3 ;  /* 0x0000001203127208 */ /* 0x000fe20001800200 */
[----:B------:R-:W-:Y:S01]  /*9b20*/  FFMA.SAT R35, R33, R34, 0.5 ;  /* 0x3f00000021237423 */ /* 0x000fe20000002022 */
[----:B-1----:R-:W-:-:S02]  /*9b30*/  IADD3 R4, PT, PT, R8, 0xffffffe, RZ ;  /* 0x0ffffffe08047810 */ /* 0x002fc40007ffe0ff */
[----:B------:R-:W-:Y:S02]  /*9b40*/  MOV R8, 0x3aae005b ;  /* 0x3aae005b00087802 */ /* 0x000fe40000000f00 */
[----:B------:R0:W1:Y:S02]  /*9b50*/  F2I.FTZ.U32.TRUNC.NTZ R5, R4 ;  /* 0x0000000400057305 */ /* 0x000064000021f000 */
[C---:B------:R-:W-:Y:S02]  /*9b60*/  FSEL R20, -R8.reuse, -0.00082130916416645050049, P2 ;  /* 0xba574d2008147808 */ /* 0x040fe40001000100 */
[----:B------:R-:W-:Y:S01]  /*9b70*/  FSEL R29, -R8, -0.00082130916416645050049, P3 ;  /* 0xba574d20081d7808 */ /* 0x000fe20001800100 */
[----:B0-----:R-:W-:Y:S01]  /*9b80*/  HFMA2 R4, -RZ, RZ, 0, 0 ;  /* 0x00000000ff047431 */ /* 0x001fe200000001ff */
[----:B-1----:R-:W-:-:S05]  /*9b90*/  IADD3 R15, PT, PT, RZ, -R5, RZ ;  /* 0x80000005ff0f7210 */ /* 0x002fca0007ffe0ff */
[----:B------:R-:W-:-:S04]  /*9ba0*/  IMAD R15, R15, UR5, RZ ;  /* 0x000000050f0f7c24 */ /* 0x000fc8000f8e02ff */
[----:B------:R-:W-:-:S04]  /*9bb0*/  IMAD.HI.U32 R16, R5, R15, R4 ;  /* 0x0000000f05107227 */ /* 0x000fc800078e0004 */
[----:B------:R-:W-:Y:S02]  /*9bc0*/  HFMA2 R4, -RZ, RZ, 1.0087890625, -0.000686168670654296875 ;  /* 0x3c09919fff047431 */ /* 0x000fe400000001ff */
[----:B------:R-:W-:Y:S02]  /*9bd0*/  IMAD.MOV.U32 R15, RZ, RZ, 0x38eb4c3a ;  /* 0x38eb4c3aff0f7424 */ /* 0x000fe400078e00ff */
[----:B------:R-:W-:-:S03]  /*9be0*/  IMAD.HI.U32 R19, R16, R9, RZ ;  /* 0x0000000910137227 */ /* 0x000fc600078e00ff */
[----:B------:R-:W-:Y:S01]  /*9bf0*/  FSEL R16, R15, 8.4834944573231041431e-05, P2 ;  /* 0x38b1e96a0f107808 */ /* 0x000fe20001000000 */
[----:B------:R-:W-:Y:S01]  /*9c00*/  IMAD.MOV.U32 R5, RZ, RZ, 0x3d24d99a ;  /* 0x3d24d99aff057424 */ /* 0x000fe200078e00ff */
[----:B------:R-:W-:Y:S02]  /*9c10*/  IADD3 R26, PT, PT, -R19, RZ, RZ ;  /* 0x000000ff131a7210 */ /* 0x000fe40007ffe1ff */
[----:B------:R-:W-:Y:S01]  /*9c20*/  FSEL R27, R15, 8.4834944573231041431e-05, P3 ;  /* 0x38b1e96a0f1b7808 */ /* 0x000fe20001800000 */
[----:B------:R-:W-:Y:S01]  /*9c30*/  FFMA R16, R17, R16, R20 ;  /* 0x0000001011107223 */ /* 0x000fe20000000014 */
[----:B------:R-:W-:Y:S01]  /*9c40*/  FSEL R22, R4, 0.0052134888246655464172, P2 ;  /* 0x3baad5ea04167808 */ /* 0x000fe20001000000 */
[----:B------:R-:W-:Y:S01]  /*9c50*/  IMAD R26, R26, UR5, R9 ;  /* 0x000000051a1a7c24 */ /* 0x000fe2000f8e0209 */
[----:B------:R-:W-:Y:S01]  /*9c60*/  FSEL R31, -R5, -0.026868773624300956726, P3 ;  /* 0xbcdc1be7051f7808 */ /* 0x000fe20001800100 */
[----:B------:R-:W-:Y:S01]  /*9c70*/  FFMA R27, R18, R27, R29 ;  /* 0x0000001b121b7223 */ /* 0x000fe2000000001d */
[----:B------:R-:W-:Y:S01]  /*9c80*/  FSEL R29, R4, 0.0052134888246655464172, P3 ;  /* 0x3baad5ea041d7808 */ /* 0x000fe20001800000 */
[----:B------:R-:W-:Y:S01]  /*9c90*/  FFMA R22, R17, R16, R22 ;  /* 0x0000001011167223 */ /* 0x000fe20000000016 */
[----:B------:R-:W-:-:S02]  /*9ca0*/  ISETP.GE.U32.AND P0, PT, R26, UR5, PT ;  /* 0x000000051a007c0c */ /* 0x000fc4000bf06070 */
[----:B------:R-:W-:Y:S01]  /*9cb0*/  MOV R16, 0x3e235519 ;  /* 0x3e23551900107802 */ /* 0x000fe20000000f00 */
[----:B------:R-:W-:Y:S01]  /*9cc0*/  FFMA R27, R18, R27, R29 ;  /* 0x0000001b121b7223 */ /* 0x000fe2000000001d */
[----:B------:R-:W-:Y:S02]  /*9cd0*/  FSEL R20, -R5, -0.026868773624300956726, P2 ;  /* 0xbcdc1be705147808 */ /* 0x000fe40001000100 */
[----:B------:R-:W-:Y:S01]  /*9ce0*/  FSEL R24, R16, 0.11284004896879196167, P3 ;  /* 0x3de718af10187808 */ /* 0x000fe20001800000 */
[----:B------:R-:W-:Y:S01]  /*9cf0*/  FFMA R27, R18, R27, R31 ;  /* 0x0000001b121b7223 */ /* 0x000fe2000000001f */
[----:B------:R-:W-:Y:S01]  /*9d00*/  FMUL R31, R3, -R3 ;  /* 0x80000003031f7220 */ /* 0x000fe20000400000 */
[----:B------:R-:W-:Y:S01]  /*9d10*/  FFMA R20, R17, R22, R20 ;  /* 0x0000001611147223 */ /* 0x000fe20000000014 */
[----:B------:R-:W-:Y:S01]  /*9d20*/  FSEL R22, R16, 0.11284004896879196167, P2 ;  /* 0x3de718af10167808 */ /* 0x000fe20001000000 */
[----:B------:R-:W-:Y:S01]  /*9d30*/  FFMA R27, R18, R27, R24 ;  /* 0x0000001b121b7223 */ /* 0x000fe20000000018 */
[----:B------:R-:W-:Y:S01]  /*9d40*/  HFMA2 R24, -RZ, RZ, 1.8525390625, -0.310791015625 ;  /* 0x3f69b4f9ff187431 */ /* 0x000fe200000001ff */
[----:B------:R-:W-:Y:S01]  /*9d50*/  @P0 IADD3 R26, PT, PT, R26, -UR5, RZ ;  /* 0x800000051a1a0c10 */ /* 0x000fe2000fffe0ff */
[----:B------:R-:W-:Y:S01]  /*9d60*/  FFMA.SAT R29, R31, R34, 0.5 ;  /* 0x3f0000001f1d7423 */ /* 0x000fe20000002022 */
[----:B------:R-:W-:Y:S01]  /*9d70*/  FFMA R20, R17, R20, R22 ;  /* 0x0000001411147223 */ /* 0x000fe20000000016 */
[----:B------:R-:W-:-:S02]  /*9d80*/  @P0 IADD3 R19, PT, PT, R19, 0x1, RZ ;  /* 0x0000000113130810 */ /* 0x000fc40007ffe0ff */
[----:B------:R-:W-:Y:S01]  /*9d90*/  ISETP.GE.U32.AND P1, PT, R26, UR5, PT ;  /* 0x000000051a007c0c */ /* 0x000fe2000bf26070 */
[----:B------:R-:W-:Y:S01]  /*9da0*/  HFMA2 R26, -RZ, RZ, 1.7822265625, 0.000185489654541015625 ;  /* 0x3f210a14ff1a7431 */ /* 0x000fe200000001ff */
[----:B------:R-:W-:-:S05]  /*9db0*/  FSEL R22, R24, -0.37612664699554443359, P2 ;  /* 0xbec093ac18167808 */ /* 0x000fca0001000000 */
[----:B------:R-:W-:Y:S01]  /*9dc0*/  FFMA R28, R17, R20, R22 ;  /* 0x00000014111c7223 */ /* 0x000fe20000000016 */
[-C--:B------:R-:W-:Y:S01]  /*9dd0*/  FFMA.RM R22, R35, R32.reuse, 12582913 ;  /* 0x4b40000123167423 */ /* 0x080fe20000004020 */
[----:B------:R-:W-:Y:S01]  /*9de0*/  FFMA.RM R20, R29, R32, 12582913 ;  /* 0x4b4000011d147423 */ /* 0x000fe20000004020 */
[----:B------:R-:W-:-:S03]  /*9df0*/  FSEL R29, R24, -0.37612664699554443359, P3 ;  /* 0xbec093ac181d7808 */ /* 0x000fc60001800000 */
[----:B------:R-:W-:Y:S02]  /*9e00*/  @P1 VIADD R19, R19, 0x1 ;  /* 0x0000000113131836 */ /* 0x000fe40000000000 */
[----:B------:R-:W-:Y:S01]  /*9e10*/  FADD R36, R22, -12583039 ;  /* 0xcb40007f16247421 */ /* 0x000fe20000000000 */
[----:B------:R-:W-:Y:S01]  /*9e20*/  @!P4 LOP3.LUT R19, RZ, UR5, RZ, 0x33, !PT ;  /* 0x00000005ff13cc12 */ /* 0x000fe2000f8e33ff */
[----:B------:R-:W-:Y:S02]  /*9e30*/  FADD R30, R20, -12583039 ;  /* 0xcb40007f141e7421 */ /* 0x000fe40000000000 */
[----:B------:R-:W-:Y:S01]  /*9e40*/  FFMA R40, R33, 1.4426950216293334961, -R36 ;  /* 0x3fb8aa3b21287823 */ /* 0x000fe20000000824 */
[----:B------:R-:W-:Y:S01]  /*9e50*/  I2FP.F32.U32 R36, R19 ;  /* 0x0000001300247245 */ /* 0x000fe20000201000 */
[----:B------:R-:W-:Y:S01]  /*9e60*/  FFMA R38, R31, 1.4426950216293334961, -R30 ;  /* 0x3fb8aa3b1f267823 */ /* 0x000fe2000000081e */
[C---:B------:R-:W-:Y:S01]  /*9e70*/  FSEL R30, R26.reuse, 0.12837915122509002686, P2 ;  /* 0x3e0375d31a1e7808 */ /* 0x040fe20001000000 */
[----:B------:R-:W-:Y:S01]  /*9e80*/  FFMA R40, R33, 1.925963033500011079e-08, R40 ;  /* 0x32a5706021287823 */ /* 0x000fe20000000028 */
[----:B------:R-:W-:Y:S01]  /*9e90*/  FSEL R33, R26, 0.12837915122509002686, P3 ;  /* 0x3e0375d31a217808 */ /* 0x000fe20001800000 */
[----:B------:R-:W-:Y:S01]  /*9ea0*/  FFMA R38, R31, 1.925963033500011079e-08, R38 ;  /* 0x32a570601f267823 */ /* 0x000fe20000000026 */
[----:B------:R-:W-:Y:S01]  /*9eb0*/  FADD R36, -R13, R36 ;  /* 0x000000240d247221 */ /* 0x000fe20000000100 */
[----:B------:R-:W-:Y:S01]  /*9ec0*/  FFMA R31, R18, R27, R29 ;  /* 0x0000001b121f7223 */ /* 0x000fe2000000001d */
[C---:B------:R-:W-:Y:S01]  /*9ed0*/  FSEL R29, -R17.reuse, R2, P2 ;  /* 0x00000002111d7208 */ /* 0x040fe20001000100 */
[----:B------:R-:W-:Y:S01]  /*9ee0*/  FFMA R28, R17, R28, R30 ;  /* 0x0000001c111c7223 */ /* 0x000fe2000000001e */
[C---:B------:R-:W-:Y:S01]  /*9ef0*/  FADD R19, R36.reuse, 0.5 ;  /* 0x3f00000024137421 */ /* 0x040fe20000000000 */
[----:B------:R-:W-:Y:S01]  /*9f00*/  FADD R17, R36, -0.5 ;  /* 0xbf00000024117421 */ /* 0x000fe20000000000 */
[C---:B------:R-:W-:Y:S01]  /*9f10*/  FSEL R30, -R18.reuse, R3, P3 ;  /* 0x00000003121e7208 */ /* 0x040fe20001800100 */
[----:B------:R-:W-:Y:S01]  /*9f20*/  FFMA R31, R18, R31, R33 ;  /* 0x0000001f121f7223 */ /* 0x000fe20000000021 */
[----:B------:R-:W-:Y:S01]  /*9f30*/  FFMA R29, R28, R29, R29 ;  /* 0x0000001d1c1d7223 */ /* 0x000fe2000000001d */
[-C--:B------:R-:W-:Y:S01]  /*9f40*/  FMUL R18, R19, R14.reuse ;  /* 0x0000000e13127220 */ /* 0x080fe20000400000 */
[----:B------:R-:W-:Y:S01]  /*9f50*/  FMUL R28, R17, R14 ;  /* 0x0000000e111c7220 */ /* 0x000fe20000400000 */
[----:B------:R0:W-:Y:S01]  /*9f60*/  MUFU.EX2 R27, R38 ;  /* 0x00000026001b7308 */ /* 0x0001e20000000800 */
[----:B------:R-:W-:Y:S01]  /*9f70*/  FFMA R30, R31, R30, R30 ;  /* 0x0000001e1f1e7223 */ /* 0x000fe2000000001e */
[C---:B------:R-:W-:Y:S01]  /*9f80*/  FMUL R33, R18.reuse, R18 ;  /* 0x0000001212217220 */ /* 0x040fe20000400000 */
[----:B------:R-:W-:Y:S01]  /*9f90*/  FSETP.GE.AND P0, PT, |R18|, 1.0029599666595458984, PT ;  /* 0x3f8060fe1200780b */ /* 0x000fe20003f06200 */
[CC--:B------:R-:W-:Y:S01]  /*9fa0*/  FMUL R39, R28.reuse, R28.reuse ;  /* 0x0000001c1c277220 */ /* 0x0c0fe20000400000 */
[C---:B------:R-:W-:Y:S01]  /*9fb0*/  FSETP.GE.AND P1, PT, |R28|.reuse, 1.0029599666595458984, PT ;  /* 0x3f8060fe1c00780b */ /* 0x040fe20003f26200 */
[----:B------:R-:W-:Y:S01]  /*9fc0*/  FMUL R35, R28, -R28 ;  /* 0x8000001c1c237220 */ /* 0x000fe20000400000 */
[----:B------:R-:W-:Y:S01]  /*9fd0*/  FMUL R37, R18, -R18 ;  /* 0x8000001212257220 */ /* 0x000fe20000400000 */
[----:B------:R1:W-:Y:S01]  /*9fe0*/  MUFU.EX2 R31, R40 ;  /* 0x00000028001f7308 */ /* 0x0003e20000000800 */
[----:B------:R-:W-:-:S02]  /*9ff0*/  FSEL R36, R15, 8.4834944573231041431e-05, P0 ;  /* 0x38b1e96a0f247808 */ /* 0x000fc40000000000 */
[----:B0-----:R-:W-:Y:S01]  /*a000*/  FSEL R38, R15, 8.4834944573231041431e-05, P1 ;  /* 0x38b1e96a0f267808 */ /* 0x001fe20000800000 */
[-C--:B------:R-:W-:Y:S01]  /*a010*/  FFMA.SAT R41, R37, R34.reuse, 0.5 ;  /* 0x3f00000025297423 */ /* 0x080fe20000002022 */
[----:B------:R-:W-:Y:S01]  /*a020*/  FSEL R15, |R28|, R39, P1 ;  /* 0x000000271c0f7208 */ /* 0x000fe20000800200 */
[----:B------:R-:W-:Y:S01]  /*a030*/  FFMA.SAT R39, R35, R34, 0.5 ;  /* 0x3f00000023277423 */ /* 0x000fe20000002022 */
[----:B------:R-:W-:Y:S02]  /*a040*/  FSEL R33, |R18|, R33, P0 ;  /* 0x0000002112217208 */ /* 0x000fe40000000200 */
[C---:B-1----:R-:W-:Y:S02]  /*a050*/  FSEL R40, -R8.reuse, -0.00082130916416645050049, P1 ;  /* 0xba574d2008287808 */ /* 0x042fe40000800100 */
[----:B------:R-:W-:Y:S02]  /*a060*/  FSEL R8, -R8, -0.00082130916416645050049, P0 ;  /* 0xba574d2008087808 */ /* 0x000fe40000000100 */
[C---:B------:R-:W-:Y:S01]  /*a070*/  FSEL R34, R4.reuse, 0.0052134888246655464172, P1 ;  /* 0x3baad5ea04227808 */ /* 0x040fe20000800000 */
[----:B------:R-:W-:Y:S01]  /*a080*/  FFMA R38, R15, R38, R40 ;  /* 0x000000260f267223 */ /* 0x000fe20000000028 */
[----:B------:R-:W-:Y:S01]  /*a090*/  FSEL R42, -R5, -0.026868773624300956726, P1 ;  /* 0xbcdc1be7052a7808 */ /* 0x000fe20000800100 */
[----:B------:R-:W-:Y:S01]  /*a0a0*/  FFMA R36, R33, R36, R8 ;  /* 0x0000002421247223 */ /* 0x000fe20000000008 */
[----:B------:R-:W-:Y:S01]  /*a0b0*/  FFMA.RM R8, R39, R32, 12582913 ;  /* 0x4b40000127087423 */ /* 0x000fe20000004020 */
[----:B------:R-:W-:Y:S01]  /*a0c0*/  FFMA R40, R15, R38, R34 ;  /* 0x000000260f287223 */ /* 0x000fe20000000022 */
[----:B------:R-:W-:Y:S01]  /*a0d0*/  FFMA.RM R32, R41, R32, 12582913 ;  /* 0x4b40000129207423 */ /* 0x000fe20000004020 */
[----:B------:R-:W-:-:S02]  /*a0e0*/  FSEL R34, R4, 0.0052134888246655464172, P0 ;  /* 0x3baad5ea04227808 */ /* 0x000fc40000000000 */
[----:B------:R-:W-:Y:S01]  /*a0f0*/  FSEL R38, -R5, -0.026868773624300956726, P0 ;  /* 0xbcdc1be705267808 */ /* 0x000fe20000000100 */
[----:B------:R-:W-:Y:S01]  /*a100*/  FADD R46, R32, -12583039 ;  /* 0xcb40007f202e7421 */ /* 0x000fe20000000000 */
[----:B------:R-:W-:Y:S01]  /*a110*/  FFMA R40, R15, R40, R42 ;  /* 0x000000280f287223 */ /* 0x000fe2000000002a */
[----:B------:R-:W-:Y:S01]  /*a120*/  FFMA R34, R33, R36, R34 ;  /* 0x0000002421227223 */ /* 0x000fe20000000022 */
[----:B------:R-:W-:Y:S01]  /*a130*/  FSEL R36, R16, 0.11284004896879196167, P1 ;  /* 0x3de718af10247808 */ /* 0x000fe20000800000 */
[----:B------:R-:W-:Y:S01]  /*a140*/  FFMA R46, R37, 1.4426950216293334961, -R46 ;  /* 0x3fb8aa3b252e7823 */ /* 0x000fe2000000082e */
[----:B------:R-:W-:Y:S01]  /*a150*/  FSEL R42, R26, 0.12837915122509002686, P1 ;  /* 0x3e0375d31a2a7808 */ /* 0x000fe20000800000 */
[----:B------:R-:W-:Y:S01]  /*a160*/  FFMA R34, R33, R34, R38 ;  /* 0x0000002221227223 */ /* 0x000fe20000000026 */
[----:B------:R-:W-:Y:S01]  /*a170*/  FSEL R38, R24, -0.37612664699554443359, P1 ;  /* 0xbec093ac18267808 */ /* 0x000fe20000800000 */
[----:B------:R-:W-:Y:S01]  /*a180*/  FFMA R40, R15, R40, R36 ;  /* 0x000000280f287223 */ /* 0x000fe20000000024 */
[----:B------:R-:W-:Y:S01]  /*a190*/  FFMA R37, R37, 1.925963033500011079e-08, R46 ;  /* 0x32a5706025257823 */ /* 0x000fe2000000002e */
[----:B------:R-:W-:Y:S01]  /*a1a0*/  FSEL R36, R16, 0.11284004896879196167, P0 ;  /* 0x3de718af10247808 */ /* 0x000fe20000000000 */
[----:B------:R-:W-:Y:S01]  /*a1b0*/  FADD R46, R8, -12583039 ;  /* 0xcb40007f082e7421 */ /* 0x000fe20000000000 */
[----:B------:R-:W-:Y:S01]  /*a1c0*/  FFMA R38, R15, R40, R38 ;  /* 0x000000280f267223 */ /* 0x000fe20000000026 */
[----:B------:R0:W-:Y:S01]  /*a1d0*/  MUFU.EX2 R16, R37 ;  /* 0x0000002500107308 */ /* 0x0001e20000000800 */
[----:B------:R-:W-:Y:S01]  /*a1e0*/  SHF.L.U32 R39, R32, 0x17, RZ ;  /* 0x0000001720277819 */ /* 0x000fe200000006ff */
[----:B------:R-:W-:Y:S01]  /*a1f0*/  FFMA R46, R35, 1.4426950216293334961, -R46 ;  /* 0x3fb8aa3b232e7823 */ /* 0x000fe2000000082e */
[----:B------:R-:W-:Y:S01]  /*a200*/  FFMA R34, R33, R34, R36 ;  /* 0x0000002221227223 */ /* 0x000fe20000000024 */
[----:B------:R-:W-:Y:S01]  /*a210*/  FSEL R36, R24, -0.37612664699554443359, P0 ;  /* 0xbec093ac18247808 */ /* 0x000fe20000000000 */
[----:B------:R-:W-:Y:S01]  /*a220*/  FFMA R38, R15, R38, R42 ;  /* 0x000000260f267223 */ /* 0x000fe2000000002a */
[----:B------:R-:W-:Y:S01]  /*a230*/  FFMA R46, R35, 1.925963033500011079e-08, R46 ;  /* 0x32a57060232e7823 */ /* 0x000fe2000000002e */
[----:B------:R-:W-:Y:S01]  /*a240*/  FSEL R15, -R15, R28, P1 ;  /* 0x0000001c0f0f7208 */ /* 0x000fe20000800100 */
[----:B------:R-:W1:Y:S01]  /*a250*/  @P3 MUFU.EX2 R5, R30 ;  /* 0x0000001e00053308 */ /* 0x000e620000000800 */
[----:B------:R-:W-:Y:S01]  /*a260*/  FSEL R35, R26, 0.12837915122509002686, P0 ;  /* 0x3e0375d31a237808 */ /* 0x000fe20000000000 */
[C---:B------:R-:W-:Y:S01]  /*a270*/  FFMA R34, R33.reuse, R34, R36 ;  /* 0x0000002221227223 */ /* 0x040fe20000000024 */
[C---:B0-----:R-:W-:Y:S01]  /*a280*/  FSEL R37, -R33.reuse, R18, P0 ;  /* 0x0000001221257208 */ /* 0x041fe20000000100 */
[----:B------:R-:W-:Y:S01]  /*a290*/  FFMA R15, R38, R15, R15 ;  /* 0x0000000f260f7223 */ /* 0x000fe2000000000f */
[----:B------:R-:W-:Y:S01]  /*a2a0*/  SHF.L.U32 R36, R22, 0x17, RZ ;  /* 0x0000001716247819 */ /* 0x000fe200000006ff */
[----:B------:R-:W-:-:S02]  /*a2b0*/  FFMA R34, R33, R34, R35 ;  /* 0x0000002221227223 */ /* 0x000fc40000000023 */
[----:B------:R-:W0:Y:S02]  /*a2c0*/  @P2 MUFU.EX2 R4, R29 ;  /* 0x0000001d00042308 */ /* 0x000e240000000800 */
[----:B------:R-:W-:Y:S01]  /*a2d0*/  FFMA R26, R34, R37, R37 ;  /* 0x00000025221a7223 */ /* 0x000fe20000000025 */
[----:B------:R-:W-:Y:S01]  /*a2e0*/  SHF.L.U32 R34, R20, 0x17, RZ ;  /* 0x0000001714227819 */ /* 0x000fe200000006ff */
[----:B------:R-:W-:-:S04]  /*a2f0*/  IMAD.SHL.U32 R37, R8, 0x800000, RZ ;  /* 0x0080000008257824 */ /* 0x000fc800078e00ff */
[----:B------:R-:W2:Y:S01]  /*a300*/  @P1 MUFU.EX2 R33, R15 ;  /* 0x0000000f00211308 */ /* 0x000ea20000000800 */
[----:B-1----:R-:W-:Y:S01]  /*a310*/  @P3 FADD R20, -R5, 1 ;  /* 0x3f80000005143421 */ /* 0x002fe20000000100 */
[----:B------:R-:W-:-:S04]  /*a320*/  FMUL R35, R34, R27 ;  /* 0x0000001b22237220 */ /* 0x000fc80000400000 */
[----:B------:R-:W-:Y:S01]  /*a330*/  FFMA R35, R34, R27, R35 ;  /* 0x0000001b22237223 */ /* 0x000fe20000000023 */
[-C--:B------:R-:W-:Y:S01]  /*a340*/  FMUL R27, R36, R31.reuse ;  /* 0x0000001f241b7220 */ /* 0x080fe20000400000 */
[----:B------:R-:W1:Y:S01]  /*a350*/  MUFU.EX2 R24, R46 ;  /* 0x0000002e00187308 */ /* 0x000e620000000800 */
[----:B0-----:R-:W-:Y:S01]  /*a360*/  @P2 FADD R5, -R4, 1 ;  /* 0x3f80000004052421 */ /* 0x001fe20000000100 */
[----:B------:R-:W-:Y:S01]  /*a370*/  @P3 LOP3.LUT R30, R20, 0x80000000, R3, 0xb8, !PT ;  /* 0x80000000141e3812 */ /* 0x000fe200078eb803 */
[-C--:B------:R-:W-:Y:S01]  /*a380*/  FMUL R4, R39, R16.reuse ;  /* 0x0000001027047220 */ /* 0x080fe20000400000 */
[----:B------:R-:W-:Y:S01]  /*a390*/  FFMA R27, R36, R31, R27 ;  /* 0x0000001f241b7223 */ /* 0x000fe2000000001b */
[----:B------:R-:W-:Y:S01]  /*a3a0*/  IMAD R20, R9, 0x6, RZ ;  /* 0x0000000609147824 */ /* 0x000fe200078e02ff */
[----:B------:R-:W-:Y:S01]  /*a3b0*/  @P2 LOP3.LUT R29, R5, 0x80000000, R2, 0xb8, !PT ;  /* 0x80000000051d2812 */ /* 0x000fe200078eb802 */
[----:B------:R-:W-:Y:S01]  /*a3c0*/  FFMA R4, R39, R16, R4 ;  /* 0x0000001027047223 */ /* 0x000fe20000000004 */
[----:B------:R-:W0:Y:S01]  /*a3d0*/  @P0 MUFU.EX2 R22, R26 ;  /* 0x0000001a00160308 */ /* 0x000e220000000800 */
[----:B--2---:R-:W-:Y:S01]  /*a3e0*/  @P1 FADD R33, -R33, 1 ;  /* 0x3f80000021211421 */ /* 0x004fe20000000100 */
[----:B------:R-:W-:Y:S01]  /*a3f0*/  FMUL R30, R30, 0.5 ;  /* 0x3f0000001e1e7820 */ /* 0x000fe20000400000 */
[----:B------:R-:W-:-:S03]  /*a400*/  FMUL R27, R27, 0.56418961286544799805 ;  /* 0x3f106ebb1b1b7820 */ /* 0x000fc60000400000 */
[----:B------:R-:W-:Y:S01]  /*a410*/  @P1 LOP3.LUT R15, R33, 0x80000000, R28, 0xb8, !PT ;  /* 0x80000000210f1812 */ /* 0x000fe200078eb81c */
[----:B------:R-:W-:Y:S01]  /*a420*/  FFMA R5, R29, 0.5, -R30 ;  /* 0x3f0000001d057823 */ /* 0x000fe2000000081e */
[----:B------:R-:W2:Y:S01]  /*a430*/  MUFU.RCP R33, R10 ;  /* 0x0000000a00217308 */ /* 0x000ea20000001000 */
[----:B-1----:R-:W-:-:S04]  /*a440*/  FMUL R2, R37, R24 ;  /* 0x0000001825027220 */ /* 0x002fc80000400000 */
[----:B------:R-:W-:Y:S01]  /*a450*/  FFMA R24, R37, R24, R2 ;  /* 0x0000001825187223 */ /* 0x000fe20000000002 */
[----:B------:R-:W-:Y:S01]  /*a460*/  FMUL R2, R4, 0.56418961286544799805 ;  /* 0x3f106ebb04027820 */ /* 0x000fe20000400000 */
[----:B0-----:R-:W-:-:S05]  /*a470*/  @P0 FADD R3, -R22, 1 ;  /* 0x3f80000016030421 */ /* 0x001fca0000000100 */
[----:B------:R-:W-:Y:S01]  /*a480*/  @P0 LOP3.LUT R26, R3, 0x80000000, R18, 0xb8, !PT ;  /* 0x80000000031a0812 */ /* 0x000fe200078eb812 */
[----:B------:R-:W-:Y:S01]  /*a490*/  FMUL R3, R15, 0.5 ;  /* 0x3f0000000f037820 */ /* 0x000fe20000400000 */
[----:B------:R-:W-:Y:S01]  /*a4a0*/  FMUL R18, R35, 0.56418961286544799805 ;  /* 0x3f106ebb23127820 */ /* 0x000fe20000400000 */
[----:B------:R-:W-:Y:S02]  /*a4b0*/  FMUL R15, R24, 0.56418961286544799805 ;  /* 0x3f106ebb180f7820 */ /* 0x000fe40000400000 */
[----:B------:R-:W-:Y:S01]  /*a4c0*/  FFMA R4, R26, 0.5, -R3 ;  /* 0x3f0000001a047823 */ /* 0x000fe20000000803 */
[----:B------:R-:W-:Y:S01]  /*a4d0*/  FADD R8, R18, -R27 ;  /* 0x8000001b12087221 */ /* 0x000fe20000000000 */
[----:B------:R-:W-:Y:S01]  /*a4e0*/  FADD R31, R15, -R2 ;  /* 0x800000020f1f7221 */ /* 0x000fe20000000000 */
[----:B------:R-:W-:Y:S01]  /*a4f0*/  FMUL R3, R5, 65535 ;  /* 0x477fff0005037820 */ /* 0x000fe20000400000 */
[----:B------:R-:W-:Y:S01]  /*a500*/  FMUL R16, R4, 65535 ;  /* 0x477fff0004107820 */ /* 0x000fe20000400000 */
[----:B------:R-:W-:Y:S01]  /*a510*/  FMUL R29, R7, R8 ;  /* 0x00000008071d7220 */ /* 0x000fe20000400000 */
[----:B------:R-:W-:Y:S01]  /*a520*/  FMUL R22, R6, R31 ;  /* 0x0000001f06167220 */ /* 0x000fe20000400000 */
[----:B------:R-:W-:Y:S01]  /*a530*/  FMUL R26, R25, R27 ;  /* 0x0000001b191a7220 */ /* 0x000fe20000400000 */
[----:B------:R-:W-:Y:S01]  /*a540*/  LEA R8, R20, UR8, 0x2 ;  /* 0x0000000814087c11 */ /* 0x000fe2000f8e10ff */
[----:B------:R-:W-:Y:S01]  /*a550*/  FMUL R24, R16, R29 ;  /* 0x0000001d10187220 */ /* 0x000fe20000400000 */
[----:B------:R-:W-:Y:S01]  /*a560*/  FMUL R25, R3, R22 ;  /* 0x0000001603197220 */ /* 0x000fe20000400000 */
[----:B------:R-:W-:Y:S01]  /*a570*/  FFMA R26, R21, R18, -R26 ;  /* 0x00000012151a7223 */ /* 0x000fe2000000081a */
[----:B--2---:R-:W-:-:S03]  /*a580*/  FFMA R18, -R10, R33, 1 ;  /* 0x3f8000000a127423 */ /* 0x004fc60000000121 */
[----:B------:R-:W-:Y:S01]  /*a590*/  FMUL R43, R7, R26 ;  /* 0x0000001a072b7220 */ /* 0x000fe20000400000 */
[----:B------:R0:W-:Y:S01]  /*a5a0*/  STL.64 [R8], R24 ;  /* 0x0000001808007387 */ /* 0x0001e20000100a00 */
[----:B------:R-:W-:Y:S02]  /*a5b0*/  FFMA R18, R33, R18, R33 ;  /* 0x0000001221127223 */ /* 0x000fe40000000021 */
[----:B------:R-:W1:Y:S02]  /*a5c0*/  FCHK P0, R43, R10 ;  /* 0x0000000a2b007302 */ /* 0x000e640000000000 */
[----:B------:R-:W-:-:S04]  /*a5d0*/  FFMA R21, R43, R18, RZ ;  /* 0x000000122b157223 */ /* 0x000fc800000000ff */
[----:B------:R-:W-:-:S04]  /*a5e0*/  FFMA R20, -R10, R21, R43 ;  /* 0x000000150a147223 */ /* 0x000fc8000000012b */
[----:B------:R-:W-:Y:S01]  /*a5f0*/  FFMA R26, R18, R20, R21 ;  /* 0x00000014121a7223 */ /* 0x000fe20000000015 */
[----:B01----:R-:W-:Y:S06]  /*a600*/  @!P0 BRA `(.L_x_55) ;  /* 0x00000000000c8947 */ /* 0x003fec0003800000 */
[----:B------:R-:W-:Y:S02]  /*a610*/  MOV R41, R10 ;  /* 0x0000000a00297202 */ /* 0x000fe40000000f00 */
[----:B------:R-:W-:-:S07]  /*a620*/  MOV R42, 0xa640 ;  /* 0x0000a640002a7802 */ /* 0x000fce0000000f00 */
[----:B---3--:R-:W-:Y:S05]  /*a630*/  CALL.REL.NOINC `($__internal_3_$__cuda_sm3x_div_rn_noftz_f32_slowpath) ;  /* 0x0000029800447944 */ /* 0x008fea0003c00000 */
.L_x_55:
[----:B------:R-:W-:Y:S05]  /*a640*/  BSYNC.RECONVERGENT B0 ;  /* 0x0000000000007941 */ /* 0x000fea0003800200 */
.L_x_54:
[----:B------:R-:W0:Y:S01]  /*a650*/  MUFU.RCP R18, R11 ;  /* 0x0000000b00127308 */ /* 0x000e220000001000 */
[----:B------:R-:W-:Y:S01]  /*a660*/  FMUL R2, R19, R2 ;  /* 0x0000000213027220 */ /* 0x000fe20000400000 */
[----:B------:R-:W-:Y:S03]  /*a670*/  BSSY.RECONVERGENT B0, `(.L_x_56) ;  /* 0x000000e000007945 */ /* 0x000fe60003800200 */
[----:B------:R-:W-:Y:S01]  /*a680*/  FFMA R43, R17, R15, -R2 ;  /* 0x0000000f112b7223 */ /* 0x000fe20000000802 */
[----:B------:R-:W-:-:S03]  /*a690*/  FMUL R2, R16, R26 ;  /* 0x0000001a10027220 */ /* 0x000fc60000400000 */
[----:B------:R-:W-:-:S04]  /*a6a0*/  FMUL R43, R6, R43 ;  /* 0x0000002b062b7220 */ /* 0x000fc80000400000 */
        /* <DEDUP_REMOVED lines=9> */
[----:B---3--:R-:W-:Y:S05]  /*a740*/  CALL.REL.NOINC `($__internal_3_$__cuda_sm3x_div_rn_noftz_f32_slowpath) ;  /* 0x0000029800007944 */ /* 0x008fea0003c00000 */
.L_x_57:
[----:B------:R-:W-:Y:S05]  /*a750*/  BSYNC.RECONVERGENT B0 ;  /* 0x0000000000007941 */ /* 0x000fea0003800200 */
.L_x_56:
[----:B------:R-:W-:Y:S01]  /*a760*/  FMUL R4, R5, R4 ;  /* 0x0000000405047220 */ /* 0x000fe20000400000 */
[----:B------:R-:W-:Y:S02]  /*a770*/  HFMA2 R5, -RZ, RZ, 1.875, 0 ;  /* 0x3f800000ff057431 */ /* 0x000fe400000001ff */
[----:B------:R-:W-:Y:S01]  /*a780*/  FMUL R3, R3, R26 ;  /* 0x0000001a03037220 */ /* 0x000fe20000400000 */
[----:B------:R-:W-:Y:S01]  /*a790*/  VIADD R9, R9, 0x1 ;  /* 0x0000000109097836 */ /* 0x000fe20000000000 */
[----:B------:R-:W-:-:S03]  /*a7a0*/  UIADD3 UR4, UPT, UPT, UR4, 0x1, URZ ;  /* 0x0000000104047890 */ /* 0x000fc6000fffe0ff */
[----:B------:R2:W-:Y:S01]  /*a7b0*/  STL.64 [R8+0x8], R2 ;  /* 0x0000080208007387 */ /* 0x0005e20000100a00 */
[----:B------:R-:W-:Y:S01]  /*a7c0*/  ISETP.NE.AND P0, PT, R9, UR6, PT ;  /* 0x0000000609007c0c */ /* 0x000fe2000bf05270 */
[----:B------:R-:W-:Y:S02]  /*a7d0*/  UISETP.NE.AND UP0, UPT, UR4, UR5, UPT ;  /* 0x000000050400728c */ /* 0x000fe4000bf05270 */
[----:B------:R2:W-:Y:S02]  /*a7e0*/  STL.64 [R8+0x10], R4 ;  /* 0x0000100408007387 */ /* 0x0005e40000100a00 */
[----:B------:R-:W-:-:S08]  /*a7f0*/  USEL UR4, UR4, URZ, UP0 ;  /* 0x000000ff04047287 */ /* 0x000fd00008000000 */
[----:B------:R-:W-:Y:S05]  /*a800*/  @P0 BRA `(.L_x_58) ;  /* 0xfffffff000780947 */ /* 0x000fea000383ffff */
[----:B------:R-:W-:Y:S01]  /*a810*/  UISETP.GE.U32.AND UP0, UPT, UR12, 0x10, UPT ;  /* 0x000000100c00788c */ /* 0x000fe2000bf06070 */
[----:B------:R-:W-:Y:S01]  /*a820*/  CS2R R6, SRZ ;  /* 0x0000000000067805 */ /* 0x000fe2000001ff00 */
[----:B------:R-:W-:Y:S01]  /*a830*/  ULOP3.LUT UR7, UR6, 0xd, URZ, 0xc0, !UPT ;  /* 0x0000000d06077892 */ /* 0x000fe2000f8ec0ff */
[----:B------:R-:W-:-:S03]  /*a840*/  UMOV UR4, URZ ;  /* 0x000000ff00047c82 */ /* 0x000fc60008000000 */
[----:B------:R-:W-:-:S03]  /*a850*/  UISETP.NE.AND UP2, UPT, UR7, URZ, UPT ;  /* 0x000000ff0700728c */ /* 0x000fc6000bf45270 */
[----:B------:R-:W-:Y:S08]  /*a860*/  BRA.U !UP0, `(.L_x_59) ;  /* 0x00000005081c7547 */ /* 0x000ff0000b800000 */
[----:B------:R-:W-:Y:S01]  /*a870*/  CS2R R6, SRZ ;  /* 0x0000000000067805 */ /* 0x000fe2000001ff00 */
[----:B------:R-:W-:Y:S01]  /*a880*/  ULOP3.LUT UR4, UR6, 0x3f0, URZ, 0xc0, !UPT ;  /* 0x000003f006047892 */ /* 0x000fe2000f8ec0ff */
[----:B------:R-:W-:-:S11]  /*a890*/  UMOV UR5, URZ ;  /* 0x000000ff00057c82 */ /* 0x000fd60008000000 */
.L_x_60:
[----:B------:R-:W-:-:S09]  /*a8a0*/  ULEA UR10, UR5, UR13, 0x2 ;  /* 0x0000000d050a7291 */ /* 0x000fd2000f8e10ff */
[----:B------:R-:W4:Y:S04]  /*a8b0*/  LDL R15, [UR10] ;  /* 0x0000000aff0f7983 */ /* 0x000f280008100800 */
[----:B------:R-:W5:Y:S04]  /*a8c0*/  LDL R18, [UR10+0x4] ;  /* 0x0000040aff127983 */ /* 0x000f680008100800 */
[----:B------:R-:W3:Y:S04]  /*a8d0*/  LDL R21, [UR10+0x8] ;  /* 0x0000080aff157983 */ /* 0x000ee80008100800 */
[----:B------:R-:W3:Y:S04]  /*a8e0*/  LDL R22, [UR10+0xc] ;  /* 0x00000c0aff167983 */ /* 0x000ee80008100800 */
[----:B------:R-:W3:Y:S04]  /*a8f0*/  LDL R24, [UR10+0x10] ;  /* 0x0000100aff187983 */ /* 0x000ee80008100800 */
[----:B------:R-:W3:Y:S04]  /*a900*/  LDL R25, [UR10+0x14] ;  /* 0x0000140aff197983 */ /* 0x000ee80008100800 */
[----:B------:R-:W3:Y:S04]  /*a910*/  LDL R26, [UR10+0x18] ;  /* 0x0000180aff1a7983 */ /* 0x000ee80008100800 */
[----:B------:R-:W3:Y:S04]  /*a920*/  LDL R27, [UR10+0x1c] ;  /* 0x00001c0aff1b7983 */ /* 0x000ee80008100800 */
[----:B------:R-:W3:Y:S04]  /*a930*/  LDL R14, [UR10+0x20] ;  /* 0x0000200aff0e7983 */ /* 0x000ee80008100800 */
[----:B------:R-:W3:Y:S04]  /*a940*/  LDL R9, [UR10+0x24] ;  /* 0x0000240aff097983 */ /* 0x000ee80008100800 */
[----:B--2---:R-:W2:Y:S04]  /*a950*/  LDL R8, [UR10+0x28] ;  /* 0x0000280aff087983 */ /* 0x004ea80008100800 */
[----:B------:R-:W2:Y:S04]  /*a960*/  LDL R5, [UR10+0x2c] ;  /* 0x00002c0aff057983 */ /* 0x000ea80008100800 */
[----:B------:R-:W2:Y:S04]  /*a970*/  LDL R4, [UR10+0x30] ;  /* 0x0000300aff047983 */ /* 0x000ea80008100800 */
[----:B------:R-:W2:Y:S04]  /*a980*/  LDL R3, [UR10+0x34] ;  /* 0x0000340aff037983 */ /* 0x000ea80008100800 */
[----:B------:R-:W2:Y:S04]  /*a990*/  LDL R2, [UR10+0x38] ;  /* 0x0000380aff027983 */ /* 0x000ea80008100800 */
[----:B------:R-:W2:Y:S01]  /*a9a0*/  LDL R0, [UR10+0x3c] ;  /* 0x00003c0aff007983 */ /* 0x000ea20008100800 */
[----:B------:R-:W-:-:S04]  /*a9b0*/  UIADD3 UR5, UPT, UPT, UR5, 0x10, URZ ;  /* 0x0000001005057890 */ /* 0x000fc8000fffe0ff */
[----:B------:R-:W-:Y:S01]  /*a9c0*/  UISETP.NE.AND UP0, UPT, UR5, UR4, UPT ;  /* 0x000000040500728c */ /* 0x000fe2000bf05270 */
[----:B----4-:R-:W-:-:S04]  /*a9d0*/  FMUL R15, R15, R15 ;  /* 0x0000000f0f0f7220 */ /* 0x010fc80000400000 */
[----:B------:R-:W0:Y:S01]  /*a9e0*/  F2F.F64.F32 R16, R15 ;  /* 0x0000000f00107310 */ /* 0x000e220000201800 */
[----:B-----5:R-:W-:Y:S01]  /*a9f0*/  FMUL R20, R18, R18 ;  /* 0x0000001212147220 */ /* 0x020fe20000400000 */
[----:B---3--:R-:W-:-:S06]  /*aa00*/  FMUL R21, R21, R21 ;  /* 0x0000001515157220 */ /* 0x008fcc0000400000 */
[----:B------:R-:W1:Y:S01]  /*aa10*/  F2F.F64.F32 R18, R20 ;  /* 0x0000001400127310 */ /* 0x000e620000201800 */
[----:B------:R-:W-:Y:S01]  /*aa20*/  FMUL R22, R22, R22 ;  /* 0x0000001616167220 */ /* 0x000fe20000400000 */
[----:B------:R-:W-:Y:S01]  /*aa30*/  FMUL R24, R24, R24 ;  /* 0x0000001818187220 */ /* 0x000fe20000400000 */
[----:B0-----:R-:W-:Y:S01]  /*aa40*/  DADD R16, R16, R6 ;  /* 0x0000000010107229 */ /* 0x001fe20000000006 */
[----:B------:R-:W-:-:S04]  /*aa50*/  FMUL R25, R25, R25 ;  /* 0x0000001919197220 */ /* 0x000fc80000400000 */
[----:B------:R-:W0:Y:S01]  /*aa60*/  F2F.F64.F32 R6, R21 ;  /* 0x0000001500067310 */ /* 0x000e220000201800 */
[----:B------:R-:W-:Y:S02]  /*aa70*/  FMUL R26, R26, R26 ;  /* 0x0000001a1a1a7220 */ /* 0x000fe40000400000 */
[----:B-1----:R-:W-:Y:S01]  /*aa80*/  DADD R16, R16, R18 ;  /* 0x0000000010107229 */ /* 0x002fe20000000012 */
[----:B------:R-:W-:-:S04]  /*aa90*/  FMUL R27, R27, R27 ;  /* 0x0000001b1b1b7220 */ /* 0x000fc80000400000 */
[----:B------:R-:W1:Y:S01]  /*aaa0*/  F2F.F64.F32 R18, R22 ;  /* 0x0000001600127310 */ /* 0x000e620000201800 */
[----:B------:R-:W-:Y:S02]  /*aab0*/  FMUL R20, R14, R14 ;  /* 0x0000000e0e147220 */ /* 0x000fe40000400000 */
[----:B0-----:R-:W-:-:S05]  /*aac0*/  DADD R6, R16, R6 ;  /* 0x0000000010067229 */ /* 0x001fca0000000006 */
[----:B------:R-:W-:Y:S03]  /*aad0*/  F2F.F64.F32 R14, R20 ;  /* 0x00000014000e7310 */ /* 0x000fe60000201800 */
[----:B-1----:R-:W-:-:S05]  /*aae0*/  DADD R6, R6, R18 ;  /* 0x0000000006067229 */ /* 0x002fca0000000012 */
[----:B------:R-:W0:Y:S08]  /*aaf0*/  F2F.F64.F32 R16, R24 ;  /* 0x0000001800107310 */ /* 0x000e300000201800 */
[----:B------:R-:W1:Y:S01]  /*ab00*/  F2F.F64.F32 R18, R25 ;  /* 0x0000001900127310 */ /* 0x000e620000201800 */
[----:B0-----:R-:W-:Y:S01]  /*ab10*/  DADD R6, R6, R16 ;  /* 0x0000000006067229 */ /* 0x001fe20000000010 */
[----:B--2---:R-:W-:-:S06]  /*ab20*/  FMUL R0, R0, R0 ;  /* 0x0000000000007220 */ /* 0x004fcc0000400000 */
[----:B------:R-:W0:Y:S01]  /*ab30*/  F2F.F64.F32 R16, R26 ;  /* 0x0000001a00107310 */ /* 0x000e220000201800 */
[----:B-1----:R-:W-:-:S07]  /*ab40*/  DADD R6, R6, R18 ;  /* 0x0000000006067229 */ /* 0x002fce0000000012 */
[----:B------:R-:W1:Y:S01]  /*ab50*/  F2F.F64.F32 R18, R27 ;  /* 0x0000001b00127310 */ /* 0x000e620000201800 */
[----:B0-----:R-:W-:Y:S01]  /*ab60*/  DADD R6, R6, R16 ;  /* 0x0000000006067229 */ /* 0x001fe20000000010 */
[----:B------:R-:W-:-:S07]  /*ab70*/  FMUL R16, R9, R9 ;  /* 0x0000000909107220 */ /* 0x000fce0000400000 */
[----:B-1----:R-:W-:Y:S01]  /*ab80*/  DADD R6, R6, R18 ;  /* 0x0000000006067229 */ /* 0x002fe20000000012 */
[----:B------:R-:W0:Y:S01]  /*ab90*/  F2F.F64.F32 R16, R16 ;  /* 0x0000001000107310 */ /* 0x000e220000201800 */
[----:B------:R-:W-:-:S06]  /*aba0*/  FMUL R18, R8, R8 ;  /* 0x0000000808127220 */ /* 0x000fcc0000400000 */
[----:B------:R-:W-:Y:S01]  /*abb0*/  DADD R6, R6, R14 ;  /* 0x0000000006067229 */ /* 0x000fe2000000000e */
[----:B------:R-:W1:Y:S01]  /*abc0*/  F2F.F64.F32 R8, R18 ;  /* 0x0000001200087310 */ /* 0x000e620000201800 */
[----:B------:R-:W-:-:S06]  /*abd0*/  FMUL R14, R5, R5 ;  /* 0x00000005050e7220 */ /* 0x000fcc0000400000 */
[----:B0-----:R-:W-:Y:S01]  /*abe0*/  DADD R6, R6, R16 ;  /* 0x0000000006067229 */ /* 0x001fe20000000010 */
[----:B------:R-:W0:Y:S01]  /*abf0*/  F2F.F64.F32 R14, R14 ;  /* 0x0000000e000e7310 */ /* 0x000e220000201800 */
[----:B------:R-:W-:-:S06]  /*ac00*/  FMUL R17, R4, R4 ;  /* 0x0000000404117220 */ /* 0x000fcc0000400000 */
[----:B-1----:R-:W-:Y:S01]  /*ac10*/  DADD R6, R6, R8 ;  /* 0x0000000006067229 */ /* 0x002fe20000000008 */
[----:B------:R-:W1:Y:S01]  /*ac20*/  F2F.F64.F32 R4, R17 ;  /* 0x0000001100047310 */ /* 0x000e620000201800 */
[----:B------:R-:W-:-:S06]  /*ac30*/  FMUL R8, R3, R3 ;  /* 0x0000000303087220 */ /* 0x000fcc0000400000 */
[----:B0-----:R-:W-:Y:S01]  /*ac40*/  DADD R6, R6, R14 ;  /* 0x0000000006067229 */ /* 0x001fe2000000000e */
[----:B------:R-:W0:Y:S01]  /*ac50*/  F2F.F64.F32 R8, R8 ;  /* 0x0000000800087310 */ /* 0x000e220000201800 */
[----:B------:R-:W-:-:S06]  /*ac60*/  FMUL R15, R2, R2 ;  /* 0x00000002020f7220 */ /* 0x000fcc0000400000 */
[----:B-1----:R-:W-:Y:S01]  /*ac70*/  DADD R4, R6, R4 ;  /* 0x0000000006047229 */ /* 0x002fe20000000004 */
[----:B------:R-:W1:Y:S07]  /*ac80*/  F2F.F64.F32 R2, R15 ;  /* 0x0000000f00027310 */ /* 0x000e6e0000201800 */
[----:B0-----:R-:W-:Y:S01]  /*ac90*/  DADD R4, R4, R8 ;  /* 0x0000000004047229 */ /* 0x001fe20000000008 */
[----:B------:R-:W0:Y:S07]  /*aca0*/  F2F.F64.F32 R6, R0 ;  /* 0x0000000000067310 */ /* 0x000e2e0000201800 */
[----:B-1----:R-:W-:-:S08]  /*acb0*/  DADD R2, R4, R2 ;  /* 0x0000000004027229 */ /* 0x002fd00000000002 */
[----:B0-----:R-:W-:Y:S01]  /*acc0*/  DADD R6, R2, R6 ;  /* 0x0000000002067229 */ /* 0x001fe20000000006 */
[----:B------:R-:W-:Y:S10]  /*acd0*/  BRA.U UP0, `(.L_x_60) ;  /* 0xfffffff900f07547 */ /* 0x000ff4000b83ffff */
.L_x_59:
[----:B------:R-:W-:Y:S05]  /*ace0*/  BRA.U !UP2, `(.L_x_53) ;  /* 0x000000050a0c7547 */ /* 0x000fea000b800000 */
[----:B------:R-:W-:Y:S02]  /*acf0*/  UISETP.GE.U32.AND UP0, UPT, UR7, 0x8, UPT ;  /* 0x000000080700788c */ /* 0x000fe4000bf06070 */
[----:B------:R-:W-:-:S04]  /*ad00*/  ULOP3.LUT UR5, UR6, 0x5, URZ, 0xc0, !UPT ;  /* 0x0000000506057892 */ /* 0x000fc8000f8ec0ff */
[----:B------:R-:W-:-:S03]  /*ad10*/  UISETP.NE.AND UP2, UPT, UR5, URZ, UPT ;  /* 0x000000ff0500728c */ /* 0x000fc6000bf45270 */
[----:B------:R-:W-:Y:S08]  /*ad20*/  BRA.U !UP0, `(.L_x_61) ;  /* 0x0000000108887547 */ /* 0x000ff0000b800000 */
[----:B------:R-:W-:-:S09]  /*ad30*/  ULEA UR7, UR4, UR13, 0x2 ;  /* 0x0000000d04077291 */ /* 0x000fd2000f8e10ff */
[----:B------:R-:W4:Y:S04]  /*ad40*/  LDL R0, [UR7] ;  /* 0x00000007ff007983 */ /* 0x000f280008100800 */
[----:B--2---:R-:W2:Y:S04]  /*ad50*/  LDL R4, [UR7+0x4] ;  /* 0x00000407ff047983 */ /* 0x004ea80008100800 */
[----:B------:R-:W5:Y:S04]  /*ad60*/  LDL R9, [UR7+0x8] ;  /* 0x00000807ff097983 */ /* 0x000f680008100800 */
[----:B------:R-:W3:Y:S04]  /*ad70*/  LDL R14, [UR7+0xc] ;  /* 0x00000c07ff0e7983 */ /* 0x000ee80008100800 */
[----:B------:R-:W3:Y:S04]  /*ad80*/  LDL R15, [UR7+0x10] ;  /* 0x00001007ff0f7983 */ /* 0x000ee80008100800 */
[----:B------:R-:W3:Y:S04]  /*ad90*/  LDL R16, [UR7+0x14] ;  /* 0x00001407ff107983 */ /* 0x000ee80008100800 */
[----:B------:R-:W3:Y:S04]  /*ada0*/  LDL R17, [UR7+0x18] ;  /* 0x00001807ff117983 */ /* 0x000ee80008100800 */
[----:B------:R-:W3:Y:S01]  /*adb0*/  LDL R18, [UR7+0x1c] ;  /* 0x00001c07ff127983 */ /* 0x000ee20008100800 */
[----:B------:R-:W-:Y:S01]  /*adc0*/  UIADD3 UR4, UPT, UPT, UR4, 0x8, URZ ;  /* 0x0000000804047890 */ /* 0x000fe2000fffe0ff */
[----:B----4-:R-:W-:-:S04]  /*add0*/  FMUL R0, R0, R0 ;  /* 0x0000000000007220 */ /* 0x010fc80000400000 */
[----:B------:R-:W0:Y:S01]  /*ade0*/  F2F.F64.F32 R2, R0 ;  /* 0x0000000000027310 */ /* 0x000e220000201800 */
[----:B--2---:R-:W-:Y:S01]  /*adf0*/  FMUL R8, R4, R4 ;  /* 0x0000000404087220 */ /* 0x004fe20000400000 */
[----:B-----5:R-:W-:-:S06]  /*ae00*/  FMUL R9, R9, R9 ;  /* 0x0000000909097220 */ /* 0x020fcc0000400000 */
[----:B------:R-:W1:Y:S01]  /*ae10*/  F2F.F64.F32 R4, R8 ;  /* 0x0000000800047310 */ /* 0x000e620000201800 */
[----:B---3--:R-:W-:Y:S01]  /*ae20*/  FMUL R14, R14, R14 ;  /* 0x0000000e0e0e7220 */ /* 0x008fe20000400000 */
[----:B------:R-:W-:Y:S01]  /*ae30*/  FMUL R15, R15, R15 ;  /* 0x0000000f0f0f7220 */ /* 0x000fe20000400000 */
[----:B0-----:R-:W-:Y:S01]  /*ae40*/  DADD R2, R6, R2 ;  /* 0x0000000006027229 */ /* 0x001fe20000000002 */
[----:B------:R-:W-:-:S04]  /*ae50*/  FMUL R16, R16, R16 ;  /* 0x0000001010107220 */ /* 0x000fc80000400000 */
[----:B------:R-:W0:Y:S01]  /*ae60*/  F2F.F64.F32 R6, R9 ;  /* 0x0000000900067310 */ /* 0x000e220000201800 */
[----:B------:R-:W-:Y:S02]  /*ae70*/  FMUL R17, R17, R17 ;  /* 0x0000001111117220 */ /* 0x000fe40000400000 */
[----:B-1----:R-:W-:Y:S01]  /*ae80*/  DADD R2, R2, R4 ;  /* 0x0000000002027229 */ /* 0x002fe20000000004 */
[----:B------:R-:W-:-:S04]  /*ae90*/  FMUL R18, R18, R18 ;  /* 0x0000001212127220 */ /* 0x000fc80000400000 */
[----:B------:R-:W1:Y:S03]  /*aea0*/  F2F.F64.F32 R4, R14 ;  /* 0x0000000e00047310 */ /* 0x000e660000201800 */
[----:B0-----:R-:W-:-:S05]  /*aeb0*/  DADD R2, R2, R6 ;  /* 0x0000000002027229 */ /* 0x001fca0000000006 */
[----:B------:R-:W0:Y:S03]  /*aec0*/  F2F.F64.F32 R6, R15 ;  /* 0x0000000f00067310 */ /* 0x000e260000201800 */
[----:B-1----:R-:W-:-:S05]  /*aed0*/  DADD R2, R2, R4 ;  /* 0x0000000002027229 */ /* 0x002fca0000000004 */
[----:B------:R-:W1:Y:S03]  /*aee0*/  F2F.F64.F32 R4, R16 ;  /* 0x0000001000047310 */ /* 0x000e660000201800 */
[----:B0-----:R-:W-:-:S05]  /*aef0*/  DADD R2, R2, R6 ;  /* 0x0000000002027229 */ /* 0x001fca0000000006 */
[----:B------:R-:W0:Y:S03]  /*af00*/  F2F.F64.F32 R6, R17 ;  /* 0x0000001100067310 */ /* 0x000e260000201800 */
[----:B-1----:R-:W-:-:S05]  /*af10*/  DADD R2, R2, R4 ;  /* 0x0000000002027229 */ /* 0x002fca0000000004 */
[----:B------:R-:W1:Y:S03]  /*af20*/  F2F.F64.F32 R4, R18 ;  /* 0x0000001200047310 */ /* 0x000e660000201800 */
[----:B0-----:R-:W-:-:S08]  /*af30*/  DADD R6, R2, R6 ;  /* 0x0000000002067229 */ /* 0x001fd00000000006 */
[----:B-1----:R-:W-:-:S11]  /*af40*/  DADD R6, R6, R4 ;  /* 0x0000000006067229 */ /* 0x002fd60000000004 */
.L_x_61:
[----:B------:R-:W-:Y:S05]  /*af50*/  BRA.U !UP2, `(.L_x_53) ;  /* 0x000000010a707547 */ /* 0x000fea000b800000 */
[----:B------:R-:W-:-:S06]  /*af60*/  UISETP.GE.U32.AND UP0, UPT, UR5, 0x4, UPT ;  /* 0x000000040500788c */ /* 0x000fcc000bf06070 */
[----:B------:R-:W-:-:S05]  /*af70*/  PLOP3.LUT P0, PT, PT, PT, UP0, 0x80, 0x8 ;  /* 0x000000000008781c */ /* 0x000fca0003f0f008 */
[----:B------:R-:W-:-:S09]  /*af80*/  @UP0 ULEA UR5, UR4, UR13, 0x2 ;  /* 0x0000000d04050291 */ /* 0x000fd2000f8e10ff */
[----:B--2---:R-:W2:Y:S01]  /*af90*/  @P0 LDL R2, [UR5] ;  /* 0x00000005ff020983 */ /* 0x004ea20008100800 */
[----:B------:R-:W-:-:S03]  /*afa0*/  ULOP3.LUT UR6, UR6, 0x1, URZ, 0xc0, !UPT ;  /* 0x0000000106067892 */ /* 0x000fc6000f8ec0ff */
[----:B------:R-:W4:Y:S01]  /*afb0*/  @P0 LDL R4, [UR5+0x4] ;  /* 0x00000405ff040983 */ /* 0x000f220008100800 */
[----:B------:R-:W-:-:S03]  /*afc0*/  UISETP.NE.U32.AND UP2, UPT, UR6, 0x1, UPT ;  /* 0x000000010600788c */ /* 0x000fc6000bf45070 */
[----:B------:R-:W5:Y:S01]  /*afd0*/  @P0 LDL R8, [UR5+0x8] ;  /* 0x00000805ff080983 */ /* 0x000f620008100800 */
[----:B------:R-:W-:Y:S02]  /*afe0*/  @UP0 UIADD3 UR4, UPT, UPT, UR4, 0x4, URZ ;  /* 0x0000000404040890 */ /* 0x000fe4000fffe0ff */
[----:B------:R-:W-:Y:S01]  /*aff0*/  PLOP3.LUT P1, PT, PT, PT, UP2, 0x80, 0x8 ;  /* 0x000000000008781c */ /* 0x000fe20003f2f028 */
[----:B------:R-:W3:Y:S04]  /*b000*/  @P0 LDL R17, [UR5+0xc] ;  /* 0x00000c05ff110983 */ /* 0x000ee80008100800 */
[----:B------:R-:W-:-:S09]  /*b010*/  @!UP2 ULEA UR4, UR4, UR13, 0x2 ;  /* 0x0000000d0404a291 */ /* 0x000fd2000f8e10ff */
[----:B------:R-:W3:Y:S01]  /*b020*/  @!P1 LDL R0, [UR4] ;  /* 0x00000004ff009983 */ /* 0x000ee20008100800 */
[----:B--2---:R-:W-:-:S04]  /*b030*/  @P0 FMUL R14, R2, R2 ;  /* 0x00000002020e0220 */ /* 0x004fc80000400000 */
[----:B------:R-:W0:Y:S01]  /*b040*/  @P0 F2F.F64.F32 R2, R14 ;  /* 0x0000000e00020310 */ /* 0x000e220000201800 */
[----:B----4-:R-:W-:-:S07]  /*b050*/  @P0 FMUL R15, R4, R4 ;  /* 0x00000004040f0220 */ /* 0x010fce0000400000 */
[----:B------:R-:W1:Y:S01]  /*b060*/  @P0 F2F.F64.F32 R4, R15 ;  /* 0x0000000f00040310 */ /* 0x000e620000201800 */
[----:B-----5:R-:W-:Y:S01]  /*b070*/  @P0 FMUL R16, R8, R8 ;  /* 0x0000000808100220 */ /* 0x020fe20000400000 */
[----:B0-----:R-:W-:-:S06]  /*b080*/  @P0 DADD R2, R6, R2 ;  /* 0x0000000006020229 */ /* 0x001fcc0000000002 */
[----:B------:R-:W0:Y:S01]  /*b090*/  @P0 F2F.F64.F32 R8, R16 ;  /* 0x0000001000080310 */ /* 0x000e220000201800 */
[----:B---3--:R-:W-:Y:S01]  /*b0a0*/  @P0 FMUL R17, R17, R17 ;  /* 0x0000001111110220 */ /* 0x008fe20000400000 */
[----:B-1----:R-:W-:-:S06]  /*b0b0*/  @P0 DADD R2, R2, R4 ;  /* 0x0000000002020229 */ /* 0x002fcc0000000004 */
[----:B------:R-:W1:Y:S01]  /*b0c0*/  @P0 F2F.F64.F32 R4, R17 ;  /* 0x0000001100040310 */ /* 0x000e620000201800 */
[----:B------:R-:W-:Y:S01]  /*b0d0*/  @!P1 FMUL R0, R0, R0 ;  /* 0x0000000000009220 */ /* 0x000fe20000400000 */
[----:B0-----:R-:W-:-:S06]  /*b0e0*/  @P0 DADD R8, R2, R8 ;  /* 0x0000000002080229 */ /* 0x001fcc0000000008 */
[----:B------:R-:W0:Y:S02]  /*b0f0*/  @!P1 F2F.F64.F32 R2, R0 ;  /* 0x0000000000029310 */ /* 0x000e240000201800 */
[----:B-1----:R-:W-:-:S08]  /*b100*/  @P0 DADD R6, R8, R4 ;  /* 0x0000000008060229 */ /* 0x002fd00000000004 */
[----:B0-----:R-:W-:-:S11]  /*b110*/  @!P1 DADD R6, R6, R2 ;  /* 0x0000000006069229 */ /* 0x001fd60000000002 */
.L_x_53:
[----:B--2---:R-:W1:Y:S01]  /*b120*/  MUFU.RSQ64H R3, R7 ;  /* 0x0000000700037308 */ /* 0x004e620000001c00 */
[----:B------:R-:W-:Y:S01]  /*b130*/  IADD3 R2, PT, PT, R7, -0x3500000, RZ ;  /* 0xfcb0000007027810 */ /* 0x000fe20007ffe0ff */
[----:B------:R-:W0:Y:S01]  /*b140*/  LDC R0, c[0x0][0x388] ;  /* 0x0000e200ff007b82 */ /* 0x000e220000000800 */
[----:B------:R-:W-:Y:S01]  /*b150*/  MOV R8, 0x0 ;  /* 0x0000000000087802 */ /* 0x000fe20000000f00 */
[----:B------:R-:W-:Y:S01]  /*b160*/  UIADD3 UR9, UPT, UPT, UR9, 0x4608, URZ ;  /* 0x0000460809097890 */ /* 0x000fe2000fffe0ff */
[----:B------:R-:W-:Y:S01]  /*b170*/  MOV R9, 0x3fd80000 ;  /* 0x3fd8000000097802 */ /* 0x000fe20000000f00 */
[----:B------:R-:W-:Y:S01]  /*b180*/  BSSY.RECONVERGENT B0, `(.L_x_62) ;  /* 0x000001e000007945 */ /* 0x000fe20003800200 */
[----:B------:R-:W-:Y:S01]  /*b190*/  ISETP.GE.U32.AND P0, PT, R2, 0x7ca00000, PT ;  /* 0x7ca000000200780c */ /* 0x000fe20003f06070 */
[----:B-1----:R-:W-:-:S08]  /*b1a0*/  DMUL R4, R2, R2 ;  /* 0x0000000202047228 */ /* 0x002fd00000000000 */
[----:B------:R-:W-:Y:S01]  /*b1b0*/  DFMA R4, -R4, R6, 1 ;  /* 0x3ff000000404742b */ /* 0x000fe20000000106 */
[----:B0-----:R-:W-:-:S05]  /*b1c0*/  IMAD R0, R0, R0, RZ ;  /* 0x0000000000007224 */ /* 0x001fca00078e02ff */
[----:B------:R-:W-:Y:S02]  /*b1d0*/  R2UR UR27, R0 ;  /* 0x00000000001b72ca */ /* 0x000fe400000e0000 */
[----:B------:R-:W-:Y:S02]  /*b1e0*/  DFMA R8, R4, R8, 0.5 ;  /* 0x3fe000000408742b */ /* 0x000fe40000000008 */
[----:B------:R-:W-:-:S08]  /*b1f0*/  DMUL R4, R2, R4 ;  /* 0x0000000402047228 */ /* 0x000fd00000000000 */
[----:B------:R-:W-:Y:S01]  /*b200*/  DFMA R14, R8, R4, R2 ;  /* 0x00000004080e722b */ /* 0x000fe20000000002 */
[----:B------:R-:W-:-:S04]  /*b210*/  UISETP.LT.AND UP0, UPT, UR27, 0x6, UPT ;  /* 0x000000061b00788c */ /* 0x000fc8000bf01270 */
[----:B------:R-:W-:-:S03]  /*b220*/  USEL UR30, UR27, 0x6, UP0 ;  /* 0x000000061b1e7887 */ /* 0x000fc60008000000 */
[----:B------:R-:W-:Y:S02]  /*b230*/  DMUL R16, R14, R6 ;  /* 0x000000060e107228 */ /* 0x000fe40000000000 */
[----:B------:R-:W-:Y:S01]  /*b240*/  VIADD R9, R15, 0xfff00000 ;  /* 0xfff000000f097836 */ /* 0x000fe20000000000 */
[----:B------:R-:W-:-:S05]  /*b250*/  MOV R8, R14 ;  /* 0x0000000e00087202 */ /* 0x000fca0000000f00 */
[----:B------:R-:W-:-:S08]  /*b260*/  DFMA R18, R16, -R16, R6 ;  /* 0x800000101012722b */ /* 0x000fd00000000006 */
[----:B------:R-:W-:Y:S01]  /*b270*/  DFMA R4, R18, R8, R16 ;  /* 0x000000081204722b */ /* 0x000fe20000000010 */
[----:B------:R-:W-:Y:S10]  /*b280*/  @!P0 BRA `(.L_x_63) ;  /* 0x0000000000348947 */ /* 0x000ff40003800000 */
[----:B------:R-:W-:Y:S01]  /*b290*/  MOV R38, R16 ;  /* 0x0000001000267202 */ /* 0x000fe20000000f00 */
[----:B------:R-:W-:Y:S01]  /*b2a0*/  IMAD.MOV.U32 R25, RZ, RZ, R7 ;  /* 0x000000ffff197224 */ /* 0x000fe200078e0007 */
[----:B------:R-:W-:Y:S01]  /*b2b0*/  MOV R22, R14 ;  /* 0x0000000e00167202 */ /* 0x000fe20000000f00 */
[----:B------:R-:W-:Y:S01]  /*b2c0*/  IMAD.MOV.U32 R21, RZ, RZ, R17 ;  /* 0x000000ffff157224 */ /* 0x000fe200078e0011 */
[----:B------:R-:W-:Y:S02]  /*b2d0*/  MOV R24, R6 ;  /* 0x0000000600187202 */ /* 0x000fe40000000f00 */
[----:B------:R-:W-:Y:S02]  /*b2e0*/  MOV R26, R18 ;  /* 0x00000012001a7202 */ /* 0x000fe40000000f00 */
[----:B------:R-:W-:Y:S02]  /*b2f0*/  MOV R27, R19 ;  /* 0x00000013001b7202 */ /* 0x000fe40000000f00 */
[----:B------:R-:W-:-:S02]  /*b300*/  MOV R16, R2 ;  /* 0x0000000200107202 */ /* 0x000fc40000000f00 */
[----:B------:R-:W-:Y:S02]  /*b310*/  MOV R39, R9 ;  /* 0x0000000900277202 */ /* 0x000fe40000000f00 */
[----:B------:R-:W-:-:S07]  /*b320*/  MOV R20, 0xb340 ;  /* 0x0000b34000147802 */ /* 0x000fce0000000f00 */
[----:B---3--:R-:W-:Y:S05]  /*b330*/  CALL.REL.NOINC `($__internal_0_$__cuda_sm20_dsqrt_rn_f64_mediumpath_v1) ;  /* 0x0000028400207944 */ /* 0x008fea0003c00000 */
[----:B------:R-:W-:Y:S01]  /*b340*/  MOV R4, R40 ;  /* 0x0000002800047202 */ /* 0x000fe20000000f00 */
[----:B------:R-:W-:-:S07]  /*b350*/  IMAD.MOV.U32 R5, RZ, RZ, R41 ;  /* 0x000000ffff057224 */ /* 0x000fce00078e0029 */
.L_x_63:
[----:B------:R-:W-:Y:S05]  /*b360*/  BSYNC.RECONVERGENT B0 ;  /* 0x0000000000007941 */ /* 0x000fea0003800200 */
.L_x_62:
[----:B------:R-:W-:Y:S01]  /*b370*/  HFMA2 R3, -RZ, RZ, 0, 0 ;  /* 0x00000000ff037431 */ /* 0x000fe200000001ff */
[----:B------:R-:W-:Y:S01]  /*b380*/  MOV R2, 0x477fff00 ;  /* 0x477fff0000027802 */ /* 0x000fe20000000f00 */
[----:B------:R0:W-:Y:S01]  /*b390*/  STL.64 [R1+0x4608], R12 ;  /* 0x0046080c01007387 */ /* 0x0001e20000100a00 */
[----:B------:R0:W1:Y:S01]  /*b3a0*/  F2F.F32.F64 R0, R4 ;  /* 0x0000000400007310 */ /* 0x0000620000301000 */
[----:B------:R-:W-:Y:S01]  /*b3b0*/  UIMAD UR4, UR27, 0x6, URZ ;  /* 0x000000061b0478a4 */ /* 0x000fe2000f8e02ff */
[----:B------:R-:W-:Y:S01]  /*b3c0*/  HFMA2 R17, -RZ, RZ, 0, 0 ;  /* 0x00000000ff117431 */ /* 0x000fe200000001ff */
[----:B------:R0:W-:Y:S01]  /*b3d0*/  STL.64 [R1+0x4610], R10 ;  /* 0x0046100a01007387 */ /* 0x0001e20000100a00 */
[----:B------:R-:W-:Y:S01]  /*b3e0*/  UISETP.LT.U32.AND UP2, UPT, UR27, 0x1, UPT ;  /* 0x000000011b00788c */ /* 0x000fe2000bf41070 */
[----:B------:R-:W-:Y:S01]  /*b3f0*/  MOV R31, 0x1 ;  /* 0x00000001001f7802 */ /* 0x000fe20000000f00 */
[----:B------:R-:W-:Y:S01]  /*b400*/  UISETP.LT.U32.AND UP3, UPT, UR30, 0x1, UPT ;  /* 0x000000011e00788c */ /* 0x000fe2000bf61070 */
[----:B------:R0:W-:Y:S01]  /*b410*/  STL.64 [R1+0x4618], R2 ;  /* 0x0046180201007387 */ /* 0x0001e20000100a00 */
[----:B------:R-:W-:Y:S01]  /*b420*/  UISETP.LT.U32.AND UP0, UPT, UR4, 0x1, UPT ;  /* 0x000000010400788c */ /* 0x000fe2000bf01070 */
[----:B------:R-:W-:Y:S01]  /*b430*/  IMAD.MOV.U32 R34, RZ, RZ, RZ ;  /* 0x000000ffff227224 */ /* 0x000fe200078e00ff */
[----:B------:R-:W-:Y:S01]  /*b440*/  USEL UR29, UR27, 0x1, !UP2 ;  /* 0x000000011b1d7887 */ /* 0x000fe2000d000000 */
[----:B------:R-:W-:Y:S01]  /*b450*/  MOV R14, RZ ;  /* 0x000000ff000e7202 */ /* 0x000fe20000000f00 */
[----:B------:R-:W-:Y:S01]  /*b460*/  USEL UR28, UR30, 0x1, !UP3 ;  /* 0x000000011e1c7887 */ /* 0x000fe2000d800000 */
[----:B------:R-:W-:Y:S01]  /*b470*/  CS2R R28, SRZ ;  /* 0x00000000001c7805 */ /* 0x000fe2000001ff00 */
[----:B------:R-:W-:Y:S01]  /*b480*/  USEL UR4, UR4, 0x1, !UP0 ;  /* 0x0000000104047887 */ /* 0x000fe2000c000000 */
[----:B------:R-:W-:Y:S01]  /*b490*/  IADD3 R30, PT, PT, R1, 0x4620, RZ ;  /* 0x00004620011e7810 */ /* 0x000fe20007ffe0ff */
[----:B------:R-:W-:Y:S01]  /*b4a0*/  ULOP3.LUT UR31, UR29, 0xd, URZ, 0xc0, !UPT ;  /* 0x0000000d1d1f7892 */ /* 0x000fe2000f8ec0ff */
[----:B------:R-:W-:Y:S01]  /*b4b0*/  IMAD.MOV.U32 R9, RZ, RZ, RZ ;  /* 0x000000ffff097224 */ /* 0x000fe200078e00ff */
[----:B------:R-:W-:Y:S01]  /*b4c0*/  ULOP3.LUT UR32, UR29, 0x5, URZ, 0xc0, !UPT ;  /* 0x000000051d207892 */ /* 0x000fe2000f8ec0ff */
[----:B------:R-:W-:Y:S01]  /*b4d0*/  MOV R8, 0x477fff00 ;  /* 0x477fff0000087802 */ /* 0x000fe20000000f00 */
[----:B------:R-:W-:-:S02]  /*b4e0*/  ULOP3.LUT UR10, UR29, 0x3f0, URZ, 0xc0, !UPT ;  /* 0x000003f01d0a7892 */ /* 0x000fc4000f8ec0ff */
[----:B------:R-:W-:Y:S02]  /*b4f0*/  ULOP3.LUT UR33, UR29, 0x1, URZ, 0xc0, !UPT ;  /* 0x000000011d217892 */ /* 0x000fe4000f8ec0ff */
[----:B------:R-:W-:Y:S02]  /*b500*/  ULOP3.LUT UR34, UR28, 0x3, URZ, 0xc0, !UPT ;  /* 0x000000031c227892 */ /* 0x000fe4000f8ec0ff */
[----:B------:R-:W-:Y:S02]  /*b510*/  ULOP3.LUT UR11, UR28, 0x4, URZ, 0xc0, !UPT ;  /* 0x000000041c0b7892 */ /* 0x000fe4000f8ec0ff */
[----:B------:R-:W-:Y:S02]  /*b520*/  UIADD3 UR35, UPT, UPT, UR31, -0x1, URZ ;  /* 0xffffffff1f237890 */ /* 0x000fe4000fffe0ff */
[----:B------:R-:W-:Y:S02]  /*b530*/  UIADD3 UR36, UPT, UPT, UR32, -0x1, URZ ;  /* 0xffffffff20247890 */ /* 0x000fe4000fffe0ff */
[----:B------:R-:W-:-:S02]  /*b540*/  ULOP3.LUT UR37, UR4, 0x3, URZ, 0xc0, !UPT ;  /* 0x0000000304257892 */ /* 0x000fc4000f8ec0ff */
[----:B01----:R-:W-:-:S12]  /*b550*/  ULOP3.LUT UR12, UR4, 0x1ffc, URZ, 0xc0, !UPT ;  /* 0x00001ffc040c7892 */ /* 0x003fd8000f8ec0ff */
.L_x_654:
[----:B0-----:R-:W2:Y:S04]  /*b560*/  LDL.64 R2, [R1+0xee8] ;  /* 0x000ee80001027983 */ /* 0x001ea80000100a00 */
[----:B------:R-:W4:Y:S04]  /*b570*/  LDL.64 R4, [R1+0xef0] ;  /* 0x000ef00001047983 */ /* 0x000f280000100a00 */
[----:B-----5:R-:W5:Y:S01]  /*b580*/  LDL.64 R6, [R1+0xef8] ;  /* 0x000ef80001067983 */ /* 0x020f620000100a00 */
[----:B------:R-:W-:Y:S01]  /*b590*/  IADD3 R14, PT, PT, R14, 0x1, RZ ;  /* 0x000000010e0e7810 */ /* 0x000fe20007ffe0ff */
[----:B------:R-:W-:Y:S01]  /*b5a0*/  IMAD.MOV.U32 R16, RZ, RZ, 0x5 ;  /* 0x00000005ff107424 */ /* 0x000fe200078e00ff */
[----:B------:R-:W-:Y:S01]  /*b5b0*/  IADD3 R15, PT, PT, R1, 0x4638, RZ ;  /* 0x00004638010f7810 */ /* 0x000fe20007ffe0ff */
[----:B------:R0:W-:Y:S01]  /*b5c0*/  STL.64 [R1+0x4620], RZ ;  /* 0x004620ff01007387 */ /* 0x0001e20000100a00 */
[----:B------:R-:W-:-:S03]  /*b5d0*/  MOV R18, RZ ;  /* 0x000000ff00127202 */ /* 0x000fc60000000f00 */
[----:B------:R0:W-:Y:S04]  /*b5e0*/  STL.64 [R1+0x4628], RZ ;  /* 0x004628ff01007387 */ /* 0x0001e80000100a00 */
[----:B------:R0:W-:Y:S04]  /*b5f0*/  STL.64 [R1+0x4630], RZ ;  /* 0x004630ff01007387 */ /* 0x0001e80000100a00 */
[----:B--2---:R0:W-:Y:S04]  /*b600*/  STL.64 [R1+0x7d40], R2 ;  /* 0x007d400201007387 */ /* 0x0041e80000100a00 */
[----:B----4-:R0:W-:Y:S04]  /*b610*/  STL.64 [R1+0x7d48], R4 ;  /* 0x007d480401007387 */ /* 0x0101e80000100a00 */
[----:B-1---5:R0:W-:Y:S02]  /*b620*/  STL.64 [R1+0x7d50], R6 ;  /* 0x007d500601007387 */ /* 0x0221e40000100a00 */
.L_x_64:
[----:B------:R-:W-:Y:S01]  /*b630*/  IADD3 R16, P0, PT, R16, 0xa5, RZ ;  /* 0x000000a510107810 */ /* 0x000fe20007f1e0ff */
[----:B------:R-:W-:Y:S03]  /*b640*/  STL [R15], RZ ;  /* 0x000000ff0f007387 */ /* 0x000fe60000100800 */
[----:B------:R-:W-:Y:S01]  /*b650*/  IADD3.X R18, PT, PT, RZ, R18, RZ, P0, !PT ;  /* 0x00000012ff127210 */ /* 0x000fe200007fe4ff */
[----:B------:R-:W-:Y:S01]  /*b660*/  STL [R15+0x4], RZ ;  /* 0x000004ff0f007387 */ /* 0x000fe20000100800 */
[----:B------:R-:W-:-:S03]  /*b670*/  ISETP.GE.U32.AND P0, PT, R16, 0xa55, PT ;  /* 0x00000a551000780c */ /* 0x000fc60003f06070 */
[----:B------:R-:W-:Y:S01]  /*b680*/  STL [R15+0x8], RZ ;  /* 0x000008ff0f007387 */ /* 0x000fe20000100800 */
[----:B------:R-:W-:-:S03]  /*b690*/  ISETP.GE.U32.AND.EX P0, PT, R18, RZ, PT, P0 ;  /* 0x000000ff1200720c */ /* 0x000fc60003f06100 */
[----:B------:R-:W-:Y:S04]  /*b6a0*/  STL [R15+0xc], RZ ;  /* 0x00000cff0f007387 */ /* 0x000fe80000100800 */
        /* <DEDUP_REMOVED lines=160> */
[----:B------:R1:W-:Y:S02]  /*c0b0*/  STL [R15+0x290], RZ ;  /* 0x000290ff0f007387 */ /* 0x0003e40000100800 */
[----:B-1----:R-:W-:Y:S01]  /*c0c0*/  IADD3 R15, PT, PT, R15, 0x294, RZ ;  /* 0x000002940f0f7810 */ /* 0x002fe20007ffe0ff */
[----:B------:R-:W-:Y:S06]  /*c0d0*/  @!P0 BRA `(.L_x_64) ;  /* 0xfffffff400548947 */ /* 0x000fec000383ffff */
[----:B------:R-:W1:Y:S02]  /*c0e0*/  LDCU UR4, c[0x0][0x388] ;  /* 0x00007100ff0477ac */ /* 0x000e640008000800 */
[----:B-1----:R-:W-:-:S06]  /*c0f0*/  UISETP.NE.AND UP0, UPT, UR4, URZ, UPT ;  /* 0x000000ff0400728c */ /* 0x002fcc000bf05270 */
[----:B------:R-:W-:-:S13]  /*c100*/  PLOP3.LUT P1, PT, PT, PT, UP0, 0x80, 0x8 ;  /* 0x000000000008781c */ /* 0x000fda0003f2f008 */
[----:B------:R-:W-:Y:S05]  /*c110*/  @P1 BRA `(.L_x_65) ;  /* 0x0000000000441947 */ /* 0x000fea0003800000 */
[----:B0-----:R-:W-:Y:S01]  /*c120*/  HFMA2 R7, -RZ, RZ, 0, 1.78813934326171875e-07 ;  /* 0x00000003ff077431 */ /* 0x001fe200000001ff */
[----:B------:R-:W-:Y:S01]  /*c130*/  MOV R6, 0x2 ;  /* 0x0000000200067802 */ /* 0x000fe20000000f00 */
[----:B------:R-:W-:Y:S01]  /*c140*/  IMAD.MOV.U32 R20, RZ, RZ, 0x4 ;  /* 0x00000004ff147424 */ /* 0x000fe200078e00ff */
[----:B------:R-:W-:Y:S01]  /*c150*/  MOV R21, 0x5 ;  /* 0x0000000500157802 */ /* 0x000fe20000000f00 */
[----:B------:R-:W-:Y:S01]  /*c160*/  STL.64 [R1+0x48], RZ ;  /* 0x000048ff01007387 */ /* 0x000fe20000100a00 */
[----:B------:R-:W-:Y:S02]  /*c170*/  HFMA2 R18, -RZ, RZ, 0, 0 ;  /* 0x00000000ff127431 */ /* 0x000fe400000001ff */
[----:B------:R-:W-:Y:S02]  /*c180*/  IMAD.MOV.U32 R19, RZ, RZ, 0x1 ;  /* 0x00000001ff137424 */ /* 0x000fe400078e00ff */
[----:B------:R-:W-:Y:S01]  /*c190*/  HFMA2 R16, -RZ, RZ, 0, 0 ;  /* 0x00000000ff107431 */ /* 0x000fe200000001ff */
[----:B------:R-:W-:Y:S01]  /*c1a0*/  STL.64 [R1+0x80], R6 ;  /* 0x0000800601007387 */ /* 0x000fe20000100a00 */
[----:B------:R-:W-:-:S02]  /*c1b0*/  CS2R R2, SRZ ;  /* 0x0000000000027805 */ /* 0x000fc4000001ff00 */
[----:B------:R-:W-:Y:S01]  /*c1c0*/  CS2R R4, SRZ ;  /* 0x0000000000047805 */ /* 0x000fe2000001ff00 */
[----:B------:R-:W-:Y:S04]  /*c1d0*/  STL.64 [R1+0x88], R20 ;  /* 0x0000881401007387 */ /* 0x000fe80000100a00 */
[----:B------:R-:W-:Y:S04]  /*c1e0*/  STL.64 [R1+0x50], RZ ;  /* 0x000050ff01007387 */ /* 0x000fe80000100a00 */
[----:B------:R-:W-:Y:S04]  /*c1f0*/  STL.64 [R1+0x58], RZ ;  /* 0x000058ff01007387 */ /* 0x000fe80000100a00 */
[----:B------:R0:W-:Y:S02]  /*c200*/  STL.64 [R1+0x78], R18 ;  /* 0x0000781201007387 */ /* 0x0001e40000100a00 */
[----:B0-----:R-:W-:Y:S01]  /*c210*/  MOV R19, RZ ;  /* 0x000000ff00137202 */ /* 0x001fe20000000f00 */
[----:B------:R-:W-:Y:S06]  /*c220*/  BRA `(.L_x_66) ;  /* 0x0000002c00647947 */ /* 0x000fec0003800000 */
.L_x_65:
[----:B------:R-:W-:Y:S01]  /*c230*/  UISETP.GT.AND UP0, UPT, UR12, URZ, UPT ;  /* 0x000000ff0c00728c */ /* 0x000fe2000bf04270 */
[----:B0-----:R-:W-:-:S08]  /*c240*/  IMAD.MOV.U32 R2, RZ, RZ, RZ ;  /* 0x000000ffff027224 */ /* 0x001fd000078e00ff */
[----:B------:R-:W-:Y:S05]  /*c250*/  BRA.U !UP0, `(.L_x_67) ;  /* 0x00000005083c7547 */ /* 0x000fea000b800000 */
[----:B------:R-:W-:Y:S02]  /*c260*/  IADD3 R3, PT, PT, -R2, UR12, RZ ;  /* 0x0000000c02037c10 */ /* 0x000fe4000fffe1ff */
[----:B------:R-:W-:Y:S02]  /*c270*/  PLOP3.LUT P0, PT, PT, PT, PT, 0x80, 0x8 ;  /* 0x000000000008781c */ /* 0x000fe40003f0f070 */
[----:B------:R-:W-:-:S13]  /*c280*/  ISETP.GT.AND P2, PT, R3, 0xc, PT ;  /* 0x0000000c0300780c */ /* 0x000fda0003f44270 */
[----:B------:R-:W-:Y:S05]  /*c290*/  @!P2 BRA `(.L_x_68) ;  /* 0x0000000000bca947 */ /* 0x000fea0003800000 */
[----:B------:R-:W-:Y:S02]  /*c2a0*/  MOV R3, UR12 ;  /* 0x0000000c00037c02 */ /* 0x000fe40008000f00 */
[----:B------:R-:W-:Y:S02]  /*c2b0*/  PLOP3.LUT P0, PT, PT, PT, PT, 0x8, 0x80 ;  /* 0x000000000080781c */ /* 0x000fe40003f0e170 */
[----:B------:R-:W-:-:S11]  /*c2c0*/  IADD3 R3, PT, PT, R3, -0xc, RZ ;  /* 0xfffffff403037810 */ /* 0x000fd60007ffe0ff */
.L_x_69:
[----:B------:R-:W-:-:S05]  /*c2d0*/  LEA R15, R2, R1, 0x2 ;  /* 0x00000001020f7211 */ /* 0x000fca00078e10ff */
[----:B--2---:R-:W2:Y:S04]  /*c2e0*/  LDL.64 R4, [R15+0x1cb0] ;  /* 0x001cb0000f047983 */ /* 0x004ea80000100a00 */
[----:B------:R-:W4:Y:S01]  /*c2f0*/  LDL.64 R6, [R15+0x1cb8] ;  /* 0x001cb8000f067983 */ /* 0x000f220000100a00 */
[----:B------:R-:W-:-:S05]  /*c300*/  VIADD R16, R2, 0x4 ;  /* 0x0000000402107836 */ /* 0x000fca0000000000 */
[----:B------:R-:W-:Y:S01]  /*c310*/  LEA R18, R16, R1, 0x2 ;  /* 0x0000000110127211 */ /* 0x000fe200078e10ff */
[----:B--2---:R-:W-:Y:S01]  /*c320*/  FADD R20, -R4, -RZ ;  /* 0x800000ff04147221 */ /* 0x004fe20000000100 */
[----:B------:R-:W-:Y:S01]  /*c330*/  FADD R21, -R5, -RZ ;  /* 0x800000ff05157221 */ /* 0x000fe20000000100 */
[----:B----4-:R-:W-:Y:S01]  /*c340*/  FADD R24, -R6, -RZ ;  /* 0x800000ff06187221 */ /* 0x010fe20000000100 */
[----:B------:R-:W-:-:S03]  /*c350*/  FADD R25, -R7, -RZ ;  /* 0x800000ff07197221 */ /* 0x000fc60000000100 */
[----:B------:R0:W-:Y:S04]  /*c360*/  STL.64 [R15+0x4620], R20 ;  /* 0x004620140f007387 */ /* 0x0001e80000100a00 */
[----:B------:R1:W-:Y:S04]  /*c370*/  STL.64 [R15+0x4628], R24 ;  /* 0x004628180f007387 */ /* 0x0003e80000100a00 */
[----:B------:R-:W2:Y:S04]  /*c380*/  LDL.64 R4, [R18+0x1cb0] ;  /* 0x001cb00012047983 */ /* 0x000ea80000100a00 */
[----:B------:R-:W4:Y:S01]  /*c390*/  LDL.64 R6, [R18+0x1cb8] ;  /* 0x001cb80012067983 */ /* 0x000f220000100a00 */
[----:B------:R-:W-:-:S04]  /*c3a0*/  IADD3 R16, PT, PT, R2, 0x8, RZ ;  /* 0x0000000802107810 */ /* 0x000fc80007ffe0ff */
[----:B------:R-:W-:Y:S01]  /*c3b0*/  LEA R19, R16, R1, 0x2 ;  /* 0x0000000110137211 */ /* 0x000fe200078e10ff */
[----:B--2---:R-:W-:Y:S01]  /*c3c0*/  FADD R26, -R4, -RZ ;  /* 0x800000ff041a7221 */ /* 0x004fe20000000100 */
[----:B------:R-:W-:Y:S01]  /*c3d0*/  FADD R27, -R5, -RZ ;  /* 0x800000ff051b7221 */ /* 0x000fe20000000100 */
[----:B----4-:R-:W-:Y:S01]  /*c3e0*/  FADD R32, -R6, -RZ ;  /* 0x800000ff06207221 */ /* 0x010fe20000000100 */
[----:B------:R-:W-:-:S03]  /*c3f0*/  FADD R33, -R7, -RZ ;  /* 0x800000ff07217221 */ /* 0x000fc60000000100 */
[----:B------:R2:W-:Y:S04]  /*c400*/  STL.64 [R18+0x4620], R26 ;  /* 0x0046201a12007387 */ /* 0x0005e80000100a00 */
[----:B------:R2:W-:Y:S04]  /*c410*/  STL.64 [R18+0x4628], R32 ;  /* 0x0046282012007387 */ /* 0x0005e80000100a00 */
[----:B------:R-:W0:Y:S04]  /*c420*/  LDL.64 R4, [R19+0x1cb0] ;  /* 0x001cb00013047983 */ /* 0x000e280000100a00 */
[----:B------:R-:W1:Y:S01]  /*c430*/  LDL.64 R6, [R19+0x1cb8] ;  /* 0x001cb80013067983 */ /* 0x000e620000100a00 */
[----:B------:R-:W-:-:S05]  /*c440*/  VIADD R16, R2, 0xc ;  /* 0x0000000c02107836 */ /* 0x000fca0000000000 */
[----:B------:R-:W-:Y:S01]  /*c450*/  LEA R16, R16, R1, 0x2 ;  /* 0x0000000110107211 */ /* 0x000fe200078e10ff */
[----:B0-----:R-:W-:Y:S01]  /*c460*/  FADD R20, -R4, -RZ ;  /* 0x800000ff04147221 */ /* 0x001fe20000000100 */
[----:B------:R-:W-:Y:S01]  /*c470*/  FADD R21, -R5, -RZ ;  /* 0x800000ff05157221 */ /* 0x000fe20000000100 */
[----:B-1----:R-:W-:Y:S01]  /*c480*/  FADD R24, -R6, -RZ ;  /* 0x800000ff06187221 */ /* 0x002fe20000000100 */
[----:B------:R-:W-:-:S03]  /*c490*/  FADD R25, -R7, -RZ ;  /* 0x800000ff07197221 */ /* 0x000fc60000000100 */
[----:B------:R2:W-:Y:S04]  /*c4a0*/  STL.64 [R19+0x4620], R20 ;  /* 0x0046201413007387 */ /* 0x0005e80000100a00 */
[----:B------:R2:W-:Y:S04]  /*c4b0*/  STL.64 [R19+0x4628], R24 ;  /* 0x0046281813007387 */ /* 0x0005e80000100a00 */
[----:B------:R-:W4:Y:S04]  /*c4c0*/  LDL.64 R4, [R16+0x1cb0] ;  /* 0x001cb00010047983 */ /* 0x000f280000100a00 */
[----:B------:R-:W5:Y:S01]  /*c4d0*/  LDL.64 R6, [R16+0x1cb8] ;  /* 0x001cb80010067983 */ /* 0x000f620000100a00 */
[----:B------:R-:W-:-:S04]  /*c4e0*/  IADD3 R2, PT, PT, R2, 0x10, RZ ;  /* 0x0000001002027810 */ /* 0x000fc80007ffe0ff */
[----:B------:R-:W-:Y:S01]  /*c4f0*/  ISETP.GE.AND P2, PT, R2, R3, PT ;  /* 0x000000030200720c */ /* 0x000fe20003f46270 */
[----:B----4-:R-:W-:Y:S01]  /*c500*/  FADD R4, -R4, -RZ ;  /* 0x800000ff04047221 */ /* 0x010fe20000000100 */
[----:B------:R-:W-:Y:S01]  /*c510*/  FADD R5, -R5, -RZ ;  /* 0x800000ff05057221 */ /* 0x000fe20000000100 */
[----:B-----5:R-:W-:Y:S01]  /*c520*/  FADD R6, -R6, -RZ ;  /* 0x800000ff06067221 */ /* 0x020fe20000000100 */
[----:B------:R-:W-:-:S03]  /*c530*/  FADD R7, -R7, -RZ ;  /* 0x800000ff07077221 */ /* 0x000fc60000000100 */
[----:B------:R2:W-:Y:S04]  /*c540*/  STL.64 [R16+0x4620], R4 ;  /* 0x0046200410007387 */ /* 0x0005e80000100a00 */
[----:B------:R2:W-:Y:S02]  /*c550*/  STL.64 [R16+0x4628], R6 ;  /* 0x0046280610007387 */ /* 0x0005e40000100a00 */
[----:B------:R-:W-:Y:S05]  /*c560*/  @!P2 BRA `(.L_x_69) ;  /* 0xfffffffc0058a947 */ /* 0x000fea000383ffff */
[C---:B--2---:R-:W-:Y:S01]  /*c570*/  IADD3 R32, PT, PT, R16.reuse, 0x1cb0, RZ ;  /* 0x00001cb010207810 */ /* 0x044fe20007ffe0ff */
[----:B------:R-:W-:-:S07]  /*c580*/  VIADD R33, R16, 0x4620 ;  /* 0x0000462010217836 */ /* 0x000fce0000000000 */
.L_x_68:
[----:B------:R-:W-:-:S04]  /*c590*/  IADD3 R3, PT, PT, -R2, UR12, RZ ;  /* 0x0000000c02037c10 */ /* 0x000fc8000fffe1ff */
[----:B------:R-:W-:-:S13]  /*c5a0*/  ISETP.GT.AND P2, PT, R3, 0x4, PT ;  /* 0x000000040300780c */ /* 0x000fda0003f44270 */
[----:B------:R-:W-:Y:S05]  /*c5b0*/  @!P2 BRA `(.L_x_70) ;  /* 0x00000000005ca947 */ /* 0x000fea0003800000 */
[----:B------:R-:W-:-:S05]  /*c5c0*/  LEA R3, R2, R1, 0x2 ;  /* 0x0000000102037211 */ /* 0x000fca00078e10ff */
        /* <DEDUP_REMOVED lines=12> */
[----:B------:R-:W-:Y:S01]  /*c690*/  PLOP3.LUT P0, PT, PT, PT, PT, 0x8, 0x80 ;  /* 0x000000000080781c */ /* 0x000fe20003f0e170 */
[----:B------:R-:W-:Y:S01]  /*c6a0*/  VIADD R2, R2, 0x8 ;  /* 0x0000000802027836 */ /* 0x000fe20000000000 */
[----:B------:R-:W-:-:S02]  /*c6b0*/  IADD3 R32, PT, PT, R16, 0x1cb0, RZ ;  /* 0x00001cb010207810 */ /* 0x000fc40007ffe0ff */
[----:B------:R-:W-:Y:S01]  /*c6c0*/  IADD3 R33, PT, PT, R16, 0x4620, RZ ;  /* 0x0000462010217810 */ /* 0x000fe20007ffe0ff */
[----:B--2---:R-:W-:Y:S01]  /*c6d0*/  FADD R4, -R4, -RZ ;  /* 0x800000ff04047221 */ /* 0x004fe20000000100 */
[----:B------:R-:W-:Y:S01]  /*c6e0*/  FADD R5, -R5, -RZ ;  /* 0x800000ff05057221 */ /* 0x000fe20000000100 */
[----:B----4-:R-:W-:Y:S01]  /*c6f0*/  FADD R6, -R6, -RZ ;  /* 0x800000ff06067221 */ /* 0x010fe20000000100 */
[----:B------:R-:W-:-:S03]  /*c700*/  FADD R7, -R7, -RZ ;  /* 0x800000ff07077221 */ /* 0x000fc60000000100 */
[----:B------:R0:W-:Y:S04]  /*c710*/  STL.64 [R16+0x4620], R4 ;  /* 0x0046200410007387 */ /* 0x0001e80000100a00 */
[----:B------:R0:W-:Y:S02]  /*c720*/  STL.64 [R16+0x4628], R6 ;  /* 0x0046280610007387 */ /* 0x0001e40000100a00 */
.L_x_70:
[----:B------:R-:W-:-:S13]  /*c730*/  ISETP.EQ.AND P2, PT, R2, UR12, PT ;  /* 0x0000000c02007c0c */ /* 0x000fda000bf42270 */
[----:B------:R-:W-:Y:S05]  /*c740*/  @!P0 BRA P2, `(.L_x_71) ;  /* 0x0000000000388947 */ /* 0x000fea0001000000 */
.L_x_67:
[----:B-1----:R-:W-:-:S05]  /*c750*/  LEA R33, R2, R1, 0x2 ;  /* 0x0000000102217211 */ /* 0x002fca00078e10ff */
[----:B0-----:R-:W2:Y:S04]  /*c760*/  LDL.64 R4, [R33+0x1cb0] ;  /* 0x001cb00021047983 */ /* 0x001ea80000100a00 */
[----:B------:R-:W4:Y:S01]  /*c770*/  LDL.64 R6, [R33+0x1cb8] ;  /* 0x001cb80021067983 */ /* 0x000f220000100a00 */
[----:B------:R-:W-:-:S05]  /*c780*/  VIADD R2, R2, 0x4 ;  /* 0x0000000402027836 */ /* 0x000fca0000000000 */
[----:B------:R-:W-:Y:S01]  /*c790*/  ISETP.NE.AND P0, PT, R2, UR12, PT ;  /* 0x0000000c02007c0c */ /* 0x000fe2000bf05270 */
[----:B--2---:R-:W-:Y:S01]  /*c7a0*/  FADD R4, -R4, -RZ ;  /* 0x800000ff04047221 */ /* 0x004fe20000000100 */
[----:B------:R-:W-:Y:S01]  /*c7b0*/  FADD R5, -R5, -RZ ;  /* 0x800000ff05057221 */ /* 0x000fe20000000100 */
[----:B----4-:R-:W-:Y:S01]  /*c7c0*/  FADD R6, -R6, -RZ ;  /* 0x800000ff06067221 */ /* 0x010fe20000000100 */
[----:B------:R-:W-:-:S03]  /*c7d0*/  FADD R7, -R7, -RZ ;  /* 0x800000ff07077221 */ /* 0x000fc60000000100 */
[----:B------:R1:W-:Y:S04]  /*c7e0*/  STL.64 [R33+0x4620], R4 ;  /* 0x0046200421007387 */ /* 0x0003e80000100a00 */
[----:B------:R1:W-:Y:S02]  /*c7f0*/  STL.64 [R33+0x4628], R6 ;  /* 0x0046280621007387 */ /* 0x0003e40000100a00 */
[----:B------:R-:W-:Y:S05]  /*c800*/  @P0 BRA `(.L_x_67) ;  /* 0xfffffffc00d00947 */ /* 0x000fea000383ffff */
[C---:B------:R-:W-:Y:S02]  /*c810*/  IADD3 R32, PT, PT, R33.reuse, 0x1cb0, RZ ;  /* 0x00001cb021207810 */ /* 0x040fe40007ffe0ff */
[----:B-1----:R-:W-:-:S07]  /*c820*/  IADD3 R33, PT, PT, R33, 0x4620, RZ ;  /* 0x0000462021217810 */ /* 0x002fce0007ffe0ff */
.L_x_71:
[----:B------:R-:W-:-:S09]  /*c830*/  UISETP.NE.AND UP0, UPT, UR37, URZ, UPT ;  /* 0x000000ff2500728c */ /* 0x000fd2000bf05270 */
[----:B------:R-:W-:Y:S05]  /*c840*/  BRA.U !UP0, `(.L_x_72) ;  /* 0x0000000108347547 */ /* 0x000fea000b800000 */
[----:B------:R-:W2:Y:S01]  /*c850*/  LDL R2, [R32+0x10] ;  /* 0x0000100020027983 */ /* 0x000ea20000100800 */
[----:B------:R-:W-:Y:S01]  /*c860*/  UISETP.NE.AND UP0, UPT, UR37, 0x1, UPT ;  /* 0x000000012500788c */ /* 0x000fe2000bf05270 */
[----:B--2---:R-:W-:-:S05]  /*c870*/  FADD R2, -R2, -RZ ;  /* 0x800000ff02027221 */ /* 0x004fca0000000100 */
[----:B------:R1:W-:Y:S03]  /*c880*/  STL [R33+0x10], R2 ;  /* 0x0000100221007387 */ /* 0x0003e60000100800 */
[----:B------:R-:W-:Y:S05]  /*c890*/  BRA.U !UP0, `(.L_x_72) ;  /* 0x0000000108207547 */ /* 0x000fea000b800000 */
[----:B-1----:R-:W2:Y:S01]  /*c8a0*/  LDL R2, [R32+0x14] ;  /* 0x0000140020027983 */ /* 0x002ea20000100800 */
[----:B------:R-:W-:Y:S01]  /*c8b0*/  UISETP.NE.AND UP0, UPT, UR37, 0x2, UPT ;  /* 0x000000022500788c */ /* 0x000fe2000bf05270 */
[----:B--2---:R-:W-:-:S05]  /*c8c0*/  FADD R2, -R2, -RZ ;  /* 0x800000ff02027221 */ /* 0x004fca0000000100 */
[----:B------:R2:W-:Y:S03]  /*c8d0*/  STL [R33+0x14], R2 ;  /* 0x0000140221007387 */ /* 0x0005e60000100800 */
[----:B------:R-:W-:Y:S05]  /*c8e0*/  BRA.U !UP0, `(.L_x_72) ;  /* 0x00000001080c7547 */ /* 0x000fea000b800000 */
[----:B--2---:R-:W2:Y:S02]  /*c8f0*/  LDL R2, [R32+0x18] ;  /* 0x0000180020027983 */ /* 0x004ea40000100800 */
[----:B--2---:R-:W-:-:S05]  /*c900*/  FADD R2, -R2, -RZ ;  /* 0x800000ff02027221 */ /* 0x004fca0000000100 */
[----:B------:R4:W-:Y:S02]  /*c910*/  STL [R33+0x18], R2 ;  /* 0x0000180221007387 */ /* 0x0009e40000100800 */
.L_x_72:
[----:B------:R0:W-:Y:S01]  /*c920*/  STL [R1+0x78], RZ ;  /* 0x000078ff01007387 */ /* 0x0001e20000100800 */
[----:B-12-4-:R-:W-:Y:S01]  /*c930*/  MOV R2, UR27 ;  /* 0x0000001b00027c02 */ /* 0x016fe20008000f00 */
[----:B------:R-:W-:-:S03]  /*c940*/  HFMA2 R27, -RZ, RZ, 0, 0 ;  /* 0x00000000ff1b7431 */ /* 0x000fc600000001ff */
[----:B------:R-:W-:Y:S01]  /*c950*/  ISETP.GE.U32.AND P0, PT, R2, 0x10, PT ;  /* 0x000000100200780c */ /* 0x000fe20003f06070 */
[----:B------:R-:W-:-:S12]  /*c960*/  IMAD.MOV.U32 R2, RZ, RZ, RZ ;  /* 0x000000ffff027224 */ /* 0x000fd800078e00ff */
[----:B0-----:R-:W-:Y:S05]  /*c970*/  @!P0 BRA `(.L_x_73) ;  /* 0x0000000000a08947 */ /* 0x001fea0003800000 */
[----:B------:R-:W-:Y:S02]  /*c980*/  MOV R27, RZ ;  /* 0x000000ff001b7202 */ /* 0x000fe40000000f00 */
[----:B------:R-:W-:-:S07]  /*c990*/  MOV R4, RZ ;  /* 0x000000ff00047202 */ /* 0x000fce0000000f00 */
.L_x_74:
[----:B------:R-:W-:-:S04]  /*c9a0*/  IMAD R3, R4, 0x6, RZ ;  /* 0x0000000604037824 */ /* 0x000fc800078e02ff */
[----:B------:R-:W-:-:S05]  /*c9b0*/  IMAD R3, R3, 0x4, R30 ;  /* 0x0000000403037824 */ /* 0x000fca00078e021e */
[----:B------:R-:W2:Y:S04]  /*c9c0*/  LDL R2, [R3] ;  /* 0x0000000003027983 */ /* 0x000ea80000100800 */
[----:B------:R-:W4:Y:S04]  /*c9d0*/  LDL R5, [R3+0x18] ;  /* 0x0000180003057983 */ /* 0x000f280000100800 */
[----:B------:R-:W5:Y:S04]  /*c9e0*/  LDL R7, [R3+0x30] ;  /* 0x0000300003077983 */ /* 0x000f680000100800 */
[----:B------:R-:W3:Y:S04]  /*c9f0*/  LDL R15, [R3+0x48] ;  /* 0x00004800030f7983 */ /* 0x000ee80000100800 */
        /* <DEDUP_REMOVED lines=11> */
[----:B------:R-:W3:Y:S01]  /*cab0*/  LDL R53, [R3+0x168] ;  /* 0x0001680003357983 */ /* 0x000ee20000100800 */
[----:B------:R-:W-:-:S04]  /*cac0*/  IADD3 R4, PT, PT, R4, 0x10, RZ ;  /* 0x0000001004047810 */ /* 0x000fc80007ffe0ff */
[----:B------:R-:W-:Y:S01]  /*cad0*/  ISETP.NE.AND P2, PT, R4, UR10, PT ;  /* 0x0000000a04007c0c */ /* 0x000fe2000bf45270 */
[----:B--2---:R-:W-:-:S04]  /*cae0*/  FFMA R2, R2, R2, R27 ;  /* 0x0000000202027223 */ /* 0x004fc8000000001b */
[----:B----4-:R-:W-:-:S04]  /*caf0*/  FFMA R2, R5, R5, R2 ;  /* 0x0000000505027223 */ /* 0x010fc80000000002 */
[----:B-----5:R-:W-:-:S04]  /*cb00*/  FFMA R2, R7, R7, R2 ;  /* 0x0000000707027223 */ /* 0x020fc80000000002 */
[----:B---3--:R-:W-:-:S04]  /*cb10*/  FFMA R2, R15, R15, R2 ;  /* 0x0000000f0f027223 */ /* 0x008fc80000000002 */
[----:B------:R-:W-:-:S04]  /*cb20*/  FFMA R2, R19, R19, R2 ;  /* 0x0000001313027223 */ /* 0x000fc80000000002 */
        /* <DEDUP_REMOVED lines=10> */
[----:B------:R-:W-:Y:S01]  /*cbd0*/  FFMA R27, R53, R53, R2 ;  /* 0x00000035351b7223 */ /* 0x000fe20000000002 */
[----:B------:R-:W-:Y:S06]  /*cbe0*/  @P2 BRA `(.L_x_74) ;  /* 0xfffffffc006c2947 */ /* 0x000fec000383ffff */
[----:B------:R-:W-:-:S07]  /*cbf0*/  MOV R2, UR10 ;  /* 0x0000000a00027c02 */ /* 0x000fce0008000f00 */
.L_x_73:
[----:B------:R-:W-:-:S13]  /*cc00*/  ISETP.NE.AND P2, PT, RZ, UR31, PT ;  /* 0x0000001fff007c0c */ /* 0x000fda000bf45270 */
[----:B------:R-:W-:Y:S05]  /*cc10*/  @!P2 BRA `(.L_x_75) ;  /* 0x0000000000a4a947 */ /* 0x000fea0003800000 */
[----:B------:R-:W-:Y:S02]  /*cc20*/  UISETP.GE.U32.AND UP0, UPT, UR35, 0x7, UPT ;  /* 0x000000072300788c */ /* 0x000fe4000bf06070 */
[----:B------:R-:W-:-:S07]  /*cc30*/  UISETP.NE.AND UP2, UPT, UR32, URZ, UPT ;  /* 0x000000ff2000728c */ /* 0x000fce000bf45270 */
[----:B------:R-:W-:Y:S05]  /*cc40*/  BRA.U !UP0, `(.L_x_76) ;  /* 0x00000001084c7547 */ /* 0x000fea000b800000 */
[----:B------:R-:W-:-:S05]  /*cc50*/  IMAD R3, R2, 0x6, RZ ;  /* 0x0000000602037824 */ /* 0x000fca00078e02ff */
[----:B------:R-:W-:-:S05]  /*cc60*/  LEA R3, R3, R30, 0x2 ;  /* 0x0000001e03037211 */ /* 0x000fca00078e10ff */
[----:B------:R-:W2:Y:S04]  /*cc70*/  LDL R4, [R3] ;  /* 0x0000000003047983 */ /* 0x000ea80000100800 */
[----:B------:R-:W4:Y:S04]  /*cc80*/  LDL R5, [R3+0x18] ;  /* 0x0000180003057983 */ /* 0x000f280000100800 */
[----:B------:R-:W5:Y:S04]  /*cc90*/  LDL R7, [R3+0x30] ;  /* 0x0000300003077983 */ /* 0x000f680000100800 */
[----:B------:R-:W3:Y:S04]  /*cca0*/  LDL R15, [R3+0x48] ;  /* 0x00004800030f7983 */ /* 0x000ee80000100800 */
[----:B------:R-:W3:Y:S04]  /*ccb0*/  LDL R19, [R3+0x60] ;  /* 0x0000600003137983 */ /* 0x000ee80000100800 */
[----:B------:R-:W3:Y:S04]  /*ccc0*/  LDL R21, [R3+0x78] ;  /* 0x0000780003157983 */ /* 0x000ee80000100800 */
[----:B------:R-:W3:Y:S04]  /*ccd0*/  LDL R25, [R3+0x90] ;  /* 0x0000900003197983 */ /* 0x000ee80000100800 */
[----:B------:R-:W3:Y:S01]  /*cce0*/  LDL R35, [R3+0xa8] ;  /* 0x0000a80003237983 */ /* 0x000ee20000100800 */
[----:B------:R-:W-:-:S02]  /*ccf0*/  VIADD R2, R2, 0x8 ;  /* 0x0000000802027836 */ /* 0x000fc40000000000 */
[----:B--2---:R-:W-:-:S04]  /*cd00*/  FFMA R4, R4, R4, R27 ;  /* 0x0000000404047223 */ /* 0x004fc8000000001b */
[----:B----4-:R-:W-:-:S04]  /*cd10*/  FFMA R4, R5, R5, R4 ;  /* 0x0000000505047223 */ /* 0x010fc80000000004 */
[----:B-----5:R-:W-:-:S04]  /*cd20*/  FFMA R4, R7, R7, R4 ;  /* 0x0000000707047223 */ /* 0x020fc80000000004 */
[----:B---3--:R-:W-:-:S04]  /*cd30*/  FFMA R4, R15, R15, R4 ;  /* 0x0000000f0f047223 */ /* 0x008fc80000000004 */
[----:B------:R-:W-:-:S04]  /*cd40*/  FFMA R4, R19, R19, R4 ;  /* 0x0000001313047223 */ /* 0x000fc80000000004 */
[----:B------:R-:W-:-:S04]  /*cd50*/  FFMA R4, R21, R21, R4 ;  /* 0x0000001515047223 */ /* 0x000fc80000000004 */
[----:B------:R-:W-:-:S04]  /*cd60*/  FFMA R4, R25, R25, R4 ;  /* 0x0000001919047223 */ /* 0x000fc80000000004 */
[----:B------:R-:W-:-:S07]  /*cd70*/  FFMA R27, R35, R35, R4 ;  /* 0x00000023231b7223 */ /* 0x000fce0000000004 */
.L_x_76:
[----:B------:R-:W-:Y:S05]  /*cd80*/  BRA.U !UP2, `(.L_x_75) ;  /* 0x000000010a487547 */ /* 0x000fea000b800000 */
[----:B------:R-:W-:Y:S01]  /*cd90*/  UISETP.GE.U32.AND UP0, UPT, UR36, 0x3, UPT ;  /* 0x000000032400788c */ /* 0x000fe2000bf06070 */
[----:B------:R-:W-:-:S05]  /*cda0*/  ISETP.NE.AND P3, PT, RZ, UR33, PT ;  /* 0x00000021ff007c0c */ /* 0x000fca000bf65270 */
[----:B------:R-:W-:-:S13]  /*cdb0*/  PLOP3.LUT P4, PT, PT, PT, UP0, 0x80, 0x8 ;  /* 0x000000000008781c */ /* 0x000fda0003f8f008 */
[----:B------:R-:W-:-:S05]  /*cdc0*/  @P4 IMAD R3, R2, 0x6, RZ ;  /* 0x0000000602034824 */ /* 0x000fca00078e02ff */
[----:B------:R-:W-:Y:S02]  /*cdd0*/  @P4 LEA R4, R3, R30, 0x2 ;  /* 0x0000001e03044211 */ /* 0x000fe400078e10ff */
[----:B------:R-:W-:-:S03]  /*cde0*/  @P4 IADD3 R2, PT, PT, R2, 0x4, RZ ;  /* 0x0000000402024810 */ /* 0x000fc60007ffe0ff */
[----:B------:R-:W2:Y:S02]  /*cdf0*/  @P4 LDL R6, [R4] ;  /* 0x0000000004064983 */ /* 0x000ea40000100800 */
[----:B------:R-:W-:Y:S02]  /*ce00*/  @P3 IMAD R3, R2, 0x6, RZ ;  /* 0x0000000602033824 */ /* 0x000fe400078e02ff */
[----:B------:R-:W4:Y:S04]  /*ce10*/  @P4 LDL R5, [R4+0x18] ;  /* 0x0000180004054983 */ /* 0x000f280000100800 */
[----:B------:R-:W5:Y:S01]  /*ce20*/  @P4 LDL R7, [R4+0x30] ;  /* 0x0000300004074983 */ /* 0x000f620000100800 */
[----:B------:R-:W-:-:S03]  /*ce30*/  @P3 LEA R3, R3, R30, 0x2 ;  /* 0x0000001e03033211 */ /* 0x000fc600078e10ff */
[----:B------:R-:W3:Y:S04]  /*ce40*/  @P4 LDL R15, [R4+0x48] ;  /* 0x00004800040f4983 */ /* 0x000ee80000100800 */
[----:B------:R-:W3:Y:S01]  /*ce50*/  @P3 LDL R2, [R3] ;  /* 0x0000000003023983 */ /* 0x000ee20000100800 */
[----:B--2---:R-:W-:-:S04]  /*ce60*/  @P4 FFMA R6, R6, R6, R27 ;  /* 0x0000000606064223 */ /* 0x004fc8000000001b */
[----:B----4-:R-:W-:-:S04]  /*ce70*/  @P4 FFMA R6, R5, R5, R6 ;  /* 0x0000000505064223 */ /* 0x010fc80000000006 */
[----:B-----5:R-:W-:-:S04]  /*ce80*/  @P4 FFMA R6, R7, R7, R6 ;  /* 0x0000000707064223 */ /* 0x020fc80000000006 */
[----:B---3--:R-:W-:-:S04]  /*ce90*/  @P4 FFMA R27, R15, R15, R6 ;  /* 0x0000000f0f1b4223 */ /* 0x008fc80000000006 */
[----:B------:R-:W-:-:S07]  /*cea0*/  @P3 FFMA R27, R2, R2, R27 ;  /* 0x00000002021b3223 */ /* 0x000fce000000001b */
.L_x_75:
[----:B------:R-:W-:Y:S01]  /*ceb0*/  VIADD R3, R27, 0xf3000000 ;  /* 0xf30000001b037836 */ /* 0x000fe20000000000 */
[----:B------:R0:W1:Y:S01]  /*cec0*/  MUFU.RSQ R2, R27 ;  /* 0x0000001b00027308 */ /* 0x0000620000001400 */
[----:B------:R-:W-:Y:S03]  /*ced0*/  BSSY.RECONVERGENT B1, `(.L_x_77) ;  /* 0x000000a000017945 */ /* 0x000fe60003800200 */
[----:B------:R-:W-:-:S13]  /*cee0*/  ISETP.GT.U32.AND P3, PT, R3, 0x727fffff, PT ;  /* 0x727fffff0300780c */ /* 0x000fda0003f64070 */
[----:B01----:R-:W-:Y:S05]  /*cef0*/  @!P3 BRA `(.L_x_78) ;  /* 0x00000000000cb947 */ /* 0x003fea0003800000 */
[----:B------:R-:W-:-:S07]  /*cf00*/  MOV R26, 0xcf20 ;  /* 0x0000cf20001a7802 */ /* 0x000fce0000000f00 */
[----:B---3--:R-:W-:Y:S05]  /*cf10*/  CALL.REL.NOINC `($__internal_2_$__cuda_sm20_sqrt_rn_f32_slowpath) ;  /* 0x0000026c00b87944 */ /* 0x008fea0003c00000 */
[----:B------:R-:W-:Y:S05]  /*cf20*/  BRA `(.L_x_79) ;  /* 0x0000000000107947 */ /* 0x000fea0003800000 */
.L_x_78:
[C---:B------:R-:W-:Y:S01]  /*cf30*/  FMUL.FTZ R48, R2.reuse, R27 ;  /* 0x0000001b02307220 */ /* 0x040fe20000410000 */
[----:B------:R-:W-:-:S03]  /*cf40*/  FMUL.FTZ R2, R2, 0.5 ;  /* 0x3f00000002027820 */ /* 0x000fc60000410000 */
[----:B------:R-:W-:-:S04]  /*cf50*/  FFMA R27, -R48, R48, R27 ;  /* 0x00000030301b7223 */ /* 0x000fc8000000011b */
[----:B------:R-:W-:-:S07]  /*cf60*/  FFMA R48, R27, R2, R48 ;  /* 0x000000021b307223 */ /* 0x000fce0000000030 */
.L_x_79:
[----:B------:R-:W-:Y:S05]  /*cf70*/  BSYNC.RECONVERGENT B1 ;  /* 0x0000000000017941 */ /* 0x000fea0003800200 */
.L_x_77:
[----:B------:R-:W-:Y:S01]  /*cf80*/  MOV R2, 0x1 ;  /* 0x0000000100027802 */ /* 0x000fe20000000f00 */
[----:B------:R0:W-:Y:S01]  /*cf90*/  STL [R1+0x48], R48 ;  /* 0x0000483001007387 */ /* 0x0001e20000100800 */
[----:B------:R-:W-:Y:S01]  /*cfa0*/  UMOV UR4, URZ ;  /* 0x000000ff00047c82 */ /* 0x000fe20008000000 */
[----:B------:R-:W-:Y:S01]  /*cfb0*/  HFMA2 R27, -RZ, RZ, 0, 0 ;  /* 0x00000000ff1b7431 */ /* 0x000fe200000001ff */
[----:B------:R-:W-:Y:S01]  /*cfc0*/  MOV R19, R48 ;  /* 0x0000003000137202 */ /* 0x000fe20000000f00 */
[----:B------:R0:W-:Y:S01]  /*cfd0*/  STL [R1+0x7c], R2 ;  /* 0x00007c0201007387 */ /* 0x0001e20000100800 */
[----:B------:R-:W-:Y:S05]  /*cfe0*/  @!P0 BRA `(.L_x_80) ;  /* 0x0000000000a08947 */ /* 0x000fea0003800000 */
[----:B------:R-:W-:Y:S01]  /*cff0*/  IMAD.MOV.U32 R27, RZ, RZ, RZ ;  /* 0x000000ffff1b7224 */ /* 0x000fe200078e00ff */
[----:B------:R-:W-:-:S07]  /*d000*/  MOV R4, RZ ;  /* 0x000000ff00047202 */ /* 0x000fce0000000f00 */
.L_x_81:
[----:B------:R-:W-:-:S05]  /*d010*/  IMAD R3, R4, 0x6, RZ ;  /* 0x0000000604037824 */ /* 0x000fca00078e02ff */
[----:B------:R-:W-:-:S05]  /*d020*/  LEA R3, R3, R30, 0x2 ;  /* 0x0000001e03037211 */ /* 0x000fca00078e10ff */
[----:B0-----:R-:W2:Y:S04]  /*d030*/  LDL R2, [R3+0x4] ;  /* 0x0000040003027983 */ /* 0x001ea80000100800 */
        /* <DEDUP_REMOVED lines=34> */
[----:B------:R-:W-:-:S05]  /*d260*/  UMOV UR4, UR10 ;  /* 0x0000000a00047c82 */ /* 0x000fca0008000000 */
.L_x_80:
[----:B------:R-:W-:Y:S05]  /*d270*/  @!P2 BRA `(.L_x_82) ;  /* 0x0000000000b4a947 */ /* 0x000fea0003800000 */
[----:B------:R-:W-:Y:S02]  /*d280*/  UISETP.GE.U32.AND UP0, UPT, UR35, 0x7, UPT ;  /* 0x000000072300788c */ /* 0x000fe4000bf06070 */
[----:B------:R-:W-:-:S07]  /*d290*/  UISETP.NE.AND UP2, UPT, UR32, URZ, UPT ;  /* 0x000000ff2000728c */ /* 0x000fce000bf45270 */
[----:B------:R-:W-:Y:S05]  /*d2a0*/  BRA.U !UP0, `(.L_x_83) ;  /* 0x0000000108547547 */ /* 0x000fea000b800000 */
[----:B------:R-:W-:-:S04]  /*d2b0*/  IMAD.U32 R4, RZ, RZ, UR4 ;  /* 0x00000004ff047e24 */ /* 0x000fc8000f8e00ff */
        /* <DEDUP_REMOVED lines=9> */
[----:B------:R-:W3:Y:S01]  /*d350*/  LDL R37, [R3+0xac] ;  /* 0x0000ac0003257983 */ /* 0x000ee20000100800 */
[----:B------:R-:W-:-:S04]  /*d360*/  IADD3 R4, PT, PT, R4, 0x8, RZ ;  /* 0x0000000804047810 */ /* 0x000fc80007ffe0ff */
[----:B------:R-:W-:Y:S01]  /*d370*/  R2UR UR4, R4 ;  /* 0x00000000040472ca */ /* 0x000fe200000e0000 */
        /* <DEDUP_REMOVED lines=8> */
.L_x_83:
[----:B------:R-:W-:Y:S05]  /*d400*/  BRA.U !UP2, `(.L_x_82) ;  /* 0x000000010a507547 */ /* 0x000fea000b800000 */
[----:B------:R-:W-:Y:S01]  /*d410*/  UISETP.GE.U32.AND UP0, UPT, UR36, 0x3, UPT ;  /* 0x000000032400788c */ /* 0x000fe2000bf06070 */
[----:B------:R-:W-:-:S05]  /*d420*/  ISETP.NE.AND P3, PT, RZ, UR33, PT ;  /* 0x00000021ff007c0c */ /* 0x000fca000bf65270 */
[----:B------:R-:W-:-:S05]  /*d430*/  PLOP3.LUT P4, PT, PT, PT, UP0, 0x80, 0x8 ;  /* 0x000000000008781c */ /* 0x000fca0003f8f008 */
[----:B------:R-:W-:Y:S02]  /*d440*/  @UP0 UIMAD UR5, UR4, 0x6, URZ ;  /* 0x00000006040508a4 */ /* 0x000fe4000f8e02ff */
[----:B------:R-:W-:-:S04]  /*d450*/  @UP0 UIADD3 UR4, UPT, UPT, UR4, 0x4, URZ ;  /* 0x0000000404040890 */ /* 0x000fc8000fffe0ff */
[----:B------:R-:W-:-:S05]  /*d460*/  MOV R3, UR5 ;  /* 0x0000000500037c02 */ /* 0x000fca0008000f00 */
[----:B------:R-:W-:Y:S01]  /*d470*/  @P4 IMAD R4, R3, 0x4, R30 ;  /* 0x0000000403044824 */ /* 0x000fe200078e021e */
[----:B------:R-:W-:-:S04]  /*d480*/  MOV R3, UR4 ;  /* 0x0000000400037c02 */ /* 0x000fc80008000f00 */
[----:B------:R-:W2:Y:S01]  /*d490*/  @P4 LDL R6, [R4+0x4] ;  /* 0x0000040004064983 */ /* 0x000ea20000100800 */
[----:B------:R-:W-:-:S03]  /*d4a0*/  @P3 IMAD R3, R3, 0x6, RZ ;  /* 0x0000000603033824 */ /* 0x000fc600078e02ff */
[----:B------:R-:W4:Y:S04]  /*d4b0*/  @P4 LDL R5, [R4+0x1c] ;  /* 0x00001c0004054983 */ /* 0x000f280000100800 */
[----:B------:R-:W5:Y:S01]  /*d4c0*/  @P4 LDL R7, [R4+0x34] ;  /* 0x0000340004074983 */ /* 0x000f620000100800 */
[----:B------:R-:W-:-:S03]  /*d4d0*/  @P3 LEA R3, R3, R30, 0x2 ;  /* 0x0000001e03033211 */ /* 0x000fc600078e10ff */
[----:B------:R-:W3:Y:S04]  /*d4e0*/  @P4 LDL R15, [R4+0x4c] ;  /* 0x00004c00040f4983 */ /* 0x000ee80000100800 */
[----:B0-----:R-:W3:Y:S01]  /*d4f0*/  @P3 LDL R2, [R3+0x4] ;  /* 0x0000040003023983 */ /* 0x001ee20000100800 */
[----:B--2---:R-:W-:-:S04]  /*d500*/  @P4 FFMA R6, R6, R6, R27 ;  /* 0x0000000606064223 */ /* 0x004fc8000000001b */
[----:B----4-:R-:W-:-:S04]  /*d510*/  @P4 FFMA R6, R5, R5, R6 ;  /* 0x0000000505064223 */ /* 0x010fc80000000006 */
[----:B-----5:R-:W-:-:S04]  /*d520*/  @P4 FFMA R6, R7, R7, R6 ;  /* 0x0000000707064223 */ /* 0x020fc80000000006 */
[----:B---3--:R-:W-:-:S04]  /*d530*/  @P4 FFMA R27, R15, R15, R6 ;  /* 0x0000000f0f1b4223 */ /* 0x008fc80000000006 */
[----:B------:R-:W-:-:S07]  /*d540*/  @P3 FFMA R27, R2, R2, R27 ;  /* 0x00000002021b3223 */ /* 0x000fce000000001b */
.L_x_82:
[----:B------:R-:W-:Y:S01]  /*d550*/  IADD3 R3, PT, PT, R27, -0xd000000, RZ ;  /* 0xf30000001b037810 */ /* 0x000fe20007ffe0ff */
[----:B0-----:R0:W1:Y:S01]  /*d560*/  MUFU.RSQ R2, R27 ;  /* 0x0000001b00027308 */ /* 0x0010620000001400 */
[----:B------:R-:W-:Y:S02]  /*d570*/  BSSY.RECONVERGENT B1, `(.L_x_84) ;  /* 0x000000a000017945 */ /* 0x000fe40003800200 */
[----:B------:R-:W-:-:S13]  /*d580*/  ISETP.GT.U32.AND P3, PT, R3, 0x727fffff, PT ;  /* 0x727fffff0300780c */ /* 0x000fda0003f64070 */
[----:B0-----:R-:W-:Y:S05]  /*d590*/  @!P3 BRA `(.L_x_85) ;  /* 0x00000000000cb947 */ /* 0x001fea0003800000 */
[----:B------:R-:W-:-:S07]  /*d5a0*/  MOV R26, 0xd5c0 ;  /* 0x0000d5c0001a7802 */ /* 0x000fce0000000f00 */
[----:B-1-3--:R-:W-:Y:S05]  /*d5b0*/  CALL.REL.NOINC `($__internal_2_$__cuda_sm20_sqrt_rn_f32_slowpath) ;  /* 0x0000026800107944 */ /* 0x00afea0003c00000 */
[----:B------:R-:W-:Y:S05]  /*d5c0*/  BRA `(.L_x_86) ;  /* 0x0000000000107947 */ /* 0x000fea0003800000 */
.L_x_85:
[C---:B-1----:R-:W-:Y:S01]  /*d5d0*/  FMUL.FTZ R48, R2.reuse, R27 ;  /* 0x0000001b02307220 */ /* 0x042fe20000410000 */
[----:B------:R-:W-:-:S03]  /*d5e0*/  FMUL.FTZ R2, R2, 0.5 ;  /* 0x3f00000002027820 */ /* 0x000fc60000410000 */
[----:B------:R-:W-:-:S04]  /*d5f0*/  FFMA R27, -R48, R48, R27 ;  /* 0x00000030301b7223 */ /* 0x000fc8000000011b */
[----:B------:R-:W-:-:S07]  /*d600*/  FFMA R48, R27, R2, R48 ;  /* 0x000000021b307223 */ /* 0x000fce0000000030 */
.L_x_86:
[----:B------:R-:W-:Y:S05]  /*d610*/  BSYNC.RECONVERGENT B1 ;  /* 0x0000000000017941 */ /* 0x000fea0003800200 */
.L_x_84:
[----:B------:R-:W-:Y:S01]  /*d620*/  IMAD.MOV.U32 R6, RZ, RZ, 0x2 ;  /* 0x00000002ff067424 */ /* 0x000fe200078e00ff */
[----:B------:R0:W-:Y:S01]  /*d630*/  STL [R1+0x4c], R48 ;  /* 0x00004c3001007387 */ /* 0x0001e20000100800 */
[----:B------:R-:W-:Y:S01]  /*d640*/  HFMA2 R27, -RZ, RZ, 0, 0 ;  /* 0x00000000ff1b7431 */ /* 0x000fe200000001ff */
[----:B------:R-:W-:Y:S02]  /*d650*/  MOV R4, R48 ;  /* 0x0000003000047202 */ /* 0x000fe40000000f00 */
[----:B------:R0:W-:Y:S01]  /*d660*/  STL [R1+0x80], R6 ;  /* 0x0000800601007387 */ /* 0x0001e20000100800 */
[----:B------:R-:W-:Y:S01]  /*d670*/  MOV R2, RZ ;  /* 0x000000ff00027202 */ /* 0x000fe20000000f00 */
[----:B------:R-:W-:Y:S06]  /*d680*/  @!P0 BRA `(.L_x_87) ;  /* 0x0000000000a08947 */ /* 0x000fec0003800000 */
[----:B------:R-:W-:Y:S01]  /*d690*/  IMAD.MOV.U32 R27, RZ, RZ, RZ ;  /* 0x000000ffff1b7224 */ /* 0x000fe200078e00ff */
[----:B0-----:R-:W-:-:S07]  /*d6a0*/  MOV R6, RZ ;  /* 0x000000ff00067202 */ /* 0x001fce0000000f00 */
.L_x_88:
[----:B------:R-:W-:-:S05]  /*d6b0*/  IMAD R3, R6, 0x6, RZ ;  /* 0x0000000606037824 */ /* 0x000fca00078e02ff */
[----:B------:R-:W-:-:S05]  /*d6c0*/  LEA R3, R3, R30, 0x2 ;  /* 0x0000001e03037211 */ /* 0x000fca00078e10ff */
[----:B------:R-:W2:Y:S04]  /*d6d0*/  LDL R2, [R3+0x8] ;  /* 0x0000080003027983 */ /* 0x000ea80000100800 */
        /* <DEDUP_REMOVED lines=34> */
[----:B------:R-:W-:-:S07]  /*d900*/  IMAD.U32 R2, RZ, RZ, UR10 ;  /* 0x0000000aff027e24 */ /* 0x000fce000f8e00ff */
.L_x_87:
[----:B------:R-:W-:Y:S05]  /*d910*/  @!P2 BRA `(.L_x_89) ;  /* 0x0000000000a4a947 */ /* 0x000fea0003800000 */
[----:B------:R-:W-:Y:S02]  /*d920*/  UISETP.GE.U32.AND UP0, UPT, UR35, 0x7, UPT ;  /* 0x000000072300788c */ /* 0x000fe4000bf06070 */
[----:B------:R-:W-:-:S07]  /*d930*/  UISETP.NE.AND UP2, UPT, UR32, URZ, UPT ;  /* 0x000000ff2000728c */ /* 0x000fce000bf45270 */
[----:B------:R-:W-:Y:S05]  /*d940*/  BRA.U !UP0, `(.L_x_90) ;  /* 0x00000001084c7547 */ /* 0x000fea000b800000 */
        /* <DEDUP_REMOVED lines=10> */
[----:B------:R-:W-:Y:S01]  /*d9f0*/  IADD3 R2, PT, PT, R2, 0x8, RZ ;  /* 0x0000000802027810 */ /* 0x000fe20007ffe0ff */
        /* <DEDUP_REMOVED lines=8> */
.L_x_90:
[----:B------:R-:W-:Y:S05]  /*da80*/  BRA.U !UP2, `(.L_x_89) ;  /* 0x000000010a487547 */ /* 0x000fea000b800000 */
[----:B------:R-:W-:Y:S01]  /*da90*/  UISETP.GE.U32.AND UP0, UPT, UR36, 0x3, UPT ;  /* 0x000000032400788c */ /* 0x000fe2000bf06070 */
[----:B------:R-:W-:-:S05]  /*daa0*/  ISETP.NE.AND P3, PT, RZ, UR33, PT ;  /* 0x00000021ff007c0c */ /* 0x000fca000bf65270 */
[----:B------:R-:W-:-:S13]  /*dab0*/  PLOP3.LUT P4, PT, PT, PT, UP0, 0x80, 0x8 ;  /* 0x000000000008781c */ /* 0x000fda0003f8f008 */
[----:B------:R-:W-:-:S05]  /*dac0*/  @P4 IMAD R3, R2, 0x6, RZ ;  /* 0x0000000602034824 */ /* 0x000fca00078e02ff */
[----:B------:R-:W-:Y:S01]  /*dad0*/  @P4 LEA R5, R3, R30, 0x2 ;  /* 0x0000001e03054211 */ /* 0x000fe200078e10ff */
[----:B------:R-:W-:-:S04]  /*dae0*/  @P4 VIADD R2, R2, 0x4 ;  /* 0x0000000402024836 */ /* 0x000fc80000000000 */
[----:B0-----:R-:W2:Y:S01]  /*daf0*/  @P4 LDL R6, [R5+0x8] ;  /* 0x0000080005064983 */ /* 0x001ea20000100800 */
[----:B------:R-:W-:-:S03]  /*db00*/  @P3 IMAD R3, R2, 0x6, RZ ;  /* 0x0000000602033824 */ /* 0x000fc600078e02ff */
[----:B------:R-:W4:Y:S04]  /*db10*/  @P4 LDL R7, [R5+0x20] ;  /* 0x0000200005074983 */ /* 0x000f280000100800 */
[----:B------:R-:W5:Y:S01]  /*db20*/  @P4 LDL R15, [R5+0x38] ;  /* 0x00003800050f4983 */ /* 0x000f620000100800 */
[----:B------:R-:W-:-:S03]  /*db30*/  @P3 LEA R3, R3, R30, 0x2 ;  /* 0x0000001e03033211 */ /* 0x000fc600078e10ff */
[----:B------:R-:W3:Y:S04]  /*db40*/  @P4 LDL R21, [R5+0x50] ;  /* 0x0000500005154983 */ /* 0x000ee80000100800 */
[----:B------:R-:W3:Y:S01]  /*db50*/  @P3 LDL R2, [R3+0x8] ;  /* 0x0000080003023983 */ /* 0x000ee20000100800 */
[----:B--2---:R-:W-:-:S04]  /*db60*/  @P4 FFMA R6, R6, R6, R27 ;  /* 0x0000000606064223 */ /* 0x004fc8000000001b */
[----:B----4-:R-:W-:-:S04]  /*db70*/  @P4 FFMA R6, R7, R7, R6 ;  /* 0x0000000707064223 */ /* 0x010fc80000000006 */
[----:B-----5:R-:W-:-:S04]  /*db80*/  @P4 FFMA R6, R15, R15, R6 ;  /* 0x0000000f0f064223 */ /* 0x020fc80000000006 */
[----:B---3--:R-:W-:-:S04]  /*db90*/  @P4 FFMA R27, R21, R21, R6 ;  /* 0x00000015151b4223 */ /* 0x008fc80000000006 */
[----:B------:R-:W-:-:S07]  /*dba0*/  @P3 FFMA R27, R2, R2, R27 ;  /* 0x00000002021b3223 */ /* 0x000fce000000001b */
.L_x_89:
[----:B------:R-:W-:Y:S01]  /*dbb0*/  IADD3 R3, PT, PT, R27, -0xd000000, RZ ;  /* 0xf30000001b037810 */ /* 0x000fe20007ffe0ff */
[----:B------:R1:W2:Y:S01]  /*dbc0*/  MUFU.RSQ R2, R27 ;  /* 0x0000001b00027308 */ /* 0x0002a20000001400 */
[----:B------:R-:W-:Y:S02]  /*dbd0*/  BSSY.RECONVERGENT B1, `(.L_x_91) ;  /* 0x000000a000017945 */ /* 0x000fe40003800200 */
[----:B------:R-:W-:-:S13]  /*dbe0*/  ISETP.GT.U32.AND P3, PT, R3, 0x727fffff, PT ;  /* 0x727fffff0300780c */ /* 0x000fda0003f64070 */
[----:B-1----:R-:W-:Y:S05]  /*dbf0*/  @!P3 BRA `(.L_x_92) ;  /* 0x00000000000cb947 */ /* 0x002fea0003800000 */
[----:B------:R-:W-:-:S07]  /*dc00*/  MOV R26, 0xdc20 ;  /* 0x0000dc20001a7802 */ /* 0x000fce0000000f00 */
[----:B0-23--:R-:W-:Y:S05]  /*dc10*/  CALL.REL.NOINC `($__internal_2_$__cuda_sm20_sqrt_rn_f32_slowpath) ;  /* 0x0000026000787944 */ /* 0x00dfea0003c00000 */
[----:B------:R-:W-:Y:S05]  /*dc20*/  BRA `(.L_x_93) ;  /* 0x0000000000107947 */ /* 0x000fea0003800000 */
.L_x_92:
[C---:B0-2---:R-:W-:Y:S01]  /*dc30*/  FMUL.FTZ R48, R2.reuse, R27 ;  /* 0x0000001b02307220 */ /* 0x045fe20000410000 */
[----:B------:R-:W-:-:S03]  /*dc40*/  FMUL.FTZ R2, R2, 0.5 ;  /* 0x3f00000002027820 */ /* 0x000fc60000410000 */
[----:B------:R-:W-:-:S04]  /*dc50*/  FFMA R27, -R48, R48, R27 ;  /* 0x00000030301b7223 */ /* 0x000fc8000000011b */
[----:B------:R-:W-:-:S07]  /*dc60*/  FFMA R48, R27, R2, R48 ;  /* 0x000000021b307223 */ /* 0x000fce0000000030 */
.L_x_93:
[----:B------:R-:W-:Y:S05]  /*dc70*/  BSYNC.RECONVERGENT B1 ;  /* 0x0000000000017941 */ /* 0x000fea0003800200 */
.L_x_91:
[----:B------:R-:W-:Y:S01]  /*dc80*/  HFMA2 R6, -RZ, RZ, 0, 1.78813934326171875e-07 ;  /* 0x00000003ff067431 */ /* 0x000fe200000001ff */
[----:B------:R0:W-:Y:S01]  /*dc90*/  STL [R1+0x50], R48 ;  /* 0x0000503001007387 */ /* 0x0001e20000100800 */
[----:B------:R-:W-:Y:S02]  /*dca0*/  HFMA2 R2, -RZ, RZ, 0, 0 ;  /* 0x00000000ff027431 */ /* 0x000fe400000001ff */
[----:B------:R-:W-:Y:S01]  /*dcb0*/  IMAD.MOV.U32 R5, RZ, RZ, R48 ;  /* 0x000000ffff057224 */ /* 0x000fe200078e0030 */
[----:B------:R-:W-:Y:S01]  /*dcc0*/  MOV R27, RZ ;  /* 0x000000ff001b7202 */ /* 0x000fe20000000f00 */
[----:B------:R0:W-:Y:S01]  /*dcd0*/  STL [R1+0x84], R6 ;  /* 0x0000840601007387 */ /* 0x0001e20000100800 */
[----:B------:R-:W-:Y:S05]  /*dce0*/  @!P0 BRA `(.L_x_94) ;  /* 0x0000000000a08947 */ /* 0x000fea0003800000 */
[----:B------:R-:W-:Y:S01]  /*dcf0*/  MOV R27, RZ ;  /* 0x000000ff001b7202 */ /* 0x000fe20000000f00 */
[----:B0-----:R-:W-:-:S07]  /*dd00*/  IMAD.MOV.U32 R6, RZ, RZ, RZ ;  /* 0x000000ffff067224 */ /* 0x001fce00078e00ff */
.L_x_95:
        /* <DEDUP_REMOVED lines=38> */
.L_x_94:
[----:B------:R-:W-:Y:S05]  /*df70*/  @!P2 BRA `(.L_x_96) ;  /* 0x0000000000a4a947 */ /* 0x000fea0003800000 */
[----:B------:R-:W-:Y:S02]  /*df80*/  UISETP.GE.U32.AND UP0, UPT, UR35, 0x7, UPT ;  /* 0x000000072300788c */ /* 0x000fe4000bf06070 */
[----:B------:R-:W-:-:S07]  /*df90*/  UISETP.NE.AND UP2, UPT, UR32, URZ, UPT ;  /* 0x000000ff2000728c */ /* 0x000fce000bf45270 */
[----:B------:R-:W-:Y:S05]  /*dfa0*/  BRA.U !UP0, `(.L_x_97) ;  /* 0x00000001084c7547 */ /* 0x000fea000b800000 */
[----:B------:R-:W-:-:S04]  /*dfb0*/  IMAD R3, R2, 0x6, RZ ;  /* 0x0000000602037824 */ /* 0x000fc800078e02ff */
[----:B------:R-:W-:-:S05]  /*dfc0*/  IMAD R3, R3, 0x4, R30 ;  /* 0x0000000403037824 */ /* 0x000fca00078e021e */
        /* <DEDUP_REMOVED lines=17> */
.L_x_97:
[----:B------:R-:W-:Y:S05]  /*e0e0*/  BRA.U !UP2, `(.L_x_96) ;  /* 0x000000010a487547 */ /* 0x000fea000b800000 */
[----:B------:R-:W-:Y:S01]  /*e0f0*/  UISETP.GE.U32.AND UP0, UPT, UR36, 0x3, UPT ;  /* 0x000000032400788c */ /* 0x000fe2000bf06070 */
[----:B------:R-:W-:-:S05]  /*e100*/  ISETP.NE.AND P3, PT, RZ, UR33, PT ;  /* 0x00000021ff007c0c */ /* 0x000fca000bf65270 */
[----:B------:R-:W-:-:S13]  /*e110*/  PLOP3.LUT P4, PT, PT, PT, UP0, 0x80, 0x8 ;  /* 0x000000000008781c */ /* 0x000fda0003f8f008 */
[----:B------:R-:W-:-:S05]  /*e120*/  @P4 IMAD R3, R2, 0x6, RZ ;  /* 0x0000000602034824 */ /* 0x000fca00078e02ff */
[----:B0-----:R-:W-:Y:S02]  /*e130*/  @P4 LEA R6, R3, R30, 0x2 ;  /* 0x0000001e03064211 */ /* 0x001fe400078e10ff */
[----:B------:R-:W-:-:S03]  /*e140*/  @P4 IADD3 R2, PT, PT, R2, 0x4, RZ ;  /* 0x0000000402024810 */ /* 0x000fc60007ffe0ff */
[----:B------:R-:W2:Y:S04]  /*e150*/  @P4 LDL R16, [R6+0xc] ;  /* 0x00000c0006104983 */ /* 0x000ea80000100800 */
[----:B------:R-:W4:Y:S01]  /*e160*/  @P4 LDL R7, [R6+0x24] ;  /* 0x0000240006074983 */ /* 0x000f220000100800 */
[----:B------:R-:W-:-:S03]  /*e170*/  @P3 IMAD R3, R2, 0x6, RZ ;  /* 0x0000000602033824 */ /* 0x000fc600078e02ff */
[----:B------:R-:W5:Y:S01]  /*e180*/  @P4 LDL R15, [R6+0x3c] ;  /* 0x00003c00060f4983 */ /* 0x000f620000100800 */
[----:B------:R-:W-:-:S03]  /*e190*/  @P3 IMAD R3, R3, 0x4, R30 ;  /* 0x0000000403033824 */ /* 0x000fc600078e021e */
[----:B------:R-:W3:Y:S04]  /*e1a0*/  @P4 LDL R21, [R6+0x54] ;  /* 0x0000540006154983 */ /* 0x000ee80000100800 */
[----:B------:R-:W3:Y:S01]  /*e1b0*/  @P3 LDL R2, [R3+0xc] ;  /* 0x00000c0003023983 */ /* 0x000ee20000100800 */
[----:B--2---:R-:W-:-:S04]  /*e1c0*/  @P4 FFMA R16, R16, R16, R27 ;  /* 0x0000001010104223 */ /* 0x004fc8000000001b */
[----:B----4-:R-:W-:-:S04]  /*e1d0*/  @P4 FFMA R16, R7, R7, R16 ;  /* 0x0000000707104223 */ /* 0x010fc80000000010 */
[----:B-----5:R-:W-:-:S04]  /*e1e0*/  @P4 FFMA R16, R15, R15, R16 ;  /* 0x0000000f0f104223 */ /* 0x020fc80000000010 */
[----:B---3--:R-:W-:-:S04]  /*e1f0*/  @P4 FFMA R27, R21, R21, R16 ;  /* 0x00000015151b4223 */ /* 0x008fc80000000010 */
[----:B------:R-:W-:-:S07]  /*e200*/  @P3 FFMA R27, R2, R2, R27 ;  /* 0x00000002021b3223 */ /* 0x000fce000000001b */
.L_x_96:
        /* <DEDUP_REMOVED lines=8> */
.L_x_99:
[C---:B0-2---:R-:W-:Y:S01]  /*e290*/  FMUL.FTZ R48, R2.reuse, R27 ;  /* 0x0000001b02307220 */ /* 0x045fe20000410000 */
[----:B------:R-:W-:-:S03]  /*e2a0*/  FMUL.FTZ R2, R2, 0.5 ;  /* 0x3f00000002027820 */ /* 0x000fc60000410000 */
[----:B------:R-:W-:-:S04]  /*e2b0*/  FFMA R27, -R48, R48, R27 ;  /* 0x00000030301b7223 */ /* 0x000fc8000000011b */
[----:B------:R-:W-:-:S07]  /*e2c0*/  FFMA R48, R27, R2, R48 ;  /* 0x000000021b307223 */ /* 0x000fce0000000030 */
.L_x_100:
[----:B------:R-:W-:Y:S05]  /*e2d0*/  BSYNC.RECONVERGENT B1 ;  /* 0x0000000000017941 */ /* 0x000fea0003800200 */
.L_x_98:
[----:B------:R-:W-:Y:S01]  /*e2e0*/  MOV R6, 0x4 ;  /* 0x0000000400067802 */ /* 0x000fe20000000f00 */
[----:B------:R0:W-:Y:S01]  /*e2f0*/  STL [R1+0x54], R48 ;  /* 0x0000543001007387 */ /* 0x0001e20000100800 */
[----:B------:R-:W-:Y:S01]  /*e300*/  HFMA2 R3, -RZ, RZ, 0, 0 ;  /* 0x00000000ff037431 */ /* 0x000fe200000001ff */
[----:B------:R-:W-:Y:S01]  /*e310*/  MOV R2, R48 ;  /* 0x0000003000027202 */ /* 0x000fe20000000f00 */
[----:B------:R-:W-:Y:S01]  /*e320*/  IMAD.MOV.U32 R27, RZ, RZ, RZ ;  /* 0x000000ffff1b7224 */ /* 0x000fe200078e00ff */
[----:B------:R0:W-:Y:S01]  /*e330*/  STL [R1+0x88], R6 ;  /* 0x0000880601007387 */ /* 0x0001e20000100800 */
[----:B------:R-:W-:Y:S05]  /*e340*/  @!P0 BRA `(.L_x_101) ;  /* 0x0000000000a08947 */ /* 0x000fea0003800000 */
[----:B------:R-:W-:Y:S02]  /*e350*/  MOV R27, RZ ;  /* 0x000000ff001b7202 */ /* 0x000fe40000000f00 */
[----:B------:R-:W-:-:S07]  /*e360*/  MOV R16, RZ ;  /* 0x000000ff00107202 */ /* 0x000fce0000000f00 */
.L_x_102:
        /* <DEDUP_REMOVED lines=38> */
.L_x_101:
        /* <DEDUP_REMOVED lines=23> */
.L_x_104:
[----:B------:R-:W-:Y:S05]  /*e740*/  BRA.U !UP2, `(.L_x_103) ;  /* 0x000000010a487547 */ /* 0x000fea000b800000 */
[----:B------:R-:W-:Y:S01]  /*e750*/  UISETP.GE.U32.AND UP0, UPT, UR36, 0x3, UPT ;  /* 0x000000032400788c */ /* 0x000fe2000bf06070 */
[----:B------:R-:W-:-:S05]  /*e760*/  ISETP.NE.AND P3, PT, RZ, UR33, PT ;  /* 0x00000021ff007c0c */ /* 0x000fca000bf65270 */
[----:B------:R-:W-:-:S13]  /*e770*/  PLOP3.LUT P4, PT, PT, PT, UP0, 0x80, 0x8 ;  /* 0x000000000008781c */ /* 0x000fda0003f8f008 */
[----:B------:R-:W-:-:S05]  /*e780*/  @P4 IMAD R7, R3, 0x6, RZ ;  /* 0x0000000603074824 */ /* 0x000fca00078e02ff */
[----:B------:R-:W-:Y:S02]  /*e790*/  @P4 LEA R7, R7, R30, 0x2 ;  /* 0x0000001e07074211 */ /* 0x000fe400078e10ff */
[----:B------:R-:W-:-:S03]  /*e7a0*/  @P4 IADD3 R3, PT, PT, R3, 0x4, RZ ;  /* 0x0000000403034810 */ /* 0x000fc60007ffe0ff */
[----:B------:R-:W2:Y:S02]  /*e7b0*/  @P4 LDL R16, [R7+0x10] ;  /* 0x0000100007104983 */ /* 0x000ea40000100800 */
[----:B------:R-:W-:Y:S02]  /*e7c0*/  @P3 IMAD R3, R3, 0x6, RZ ;  /* 0x0000000603033824 */ /* 0x000fe400078e02ff */
        /* <DEDUP_REMOVED lines=10> */
.L_x_103:
[----:B------:R-:W-:Y:S01]  /*e870*/  VIADD R3, R27, 0xf3000000 ;  /* 0xf30000001b037836 */ /* 0x000fe20000000000 */
[----:B0-----:R0:W1:Y:S01]  /*e880*/  MUFU.RSQ R6, R27 ;  /* 0x0000001b00067308 */ /* 0x0010620000001400 */
[----:B------:R-:W-:Y:S03]  /*e890*/  BSSY.RECONVERGENT B1, `(.L_x_105) ;  /* 0x000000a000017945 */ /* 0x000fe60003800200 */
[----:B------:R-:W-:-:S13]  /*e8a0*/  ISETP.GT.U32.AND P3, PT, R3, 0x727fffff, PT ;  /* 0x727fffff0300780c */ /* 0x000fda0003f64070 */
[----:B01----:R-:W-:Y:S05]  /*e8b0*/  @!P3 BRA `(.L_x_106) ;  /* 0x00000000000cb947 */ /* 0x003fea0003800000 */
[----:B------:R-:W-:-:S07]  /*e8c0*/  MOV R26, 0xe8e0 ;  /* 0x0000e8e0001a7802 */ /* 0x000fce0000000f00 */
[----:B---3--:R-:W-:Y:S05]  /*e8d0*/  CALL.REL.NOINC `($__internal_2_$__cuda_sm20_sqrt_rn_f32_slowpath) ;  /* 0x0000025400487944 */ /* 0x008fea0003c00000 */
[----:B------:R-:W-:Y:S05]  /*e8e0*/  BRA `(.L_x_107) ;  /* 0x0000000000107947 */ /* 0x000fea0003800000 */
.L_x_106:
[C---:B------:R-:W-:Y:S01]  /*e8f0*/  FMUL.FTZ R48, R6.reuse, R27 ;  /* 0x0000001b06307220 */ /* 0x040fe20000410000 */
[----:B------:R-:W-:-:S03]  /*e900*/  FMUL.FTZ R3, R6, 0.5 ;  /* 0x3f00000006037820 */ /* 0x000fc60000410000 */
[----:B------:R-:W-:-:S04]  /*e910*/  FFMA R27, -R48, R48, R27 ;  /* 0x00000030301b7223 */ /* 0x000fc8000000011b */
[----:B------:R-:W-:-:S07]  /*e920*/  FFMA R48, R27, R3, R48 ;  /* 0x000000031b307223 */ /* 0x000fce0000000030 */
.L_x_107:
[----:B------:R-:W-:Y:S05]  /*e930*/  BSYNC.RECONVERGENT B1 ;  /* 0x0000000000017941 */ /* 0x000fea0003800200 */
.L_x_105:
        /* <DEDUP_REMOVED lines=8> */
[----:B0-----:R-:W-:-:S07]  /*e9c0*/  MOV R16, RZ ;  /* 0x000000ff00107202 */ /* 0x001fce0000000f00 */
.L_x_109:
        /* <DEDUP_REMOVED lines=18> */
[----:B------:R-:W-:-:S05]  /*eaf0*/  VIADD R16, R16, 0x10 ;  /* 0x0000001010107836 */ /* 0x000fca0000000000 */
        /* <DEDUP_REMOVED lines=19> */
.L_x_108:
        /* <DEDUP_REMOVED lines=23> */
.L_x_111:
[----:B------:R-:W-:Y:S05]  /*eda0*/  BRA.U !UP2, `(.L_x_110) ;  /* 0x000000010a487547 */ /* 0x000fea000b800000 */
[----:B------:R-:W-:Y:S01]  /*edb0*/  UISETP.GE.U32.AND UP0, UPT, UR36, 0x3, UPT ;  /* 0x000000032400788c */ /* 0x000fe2000bf06070 */
[----:B------:R-:W-:-:S05]  /*edc0*/  ISETP.NE.AND P0, PT, RZ, UR33, PT ;  /* 0x00000021ff007c0c */ /* 0x000fca000bf05270 */
[----:B------:R-:W-:-:S13]  /*edd0*/  PLOP3.LUT P2, PT, PT, PT, UP0, 0x80, 0x8 ;  /* 0x000000000008781c */ /* 0x000fda0003f4f008 */
[----:B------:R-:W-:-:S04]  /*ede0*/  @P2 IMAD R7, R6, 0x6, RZ ;  /* 0x0000000606072824 */ /* 0x000fc800078e02ff */
[----:B------:R-:W-:Y:S01]  /*edf0*/  @P2 IMAD R15, R7, 0x4, R30 ;  /* 0x00000004070f2824 */ /* 0x000fe200078e021e */
[----:B------:R-:W-:-:S04]  /*ee00*/  @P2 IADD3 R6, PT, PT, R6, 0x4, RZ ;  /* 0x0000000406062810 */ /* 0x000fc80007ffe0ff */
        /* <DEDUP_REMOVED lines=12> */
.L_x_110:
        /* <DEDUP_REMOVED lines=8> */
.L_x_113:
[C---:B0-2---:R-:W-:Y:S01]  /*ef50*/  FMUL.FTZ R48, R6.reuse, R27 ;  /* 0x0000001b06307220 */ /* 0x045fe20000410000 */
[----:B------:R-:W-:-:S03]  /*ef60*/  FMUL.FTZ R6, R6, 0.5 ;  /* 0x3f00000006067820 */ /* 0x000fc60000410000 */
[----:B------:R-:W-:-:S04]  /*ef70*/  FFMA R27, -R48, R48, R27 ;  /* 0x00000030301b7223 */ /* 0x000fc8000000011b */
[----:B------:R-:W-:-:S07]  /*ef80*/  FFMA R48, R27, R6, R48 ;  /* 0x000000061b307223 */ /* 0x000fce0000000030 */
.L_x_114:
[----:B------:R-:W-:Y:S05]  /*ef90*/  BSYNC.RECONVERGENT B1 ;  /* 0x0000000000017941 */ /* 0x000fea0003800200 */
.L_x_112:
[----:B------:R0:W-:Y:S01]  /*efa0*/  STL [R1+0x5c], R48 ;  /* 0x00005c3001007387 */ /* 0x0001e20000100800 */
[----:B------:R-:W-:-:S07]  /*efb0*/  IMAD.MOV.U32 R16, RZ, RZ, R48 ;  /* 0x000000ffff107224 */ /* 0x000fce00078e0030 */
.L_x_66:
[----:B------:R-:W-:Y:S01]  /*efc0*/  BSSY.RECONVERGENT B3, `(.L_x_115) ;  /* 0x000097d000037945 */ /* 0x000fe20003800200 */
[----:B------:R-:W-:Y:S02]  /*efd0*/  MOV R47, RZ ;  /* 0x000000ff002f7202 */ /* 0x000fe40000000f00 */
[----:B------:R-:W-:Y:S02]  /*efe0*/  PRMT R36, RZ, 0x7610, R36 ;  /* 0x00007610ff247816 */ /* 0x000fe40000000024 */
[----:B------:R-:W-:-:S07]  /*eff0*/  PRMT R35, RZ, 0x7610, R35 ;  /* 0x00007610ff237816 */ /* 0x000fce0000000023 */
.L_x_284:
[----:B------:R-:W-:Y:S01]  /*f000*/  IADD3 R24, PT, PT, RZ, -R36, RZ ;  /* 0x80000024ff187210 */ /* 0x000fe20007ffe0ff */
[----:B------:R-:W-:Y:S01]  /*f010*/  BSSY.RELIABLE B1, `(.L_x_116) ;  /* 0x00002ee000017945 */ /* 0x000fe20003800100 */
[----:B------:R-:W-:Y:S02]  /*f020*/  IADD3 R21, PT, PT, RZ, -R35, RZ ;  /* 0x80000023ff157210 */ /* 0x000fe40007ffe0ff */
[----:B------:R-:W-:Y:S02]  /*f030*/  ISETP.LT.U32.AND P0, PT, R47, UR27, PT ;  /* 0x0000001b2f007c0c */ /* 0x000fe4000bf01070 */
[----:B------:R-:W-:Y:S02]  /*f040*/  PRMT R24, R24, 0x7710, RZ ;  /* 0x0000771018187816 */ /* 0x000fe400000000ff */
[----:B------:R-:W-:Y:S02]  /*f050*/  PRMT R21, R21, 0x7710, RZ ;  /* 0x0000771015157816 */ /* 0x000fe400000000ff */
[----:B------:R-:W-:Y:S01]  /*f060*/  IADD3 R15, PT, PT, -R47, UR27, RZ ;  /* 0x0000001b2f0f7c10 */ /* 0x000fe2000fffe1ff */
[----:B------:R-:W-:Y:S01]  /*f070*/  VIADD R24, R24, UR27 ;  /* 0x0000001b18187c36 */ /* 0x000fe20008000000 */
[----:B------:R-:W-:-:S02]  /*f080*/  IADD3 R21, PT, PT, R21, UR27, RZ ;  /* 0x0000001b15157c10 */ /* 0x000fc4000fffe0ff */
[----:B-12-4-:R-:W-:Y:S02]  /*f090*/  LEA R27, R47, UR22, 0x2 ;  /* 0x000000162f1b7c11 */ /* 0x016fe4000f8e10ff */
[----:B------:R-:W-:Y:S02]  /*f0a0*/  LOP3.LUT R21, R21, 0xf, RZ, 0xc0, !PT ;  /* 0x0000000f15157812 */ /* 0x000fe400078ec0ff */
[----:B------:R-:W-:Y:S02]  /*f0b0*/  LOP3.LUT R24, R24, 0x7, RZ, 0xc0, !PT ;  /* 0x0000000718187812 */ /* 0x000fe400078ec0ff */
[----:B------:R-:W-:Y:S01]  /*f0c0*/  IADD3 R7, PT, PT, R15, -0x1, RZ ;  /* 0xffffffff0f077810 */ /* 0x000fe20007ffe0ff */
[----:B------:R-:W-:Y:S01]  /*f0d0*/  VIADD R20, R21, 0xffffffff ;  /* 0xffffffff15147836 */ /* 0x000fe20000000000 */
[----:B------:R-:W-:Y:S01]  /*f0e0*/  IADD3 R22, PT, PT, R24, -0x1, RZ ;  /* 0xffffffff18167810 */ /* 0x000fe20007ffe0ff */
[----:B-----5:R-:W-:Y:S06]  /*f0f0*/  @P0 BRA `(.L_x_117) ;  /* 0x0000000000d00947 */ /* 0x020fec0003800000 */
[----:B------:R-:W-:Y:S01]  /*f100*/  ISETP.GE.AND P0, PT, R47, 0x6, PT ;  /* 0x000000062f00780c */ /* 0x000fe20003f06270 */
[----:B------:R-:W-:Y:S01]  /*f110*/  BSSY.RECONVERGENT B2, `(.L_x_118) ;  /* 0x0000030000027945 */ /* 0x000fe20003800200 */
[----:B------:R-:W-:Y:S02]  /*f120*/  MOV R49, 0xff800000 ;  /* 0xff80000000317802 */ /* 0x000fe40000000f00 */
[----:B------:R-:W-:Y:S02]  /*f130*/  MOV R6, 0xffffffff ;  /* 0xffffffff00067802 */ /* 0x000fe40000000f00 */
[----:B------:R-:W-:-:S07]  /*f140*/  MOV R25, R47 ;  /* 0x0000002f00197202 */ /* 0x000fce0000000f00 */
[----:B------:R-:W-:Y:S05]  /*f150*/  @P0 BRA `(.L_x_119) ;  /* 0x0000000000940947 */ /* 0x000fea0003800000 */
[----:B------:R-:W-:Y:S01]  /*f160*/  IADD3 R18, PT, PT, -R25, 0x6, RZ ;  /* 0x0000000619127810 */ /* 0x000fe20007ffe1ff */
[----:B------:R-:W-:Y:S01]  /*f170*/  BSSY.RECONVERGENT B5, `(.L_x_120) ;  /* 0x0000014000057945 */ /* 0x000fe20003800200 */
[----:B------:R-:W-:Y:S02]  /*f180*/  PLOP3.LUT P0, PT, PT, PT, PT, 0x80, 0x8 ;  /* 0x000000000008781c */ /* 0x000fe40003f0f070 */
[----:B------:R-:W-:-:S13]  /*f190*/  ISETP.GT.AND P2, PT, R18, 0x3, PT ;  /* 0x000000031200780c */ /* 0x000fda0003f44270 */
[----:B------:R-:W-:Y:S05]  /*f1a0*/  @!P2 BRA `(.L_x_121) ;  /* 0x000000000040a947 */ /* 0x000fea0003800000 */
[----:B------:R-:W-:-:S13]  /*f1b0*/  PLOP3.LUT P0, PT, PT, PT, PT, 0x8, 0x80 ;  /* 0x000000000080781c */ /* 0x000fda0003f0e170 */
.L_x_122:
[----:B------:R-:W-:-:S04]  /*f1c0*/  FSETP.GEU.AND P2, PT, R49, RZ, PT ;  /* 0x000000ff3100720b */ /* 0x000fc80003f4e000 */
[----:B------:R-:W-:Y:S02]  /*f1d0*/  FSEL R49, R49, RZ, P2 ;  /* 0x000000ff31317208 */ /* 0x000fe40001000000 */
[----:B------:R-:W-:Y:S02]  /*f1e0*/  SEL R6, R25, R6, !P2 ;  /* 0x0000000619067207 */ /* 0x000fe40005000000 */
[----:B------:R-:W-:-:S04]  /*f1f0*/  FSETP.GEU.AND P3, PT, R49, RZ, PT ;  /* 0x000000ff3100720b */ /* 0x000fc80003f6e000 */
[----:B------:R-:W-:-:S04]  /*f200*/  FSEL R49, R49, RZ, P3 ;  /* 0x000000ff31317208 */ /* 0x000fc80001800000 */
[----:B------:R-:W-:-:S04]  /*f210*/  FSETP.GEU.AND P4, PT, R49, RZ, PT ;  /* 0x000000ff3100720b */ /* 0x000fc80003f8e000 */
[----:B------:R-:W-:Y:S01]  /*f220*/  FSEL R49, R49, RZ, P4 ;  /* 0x000000ff31317208 */ /* 0x000fe20002000000 */
[----:B------:R-:W-:-:S03]  /*f230*/  @!P3 VIADD R6, R25, 0x1 ;  /* 0x000000011906b836 */ /* 0x000fc60000000000 */
[----:B------:R-:W-:-:S04]  /*f240*/  FSETP.GEU.AND P5, PT, R49, RZ, PT ;  /* 0x000000ff3100720b */ /* 0x000fc80003fae000 */
[----:B------:R-:W-:Y:S02]  /*f250*/  FSEL R49, R49, RZ, P5 ;  /* 0x000000ff31317208 */ /* 0x000fe40002800000 */
[----:B------:R-:W-:-:S07]  /*f260*/  @!P4 IADD3 R6, PT, PT, R25, 0x2, RZ ;  /* 0x000000021906c810 */ /* 0x000fce0007ffe0ff */
[C---:B------:R-:W-:Y:S02]  /*f270*/  @!P5 IADD3 R6, PT, PT, R25.reuse, 0x3, RZ ;  /* 0x000000031906d810 */ /* 0x040fe40007ffe0ff */
[----:B------:R-:W-:-:S04]  /*f280*/  IADD3 R25, PT, PT, R25, 0x4, RZ ;  /* 0x0000000419197810 */ /* 0x000fc80007ffe0ff */
[----:B------:R-:W-:-:S13]  /*f290*/  ISETP.GE.AND P2, PT, R25, 0x3, PT ;  /* 0x000000031900780c */ /* 0x000fda0003f46270 */
[----:B------:R-:W-:Y:S05]  /*f2a0*/  @!P2 BRA `(.L_x_122) ;  /* 0xfffffffc00c4a947 */ /* 0x000fea000383ffff */
.L_x_121:
[----:B------:R-:W-:Y:S05]  /*f2b0*/  BSYNC.RECONVERGENT B5 ;  /* 0x0000000000057941 */ /* 0x000fea0003800200 */
.L_x_120:
[----:B------:R-:W-:Y:S01]  /*f2c0*/  IADD3 R18, PT, PT, -R25, 0x6, RZ ;  /* 0x0000000619127810 */ /* 0x000fe20007ffe1ff */
[----:B------:R-:W-:Y:S03]  /*f2d0*/  BSSY.RECONVERGENT B5, `(.L_x_123) ;  /* 0x000000b000057945 */ /* 0x000fe60003800200 */
[----:B------:R-:W-:-:S13]  /*f2e0*/  ISETP.GT.AND P2, PT, R18, 0x1, PT ;  /* 0x000000011200780c */ /* 0x000fda0003f44270 */
[----:B------:R-:W-:Y:S05]  /*f2f0*/  @!P2 BRA `(.L_x_124) ;  /* 0x000000000020a947 */ /* 0x000fea0003800000 */
[C---:B------:R-:W-:Y:S02]  /*f300*/  FSETP.GEU.AND P2, PT, R49.reuse, RZ, PT ;  /* 0x000000ff3100720b */ /* 0x040fe40003f4e000 */
[----:B------:R-:W-:Y:S02]  /*f310*/  PLOP3.LUT P0, PT, PT, PT, PT, 0x8, 0x80 ;  /* 0x000000000080781c */ /* 0x000fe40003f0e170 */
[----:B------:R-:W-:Y:S02]  /*f320*/  FSEL R49, R49, RZ, P2 ;  /* 0x000000ff31317208 */ /* 0x000fe40001000000 */
[----:B------:R-:W-:Y:S02]  /*f330*/  SEL R6, R25, R6, !P2 ;  /* 0x0000000619067207 */ /* 0x000fe40005000000 */
[----:B------:R-:W-:-:S04]  /*f340*/  FSETP.GEU.AND P3, PT, R49, RZ, PT ;  /* 0x000000ff3100720b */ /* 0x000fc80003f6e000 */
[----:B------:R-:W-:-:S09]  /*f350*/  FSEL R49, R49, RZ, P3 ;  /* 0x000000ff31317208 */ /* 0x000fd20001800000 */
[C---:B------:R-:W-:Y:S01]  /*f360*/  @!P3 VIADD R6, R25.reuse, 0x1 ;  /* 0x000000011906b836 */ /* 0x040fe20000000000 */
[----:B------:R-:W-:-:S07]  /*f370*/  IADD3 R25, PT, PT, R25, 0x2, RZ ;  /* 0x0000000219197810 */ /* 0x000fce0007ffe0ff */
.L_x_124:
[----:B------:R-:W-:Y:S05]  /*f380*/  BSYNC.RECONVERGENT B5 ;  /* 0x0000000000057941 */ /* 0x000fea0003800200 */
.L_x_123:
[----:B------:R-:W-:-:S13]  /*f390*/  ISETP.NE.OR P0, PT, R25, 0x6, P0 ;  /* 0x000000061900780c */ /* 0x000fda0000705670 */
[----:B------:R-:W-:Y:S05]  /*f3a0*/  @!P0 BRA `(.L_x_125) ;  /* 0x0000000000188947 */ /* 0x000fea0003800000 */
.L_x_119:
[----:B------:R-:W-:-:S04]  /*f3b0*/  FSETP.GEU.AND P2, PT, R49, RZ, PT ;  /* 0x000000ff3100720b */ /* 0x000fc80003f4e000 */
[C---:B------:R-:W-:Y:S02]  /*f3c0*/  SEL R6, R25.reuse, R6, !P2 ;  /* 0x0000000619067207 */ /* 0x040fe40005000000 */
[----:B------:R-:W-:Y:S02]  /*f3d0*/  IADD3 R25, PT, PT, R25, 0x1, RZ ;  /* 0x0000000119197810 */ /* 0x000fe40007ffe0ff */
[----:B------:R-:W-:Y:S02]  /*f3e0*/  FSEL R49, R49, RZ, P2 ;  /* 0x000000ff31317208 */ /* 0x000fe40001000000 */
[----:B------:R-:W-:-:S13]  /*f3f0*/  ISETP.NE.AND P0, PT, R25, 0x6, PT ;  /* 0x000000061900780c */ /* 0x000fda0003f05270 */
[----:B------:R-:W-:Y:S05]  /*f400*/  @P0 BRA `(.L_x_119) ;  /* 0xfffffffc00e80947 */ /* 0x000fea000383ffff */
.L_x_125:
[----:B------:R-:W-:Y:S05]  /*f410*/  BSYNC.RECONVERGENT B2 ;  /* 0x0000000000027941 */ /* 0x000fea0003800200 */
.L_x_118:
[----:B------:R1:W5:Y:S01]  /*f420*/  LDL R26, [R27] ;  /* 0x000000001b1a7983 */ /* 0x0003620000100800 */
[----:B------:R-:W-:Y:S05]  /*f430*/  BRA `(.L_x_126) ;  /* 0x0000002800ac7947 */ /* 0x000fea0003800000 */
.L_x_117:
[----:B------:R1:W5:Y:S01]  /*f440*/  LDL R26, [R27] ;  /* 0x000000001b1a7983 */ /* 0x0003620000100800 */
[----:B------:R-:W-:Y:S01]  /*f450*/  ISETP.GE.U32.AND P0, PT, R7, 0xf, PT ;  /* 0x0000000f0700780c */ /* 0x000fe20003f06070 */
[----:B------:R-:W-:Y:S01]  /*f460*/  BSSY.RECONVERGENT B2, `(.L_x_127) ;  /* 0x000002f000027945 */ /* 0x000fe20003800200 */
[----:B------:R-:W-:Y:S01]  /*f470*/  HFMA2 R52, -RZ, RZ, 0, 0 ;  /* 0x00000000ff347431 */ /* 0x000fe200000001ff */
[----:B------:R-:W-:Y:S01]  /*f480*/  LOP3.LUT P2, RZ, R15, 0xf, RZ, 0xc0, !PT ;  /* 0x0000000f0fff7812 */ /* 0x000fe2000784c0ff */
[----:B------:R-:W-:-:S09]  /*f490*/  IMAD.MOV.U32 R25, RZ, RZ, R47 ;  /* 0x000000ffff197224 */ /* 0x000fd200078e002f */
[----:B-1----:R-:W-:Y:S05]  /*f4a0*/  @!P0 BRA `(.L_x_128) ;  /* 0x0000000000a88947 */ /* 0x002fea0003800000 */
[----:B------:R-:W-:Y:S02]  /*f4b0*/  LOP3.LUT R37, R15, 0xfffffff0, RZ, 0xc0, !PT ;  /* 0xfffffff00f257812 */ /* 0x000fe400078ec0ff */
[----:B------:R-:W-:Y:S02]  /*f4c0*/  MOV R6, RZ ;  /* 0x000000ff00067202 */ /* 0x000fe40000000f00 */
[----:B------:R-:W-:Y:S02]  /*f4d0*/  MOV R52, RZ ;  /* 0x000000ff00347202 */ /* 0x000fe40000000f00 */
[----:B------:R-:W-:-:S07]  /*f4e0*/  MOV R25, R47 ;  /* 0x0000002f00197202 */ /* 0x000fce0000000f00 */
.L_x_129:
[----:B-----5:R-:W-:-:S04]  /*f4f0*/  IMAD R39, R25, 0x6, R26 ;  /* 0x0000000619277824 */ /* 0x020fc800078e021a */
[----:B------:R-:W-:-:S05]  /*f500*/  IMAD R53, R39, 0x4, R30 ;  /* 0x0000000427357824 */ /* 0x000fca00078e021e */
[----:B------:R-:W2:Y:S04]  /*f510*/  LDL R55, [R53] ;  /* 0x0000000035377983 */ /* 0x000ea80000100800 */
[----:B------:R-:W4:Y:S04]  /*f520*/  LDL R57, [R53+0x18] ;  /* 0x0000180035397983 */ /* 0x000f280000100800 */
[----:B------:R-:W3:Y:S04]  /*f530*/  LDL R59, [R53+0x30] ;  /* 0x00003000353b7983 */ /* 0x000ee80000100800 */
[----:B------:R-:W3:Y:S04]  /*f540*/  LDL R61, [R53+0x48] ;  /* 0x00004800353d7983 */ /* 0x000ee80000100800 */
[----:B------:R-:W3:Y:S04]  /*f550*/  LDL R50, [R53+0x60] ;  /* 0x0000600035327983 */ /* 0x000ee80000100800 */
[----:B------:R-:W3:Y:S04]  /*f560*/  LDL R49, [R53+0x78] ;  /* 0x0000780035317983 */ /* 0x000ee80000100800 */
[----:B0-----:R-:W3:Y:S04]  /*f570*/  LDL R48, [R53+0x90] ;  /* 0x0000900035307983 */ /* 0x001ee80000100800 */
        /* <DEDUP_REMOVED lines=9> */
[----:B------:R-:W-:-:S02]  /*f610*/  IADD3 R6, PT, PT, R6, 0x10, RZ ;  /* 0x0000001006067810 */ /* 0x000fc40007ffe0ff */
[----:B------:R-:W-:Y:S02]  /*f620*/  IADD3 R25, PT, PT, R25, 0x10, RZ ;  /* 0x0000001019197810 */ /* 0x000fe40007ffe0ff */
[----:B------:R-:W-:Y:S01]  /*f630*/  ISETP.NE.AND P3, PT, R6, R37, PT ;  /* 0x000000250600720c */ /* 0x000fe20003f65270 */
[----:B--2---:R-:W-:-:S04]  /*f640*/  FFMA R52, R55, R55, R52 ;  /* 0x0000003737347223 */ /* 0x004fc80000000034 */
[----:B----4-:R-:W-:-:S04]  /*f650*/  FFMA R52, R57, R57, R52 ;  /* 0x0000003939347223 */ /* 0x010fc80000000034 */
        /* <DEDUP_REMOVED lines=15> */
.L_x_128:
[----:B------:R-:W-:Y:S05]  /*f750*/  BSYNC.RECONVERGENT B2 ;  /* 0x0000000000027941 */ /* 0x000fea0003800200 */
.L_x_127:
[----:B------:R-:W-:Y:S04]  /*f760*/  BSSY.RECONVERGENT B2, `(.L_x_130) ;  /* 0x0000038000027945 */ /* 0x000fe80003800200 */
[----:B------:R-:W-:Y:S05]  /*f770*/  @!P2 BRA `(.L_x_131) ;  /* 0x0000000000d8a947 */ /* 0x000fea0003800000 */
[----:B------:R-:W-:Y:S01]  /*f780*/  ISETP.GE.U32.AND P3, PT, R20, 0x7, PT ;  /* 0x000000071400780c */ /* 0x000fe20003f66070 */
[----:B------:R-:W-:Y:S01]  /*f790*/  BSSY.RECONVERGENT B5, `(.L_x_132) ;  /* 0x0000016000057945 */ /* 0x000fe20003800200 */
[----:B------:R-:W-:-:S11]  /*f7a0*/  LOP3.LUT P4, RZ, R21, 0x7, RZ, 0xc0, !PT ;  /* 0x0000000715ff7812 */ /* 0x000fd6000788c0ff */
[----:B------:R-:W-:Y:S05]  /*f7b0*/  @!P3 BRA `(.L_x_133) ;  /* 0x00000000004cb947 */ /* 0x000fea0003800000 */
[----:B-----5:R-:W-:-:S05]  /*f7c0*/  IMAD R37, R25, 0x6, R26 ;  /* 0x0000000619257824 */ /* 0x020fca00078e021a */
[----:B------:R-:W-:-:S05]  /*f7d0*/  LEA R37, R37, R30, 0x2 ;  /* 0x0000001e25257211 */ /* 0x000fca00078e10ff */
[----:B------:R-:W2:Y:S04]  /*f7e0*/  LDL R39, [R37] ;  /* 0x0000000025277983 */ /* 0x000ea80000100800 */
[----:B------:R-:W4:Y:S04]  /*f7f0*/  LDL R6, [R37+0x18] ;  /* 0x0000180025067983 */ /* 0x000f280000100800 */
[----:B------:R-:W3:Y:S04]  /*f800*/  LDL R18, [R37+0x30] ;  /* 0x0000300025127983 */ /* 0x000ee80000100800 */
[----:B------:R-:W3:Y:S04]  /*f810*/  LDL R38, [R37+0x48] ;  /* 0x0000480025267983 */ /* 0x000ee80000100800 */
[----:B------:R-:W3:Y:S04]  /*f820*/  LDL R40, [R37+0x60] ;  /* 0x0000600025287983 */ /* 0x000ee80000100800 */
[----:B------:R-:W3:Y:S04]  /*f830*/  LDL R42, [R37+0x78] ;  /* 0x00007800252a7983 */ /* 0x000ee80000100800 */
[----:B------:R-:W3:Y:S04]  /*f840*/  LDL R46, [R37+0x90] ;  /* 0x00009000252e7983 */ /* 0x000ee80000100800 */
[----:B0-----:R-:W3:Y:S01]  /*f850*/  LDL R48, [R37+0xa8] ;  /* 0x0000a80025307983 */ /* 0x001ee20000100800 */
[----:B------:R-:W-:-:S02]  /*f860*/  VIADD R25, R25, 0x8 ;  /* 0x0000000819197836 */ /* 0x000fc40000000000 */
[----:B--2---:R-:W-:-:S04]  /*f870*/  FFMA R39, R39, R39, R52 ;  /* 0x0000002727277223 */ /* 0x004fc80000000034 */
[----:B----4-:R-:W-:-:S04]  /*f880*/  FFMA R39, R6, R6, R39 ;  /* 0x0000000606277223 */ /* 0x010fc80000000027 */
[----:B---3--:R-:W-:-:S04]  /*f890*/  FFMA R39, R18, R18, R39 ;  /* 0x0000001212277223 */ /* 0x008fc80000000027 */
[----:B------:R-:W-:-:S04]  /*f8a0*/  FFMA R39, R38, R38, R39 ;  /* 0x0000002626277223 */ /* 0x000fc80000000027 */
[----:B------:R-:W-:-:S04]  /*f8b0*/  FFMA R39, R40, R40, R39 ;  /* 0x0000002828277223 */ /* 0x000fc80000000027 */
[----:B------:R-:W-:-:S04]  /*f8c0*/  FFMA R39, R42, R42, R39 ;  /* 0x0000002a2a277223 */ /* 0x000fc80000000027 */
[----:B------:R-:W-:-:S04]  /*f8d0*/  FFMA R39, R46, R46, R39 ;  /* 0x0000002e2e277223 */ /* 0x000fc80000000027 */
[----:B------:R-:W-:-:S07]  /*f8e0*/  FFMA R52, R48, R48, R39 ;  /* 0x0000003030347223 */ /* 0x000fce0000000027 */
.L_x_133:
[----:B------:R-:W-:Y:S05]  /*f8f0*/  BSYNC.RECONVERGENT B5 ;  /* 0x0000000000057941 */ /* 0x000fea0003800200 */
.L_x_132:
[----:B------:R-:W-:Y:S05]  /*f900*/  @!P4 BRA `(.L_x_131) ;  /* 0x000000000074c947 */ /* 0x000fea0003800000 */
[----:B------:R-:W-:Y:S01]  /*f910*/  ISETP.GE.U32.AND P3, PT, R22, 0x3, PT ;  /* 0x000000031600780c */ /* 0x000fe20003f66070 */
[----:B------:R-:W-:Y:S01]  /*f920*/  BSSY.RECONVERGENT B5, `(.L_x_134) ;  /* 0x000000f000057945 */ /* 0x000fe20003800200 */
[----:B------:R-:W-:-:S04]  /*f930*/  LOP3.LUT R40, R24, 0x3, RZ, 0xc0, !PT ;  /* 0x0000000318287812 */ /* 0x000fc800078ec0ff */
[----:B------:R-:W-:-:S07]  /*f940*/  ISETP.NE.AND P4, PT, R40, RZ, PT ;  /* 0x000000ff2800720c */ /* 0x000fce0003f85270 */
[----:B------:R-:W-:Y:S06]  /*f950*/  @!P3 BRA `(.L_x_135) ;  /* 0x00000000002cb947 */ /* 0x000fec0003800000 */
[----:B-----5:R-:W-:-:S05]  /*f960*/  IMAD R37, R25, 0x6, R26 ;  /* 0x0000000619257824 */ /* 0x020fca00078e021a */
[----:B------:R-:W-:-:S05]  /*f970*/  LEA R37, R37, R30, 0x2 ;  /* 0x0000001e25257211 */ /* 0x000fca00078e10ff */
[----:B------:R-:W2:Y:S04]  /*f980*/  LDL R39, [R37] ;  /* 0x0000000025277983 */ /* 0x000ea80000100800 */
[----:B------:R-:W4:Y:S04]  /*f990*/  LDL R6, [R37+0x18] ;  /* 0x0000180025067983 */ /* 0x000f280000100800 */
[----:B------:R-:W3:Y:S04]  /*f9a0*/  LDL R18, [R37+0x30] ;  /* 0x0000300025127983 */ /* 0x000ee80000100800 */
[----:B------:R-:W3:Y:S01]  /*f9b0*/  LDL R38, [R37+0x48] ;  /* 0x0000480025267983 */ /* 0x000ee20000100800 */
[----:B------:R-:W-:Y:S01]  /*f9c0*/  IADD3 R25, PT, PT, R25, 0x4, RZ ;  /* 0x0000000419197810 */ /* 0x000fe20007ffe0ff */
[----:B--2---:R-:W-:-:S04]  /*f9d0*/  FFMA R39, R39, R39, R52 ;  /* 0x0000002727277223 */ /* 0x004fc80000000034 */
[----:B----4-:R-:W-:-:S04]  /*f9e0*/  FFMA R39, R6, R6, R39 ;  /* 0x0000000606277223 */ /* 0x010fc80000000027 */
[----:B---3--:R-:W-:-:S04]  /*f9f0*/  FFMA R39, R18, R18, R39 ;  /* 0x0000001212277223 */ /* 0x008fc80000000027 */
[----:B------:R-:W-:-:S07]  /*fa00*/  FFMA R52, R38, R38, R39 ;  /* 0x0000002626347223 */ /* 0x000fce0000000027 */
.L_x_135:
[----:B------:R-:W-:Y:S05]  /*fa10*/  BSYNC.RECONVERGENT B5 ;  /* 0x0000000000057941 */ /* 0x000fea0003800200 */
.L_x_134:
[----:B------:R-:W-:Y:S05]  /*fa20*/  @!P4 BRA `(.L_x_131) ;  /* 0x00000000002cc947 */ /* 0x000fea0003800000 */
[----:B-----5:R-:W-:-:S05]  /*fa30*/  IMAD R25, R25, 0x6, R26 ;  /* 0x0000000619197824 */ /* 0x020fca00078e021a */
[----:B------:R-:W-:-:S05]  /*fa40*/  LEA R25, R25, R30, 0x2 ;  /* 0x0000001e19197211 */ /* 0x000fca00078e10ff */
[----:B------:R-:W2:Y:S01]  /*fa50*/  LDL R37, [R25] ;  /* 0x0000000019257983 */ /* 0x000ea20000100800 */
[----:B------:R-:W-:Y:S01]  /*fa60*/  ISETP.NE.AND P3, PT, R40, 0x1, PT ;  /* 0x000000012800780c */ /* 0x000fe20003f65270 */
[----:B--2---:R-:W-:-:S12]  /*fa70*/  FFMA R52, R37, R37, R52 ;  /* 0x0000002525347223 */ /* 0x004fd80000000034 */
[----:B------:R-:W-:Y:S05]  /*fa80*/  @!P3 BRA `(.L_x_131) ;  /* 0x000000000014b947 */ /* 0x000fea0003800000 */
[----:B------:R-:W-:Y:S01]  /*fa90*/  ISETP.NE.AND P3, PT, R40, 0x2, PT ;  /* 0x000000022800780c */ /* 0x000fe20003f65270 */
[----:B------:R-:W2:-:S12]  /*faa0*/  LDL R37, [R25+0x18] ;  /* 0x0000180019257983 */ /* 0x000e980000100800 */
[----:B------:R-:W4:Y:S01]  /*fab0*/  @P3 LDL R39, [R25+0x30] ;  /* 0x0000300019273983 */ /* 0x000f220000100800 */
[----:B--2---:R-:W-:-:S04]  /*fac0*/  FFMA R52, R37, R37, R52 ;  /* 0x0000002525347223 */ /* 0x004fc80000000034 */
[----:B----4-:R-:W-:-:S07]  /*fad0*/  @P3 FFMA R52, R39, R39, R52 ;  /* 0x0000002727343223 */ /* 0x010fce0000000034 */
.L_x_131:
[----:B------:R-:W-:Y:S05]  /*fae0*/  BSYNC.RECONVERGENT B2 ;  /* 0x0000000000027941 */ /* 0x000fea0003800200 */
.L_x_130:
[----:B------:R-:W-:-:S13]  /*faf0*/  FSETP.NE.AND P3, PT, |R52|, +INF , PT ;  /* 0x7f8000003400780b */ /* 0x000fda0003f65200 */
[----:B------:R-:W-:Y:S05]  /*fb00*/  @!P3 BREAK.RELIABLE B1 ;  /* 0x000000000001b942 */ /* 0x000fea0003800100 */
[----:B------:R-:W-:Y:S05]  /*fb10*/  @!P3 BRA `(.L_x_136) ;  /* 0x0000008c001cb947 */ /* 0x000fea0003800000 */
[----:B------:R-:W-:Y:S01]  /*fb20*/  VIADD R37, R47, 0x1 ;  /* 0x000000012f257836 */ /* 0x000fe20000000000 */
[----:B------:R-:W-:-:S04]  /*fb30*/  FSETP.NE.AND P3, PT, R52, -INF , PT ;  /* 0xff8000003400780b */ /* 0x000fc80003f65000 */
[----:B------:R-:W-:Y:S02]  /*fb40*/  ISETP.NE.AND P4, PT, R37, 0x6, PT ;  /* 0x000000062500780c */ /* 0x000fe40003f85270 */
[----:B------:R-:W-:Y:S02]  /*fb50*/  FSEL R49, R52, -INF , P3 ;  /* 0xff80000034317808 */ /* 0x000fe40001800000 */
[----:B------:R-:W-:-:S09]  /*fb60*/  SEL R6, R47, 0xffffffff, P3 ;  /* 0xffffffff2f067807 */ /* 0x000fd20001800000 */
[----:B------:R-:W-:Y:S05]  /*fb70*/  @!P4 BRA `(.L_x_126) ;  /* 0x0000002000dcc947 */ /* 0x000fea0003800000 */
[----:B------:R1:W5:Y:S01]  /*fb80*/  LDL R18, [R27+0x4] ;  /* 0x000004001b127983 */ /* 0x0003620000100800 */
[----:B------:R-:W-:Y:S01]  /*fb90*/  BSSY.RECONVERGENT B2, `(.L_x_137) ;  /* 0x000002e000027945 */ /* 0x000fe20003800200 */
[----:B------:R-:W-:Y:S02]  /*fba0*/  MOV R52, RZ ;  /* 0x000000ff00347202 */ /* 0x000fe40000000f00 */
[----:B------:R-:W-:Y:S01]  /*fbb0*/  MOV R39, R47 ;  /* 0x0000002f00277202 */ /* 0x000fe20000000f00 */
[----:B------:R-:W-:Y:S06]  /*fbc0*/  @!P0 BRA `(.L_x_138) ;  /* 0x0000000000a88947 */ /* 0x000fec0003800000 */
[----:B------:R-:W-:Y:S01]  /*fbd0*/  HFMA2 R25, -RZ, RZ, 0, 0 ;  /* 0x00000000ff197431 */ /* 0x000fe200000001ff */
[----:B------:R-:W-:Y:S01]  /*fbe0*/  LOP3.LUT R38, R15, 0xfffffff0, RZ, 0xc0, !PT ;  /* 0xfffffff00f267812 */ /* 0x000fe200078ec0ff */
[----:B------:R-:W-:Y:S01]  /*fbf0*/  IMAD.MOV.U32 R52, RZ, RZ, RZ ;  /* 0x000000ffff347224 */ /* 0x000fe200078e00ff */
[----:B------:R-:W-:-:S07]  /*fc00*/  MOV R39, R47 ;  /* 0x0000002f00277202 */ /* 0x000fce0000000f00 */
.L_x_139:
        /* <DEDUP_REMOVED lines=9> */
[----:B------:R-:W3:Y:S04]  /*fca0*/  LDL R46, [R51+0xa8] ;  /* 0x0000a800332e7983 */ /* 0x000ee80000100800 */
[----:B0-----:R-:W3:Y:S04]  /*fcb0*/  LDL R48, [R51+0xc0] ;  /* 0x0000c00033307983 */ /* 0x001ee80000100800 */
[----:B------:R-:W3:Y:S04]  /*fcc0*/  LDL R50, [R51+0xd8] ;  /* 0x0000d80033327983 */ /* 0x000ee80000100800 */
[----:B------:R-:W3:Y:S04]  /*fcd0*/  LDL R56, [R51+0x120] ;  /* 0x0001200033387983 */ /* 0x000ee80000100800 */
[----:B------:R-:W3:Y:S01]  /*fce0*/  LDL R57, [R51+0x168] ;  /* 0x0001680033397983 */ /* 0x000ee20000100800 */
[----:B--2---:R-:W-:-:S03]  /*fcf0*/  FFMA R53, R53, R53, R52 ;  /* 0x0000003535357223 */ /* 0x004fc60000000034 */
[----:B------:R-:W2:Y:S01]  /*fd00*/  LDL R52, [R51+0xf0] ;  /* 0x0000f00033347983 */ /* 0x000ea20000100800 */
[----:B----4-:R-:W-:-:S03]  /*fd10*/  FFMA R54, R54, R54, R53 ;  /* 0x0000003636367223 */ /* 0x010fc60000000035 */
[----:B------:R-:W4:Y:S01]  /*fd20*/  LDL R53, [R51+0x108] ;  /* 0x0001080033357983 */ /* 0x000f220000100800 */
[----:B---3--:R-:W-:-:S03]  /*fd30*/  FFMA R59, R55, R55, R54 ;  /* 0x00000037373b7223 */ /* 0x008fc60000000036 */
[----:B------:R-:W3:Y:S04]  /*fd40*/  LDL R55, [R51+0x138] ;  /* 0x0001380033377983 */ /* 0x000ee80000100800 */
[----:B------:R-:W3:Y:S01]  /*fd50*/  LDL R54, [R51+0x150] ;  /* 0x0001500033367983 */ /* 0x000ee20000100800 */
[----:B------:R-:W-:-:S04]  /*fd60*/  FFMA R40, R40, R40, R59 ;  /* 0x0000002828287223 */ /* 0x000fc8000000003b */
[----:B------:R-:W-:-:S04]  /*fd70*/  FFMA R41, R41, R41, R40 ;  /* 0x0000002929297223 */ /* 0x000fc80000000028 */
[----:B------:R-:W-:-:S04]  /*fd80*/  FFMA R42, R42, R42, R41 ;  /* 0x0000002a2a2a7223 */ /* 0x000fc80000000029 */
[----:B------:R-:W-:-:S04]  /*fd90*/  FFMA R43, R43, R43, R42 ;  /* 0x0000002b2b2b7223 */ /* 0x000fc8000000002a */
[----:B------:R-:W-:-:S04]  /*fda0*/  FFMA R43, R46, R46, R43 ;  /* 0x0000002e2e2b7223 */ /* 0x000fc8000000002b */
[----:B------:R-:W-:-:S04]  /*fdb0*/  FFMA R43, R48, R48, R43 ;  /* 0x00000030302b7223 */ /* 0x000fc8000000002b */
[----:B------:R-:W-:Y:S01]  /*fdc0*/  FFMA R43, R50, R50, R43 ;  /* 0x00000032322b7223 */ /* 0x000fe2000000002b */
[----:B------:R-:W-:-:S04]  /*fdd0*/  IADD3 R25, PT, PT, R25, 0x10, RZ ;  /* 0x0000001019197810 */ /* 0x000fc80007ffe0ff */
[----:B------:R-:W-:Y:S01]  /*fde0*/  ISETP.NE.AND P3, PT, R25, R38, PT ;  /* 0x000000261900720c */ /* 0x000fe20003f65270 */
[----:B------:R-:W-:Y:S02]  /*fdf0*/  VIADD R39, R39, 0x10 ;  /* 0x0000001027277836 */ /* 0x000fe40000000000 */
[----:B--2---:R-:W-:-:S04]  /*fe00*/  FFMA R52, R52, R52, R43 ;  /* 0x0000003434347223 */ /* 0x004fc8000000002b */
[----:B----4-:R-:W-:-:S04]  /*fe10*/  FFMA R53, R53, R53, R52 ;  /* 0x0000003535357223 */ /* 0x010fc80000000034 */
[----:B------:R-:W-:-:S04]  /*fe20*/  FFMA R56, R56, R56, R53 ;  /* 0x0000003838387223 */ /* 0x000fc80000000035 */
[----:B---3--:R-:W-:-:S04]  /*fe30*/  FFMA R55, R55, R55, R56 ;  /* 0x0000003737377223 */ /* 0x008fc80000000038 */
[----:B------:R-:W-:-:S04]  /*fe40*/  FFMA R52, R54, R54, R55 ;  /* 0x0000003636347223 */ /* 0x000fc80000000037 */
[----:B------:R-:W-:Y:S01]  /*fe50*/  FFMA R52, R57, R57, R52 ;  /* 0x0000003939347223 */ /* 0x000fe20000000034 */
[----:B------:R-:W-:Y:S06]  /*fe60*/  @P3 BRA `(.L_x_139) ;  /* 0xfffffffc00683947 */ /* 0x000fec000383ffff */
.L_x_138:
[----:B------:R-:W-:Y:S05]  /*fe70*/  BSYNC.RECONVERGENT B2 ;  /* 0x0000000000027941 */ /* 0x000fea0003800200 */
.L_x_137:
        /* <DEDUP_REMOVED lines=13> */
[----:B0-----:R-:W3:Y:S04]  /*ff50*/  LDL R48, [R25+0x78] ;  /* 0x0000780019307983 */ /* 0x001ee80000100800 */
[----:B------:R-:W3:Y:S04]  /*ff60*/  LDL R50, [R25+0x90] ;  /* 0x0000900019327983 */ /* 0x000ee80000100800 */
[----:B------:R-:W3:Y:S01]  /*ff70*/  LDL R54, [R25+0xa8] ;  /* 0x0000a80019367983 */ /* 0x000ee20000100800 */
[----:B------:R-:W-:Y:S01]  /*ff80*/  IADD3 R39, PT, PT, R39, 0x8, RZ ;  /* 0x0000000827277810 */ /* 0x000fe20007ffe0ff */
        /* <DEDUP_REMOVED lines=8> */
.L_x_143:
[----:B------:R-:W-:Y:S05]  /*10010*/  BSYNC.RECONVERGENT B5 ;  /* 0x0000000000057941 */ /* 0x000fea0003800200 */
.L_x_142:
        /* <DEDUP_REMOVED lines=12> */
[----:B------:R-:W-:-:S02]  /*100e0*/  VIADD R39, R39, 0x4 ;  /* 0x0000000427277836 */ /* 0x000fc40000000000 */
[----:B--2---:R-:W-:-:S04]  /*100f0*/  FFMA R41, R41, R41, R52 ;  /* 0x0000002929297223 */ /* 0x004fc80000000034 */
[----:B----4-:R-:W-:-:S04]  /*10100*/  FFMA R41, R38, R38, R41 ;  /* 0x0000002626297223 */ /* 0x010fc80000000029 */
[----:B---3--:R-:W-:-:S04]  /*10110*/  FFMA R41, R40, R40, R41 ;  /* 0x0000002828297223 */ /* 0x008fc80000000029 */
[----:B------:R-:W-:-:S07]  /*10120*/  FFMA R52, R42, R42, R41 ;  /* 0x0000002a2a347223 */ /* 0x000fce0000000029 */
.L_x_145:
[----:B------:R-:W-:Y:S05]  /*10130*/  BSYNC.RECONVERGENT B5 ;  /* 0x0000000000057941 */ /* 0x000fea0003800200 */
.L_x_144:
        /* <DEDUP_REMOVED lines=12> */
.L_x_141:
[----:B------:R-:W-:Y:S05]  /*10200*/  BSYNC.RECONVERGENT B2 ;  /* 0x0000000000027941 */ /* 0x000fea0003800200 */
.L_x_140:
[----:B------:R-:W-:-:S13]  /*10210*/  FSETP.NE.AND P3, PT, |R52|, +INF , PT ;  /* 0x7f8000003400780b */ /* 0x000fda0003f65200 */
[----:B------:R-:W-:Y:S05]  /*10220*/  @!P3 BREAK.RELIABLE B1 ;  /* 0x000000000001b942 */ /* 0x000fea0003800100 */
[----:B------:R-:W-:Y:S05]  /*10230*/  @!P3 BRA `(.L_x_136) ;  /* 0x000000840054b947 */ /* 0x000fea0003800000 */
[----:B------:R-:W-:Y:S02]  /*10240*/  IADD3 R25, PT, PT, R47, 0x2, RZ ;  /* 0x000000022f197810 */ /* 0x000fe40007ffe0ff */
[CC--:B------:R-:W-:Y:S02]  /*10250*/  FSETP.GT.AND P3, PT, R52.reuse, R49.reuse, PT ;  /* 0x000000313400720b */ /* 0x0c0fe40003f64000 */
[----:B------:R-:W-:Y:S02]  /*10260*/  ISETP.NE.AND P4, PT, R25, 0x6, PT ;  /* 0x000000061900780c */ /* 0x000fe40003f85270 */
[----:B------:R-:W-:Y:S02]  /*10270*/  FSEL R49, R52, R49, P3 ;  /* 0x0000003134317208 */ /* 0x000fe40001800000 */
[----:B------:R-:W-:-:S09]  /*10280*/  SEL R6, R37, R6, P3 ;  /* 0x0000000625067207 */ /* 0x000fd20001800000 */
[----:B------:R-:W-:Y:S05]  /*10290*/  @!P4 BRA `(.L_x_126) ;  /* 0x0000001c0014c947 */ /* 0x000fea0003800000 */
[----:B-----5:R2:W5:Y:S01]  /*102a0*/  LDL R18, [R27+0x8] ;  /* 0x000008001b127983 */ /* 0x0205620000100800 */
[----:B------:R-:W-:Y:S01]  /*102b0*/  BSSY.RECONVERGENT B2, `(.L_x_146) ;  /* 0x000002e000027945 */ /* 0x000fe20003800200 */
[----:B------:R-:W-:Y:S02]  /*102c0*/  HFMA2 R52, -RZ, RZ, 0, 0 ;  /* 0x00000000ff347431 */ /* 0x000fe400000001ff */
[----:B------:R-:W-:Y:S01]  /*102d0*/  IMAD.MOV.U32 R39, RZ, RZ, R47 ;  /* 0x000000ffff277224 */ /* 0x000fe200078e002f */
[----:B------:R-:W-:Y:S06]  /*102e0*/  @!P0 BRA `(.L_x_147) ;  /* 0x0000000000a88947 */ /* 0x000fec0003800000 */
[----:B------:R-:W-:Y:S02]  /*102f0*/  LOP3.LUT R38, R15, 0xfffffff0, RZ, 0xc0, !PT ;  /* 0xfffffff00f267812 */ /* 0x000fe400078ec0ff */
[----:B------:R-:W-:Y:S02]  /*10300*/  MOV R37, RZ ;  /* 0x000000ff00257202 */ /* 0x000fe40000000f00 */
[----:B------:R-:W-:Y:S02]  /*10310*/  MOV R52, RZ ;  /* 0x000000ff00347202 */ /* 0x000fe40000000f00 */
[----:B------:R-:W-:-:S07]  /*10320*/  MOV R39, R47 ;  /* 0x0000002f00277202 */ /* 0x000fce0000000f00 */
.L_x_148:
[----:B-----5:R-:W-:-:S04]  /*10330*/  IMAD R51, R39, 0x6, R18 ;  /* 0x0000000627337824 */ /* 0x020fc800078e0212 */
[----:B------:R-:W-:-:S05]  /*10340*/  IMAD R51, R51, 0x4, R30 ;  /* 0x0000000433337824 */ /* 0x000fca00078e021e */
[----:B------:R-:W4:Y:S04]  /*10350*/  LDL R53, [R51] ;  /* 0x0000000033357983 */ /* 0x000f280000100800 */
[----:B------:R-:W2:Y:S04]  /*10360*/  LDL R54, [R51+0x18] ;  /* 0x0000180033367983 */ /* 0x000ea80000100800 */
        /* <DEDUP_REMOVED lines=10> */
[----:B----4-:R-:W-:-:S03]  /*10410*/  FFMA R53, R53, R53, R52 ;  /* 0x0000003535357223 */ /* 0x010fc60000000034 */
[----:B------:R-:W4:Y:S01]  /*10420*/  LDL R52, [R51+0xf0] ;  /* 0x0000f00033347983 */ /* 0x000f220000100800 */
[----:B--2---:R-:W-:-:S03]  /*10430*/  FFMA R54, R54, R54, R53 ;  /* 0x0000003636367223 */ /* 0x004fc60000000035 */
[----:B------:R-:W2:Y:S01]  /*10440*/  LDL R53, [R51+0x108] ;  /* 0x0001080033357983 */ /* 0x000ea20000100800 */
        /* <DEDUP_REMOVED lines=11> */
[----:B------:R-:W-:Y:S02]  /*10500*/  ISETP.NE.AND P3, PT, R37, R38, PT ;  /* 0x000000262500720c */ /* 0x000fe40003f65270 */
[----:B------:R-:W-:Y:S01]  /*10510*/  IADD3 R39, PT, PT, R39, 0x10, RZ ;  /* 0x0000001027277810 */ /* 0x000fe20007ffe0ff */
[----:B----4-:R-:W-:-:S04]  /*10520*/  FFMA R52, R52, R52, R43 ;  /* 0x0000003434347223 */ /* 0x010fc8000000002b */
[----:B--2---:R-:W-:-:S04]  /*10530*/  FFMA R53, R53, R53, R52 ;  /* 0x0000003535357223 */ /* 0x004fc80000000034 */
[----:B------:R-:W-:-:S04]  /*10540*/  FFMA R56, R56, R56, R53 ;  /* 0x0000003838387223 */ /* 0x000fc80000000035 */
[----:B---3--:R-:W-:-:S04]  /*10550*/  FFMA R55, R55, R55, R56 ;  /* 0x0000003737377223 */ /* 0x008fc80000000038 */
[----:B------:R-:W-:-:S04]  /*10560*/  FFMA R52, R54, R54, R55 ;  /* 0x0000003636347223 */ /* 0x000fc80000000037 */
[----:B------:R-:W-:Y:S01]  /*10570*/  FFMA R52, R57, R57, R52 ;  /* 0x0000003939347223 */ /* 0x000fe20000000034 */
[----:B------:R-:W-:Y:S06]  /*10580*/  @P3 BRA `(.L_x_148) ;  /* 0xfffffffc00683947 */ /* 0x000fec000383ffff */
.L_x_147:
[----:B------:R-:W-:Y:S05]  /*10590*/  BSYNC.RECONVERGENT B2 ;  /* 0x0000000000027941 */ /* 0x000fea0003800200 */
.L_x_146:
        /* <DEDUP_REMOVED lines=8> */
[----:B------:R-:W4:Y:S04]  /*10620*/  LDL R41, [R37] ;  /* 0x0000000025297983 */ /* 0x000f280000100800 */
[----:B------:R-:W2:Y:S04]  /*10630*/  LDL R38, [R37+0x18] ;  /* 0x0000180025267983 */ /* 0x000ea80000100800 */
[----:B------:R-:W3:Y:S04]  /*10640*/  LDL R40, [R37+0x30] ;  /* 0x0000300025287983 */ /* 0x000ee80000100800 */
[----:B------:R-:W3:Y:S04]  /*10650*/  LDL R42, [R37+0x48] ;  /* 0x00004800252a7983 */ /* 0x000ee80000100800 */
[----:B------:R-:W3:Y:S04]  /*10660*/  LDL R46, [R37+0x60] ;  /* 0x00006000252e7983 */ /* 0x000ee80000100800 */
[----:B0-----:R-:W3:Y:S04]  /*10670*/  LDL R48, [R37+0x78] ;  /* 0x0000780025307983 */ /* 0x001ee80000100800 */
[----:B------:R-:W3:Y:S04]  /*10680*/  LDL R50, [R37+0x90] ;  /* 0x0000900025327983 */ /* 0x000ee80000100800 */
[----:B------:R-:W3:Y:S01]  /*10690*/  LDL R54, [R37+0xa8] ;  /* 0x0000a80025367983 */ /* 0x000ee20000100800 */
[----:B------:R-:W-:-:S02]  /*106a0*/  VIADD R39, R39, 0x8 ;  /* 0x0000000827277836 */ /* 0x000fc40000000000 */
[----:B----4-:R-:W-:-:S04]  /*106b0*/  FFMA R41, R41, R41, R52 ;  /* 0x0000002929297223 */ /* 0x010fc80000000034 */
[----:B--2---:R-:W-:-:S04]  /*106c0*/  FFMA R41, R38, R38, R41 ;  /* 0x0000002626297223 */ /* 0x004fc80000000029 */
[----:B---3--:R-:W-:-:S04]  /*106d0*/  FFMA R41, R40, R40, R41 ;  /* 0x0000002828297223 */ /* 0x008fc80000000029 */
[----:B------:R-:W-:-:S04]  /*106e0*/  FFMA R41, R42, R42, R41 ;  /* 0x0000002a2a297223 */ /* 0x000fc80000000029 */
[----:B------:R-:W-:-:S04]  /*106f0*/  FFMA R41, R46, R46, R41 ;  /* 0x0000002e2e297223 */ /* 0x000fc80000000029 */
[----:B------:R-:W-:-:S04]  /*10700*/  FFMA R41, R48, R48, R41 ;  /* 0x0000003030297223 */ /* 0x000fc80000000029 */
[----:B------:R-:W-:-:S04]  /*10710*/  FFMA R41, R50, R50, R41 ;  /* 0x0000003232297223 */ /* 0x000fc80000000029 */
[----:B------:R-:W-:-:S07]  /*10720*/  FFMA R52, R54, R54, R41 ;  /* 0x0000003636347223 */ /* 0x000fce0000000029 */
.L_x_152:
[----:B------:R-:W-:Y:S05]  /*10730*/  BSYNC.RECONVERGENT B5 ;  /* 0x0000000000057941 */ /* 0x000fea0003800200 */
.L_x_151:
        /* <DEDUP_REMOVED lines=8> */
[----:B------:R-:W4:Y:S04]  /*107c0*/  LDL R41, [R37] ;  /* 0x0000000025297983 */ /* 0x000f280000100800 */
[----:B------:R-:W2:Y:S04]  /*107d0*/  LDL R38, [R37+0x18] ;  /* 0x0000180025267983 */ /* 0x000ea80000100800 */
[----:B------:R-:W3:Y:S04]  /*107e0*/  LDL R40, [R37+0x30] ;  /* 0x0000300025287983 */ /* 0x000ee80000100800 */
[----:B------:R-:W3:Y:S01]  /*107f0*/  LDL R42, [R37+0x48] ;  /* 0x00004800252a7983 */ /* 0x000ee20000100800 */
[----:B------:R-:W-:Y:S01]  /*10800*/  IADD3 R39, PT, PT, R39, 0x4, RZ ;  /* 0x0000000427277810 */ /* 0x000fe20007ffe0ff */
[----:B----4-:R-:W-:-:S04]  /*10810*/  FFMA R41, R41, R41, R52 ;  /* 0x0000002929297223 */ /* 0x010fc80000000034 */
[----:B--2---:R-:W-:-:S04]  /*10820*/  FFMA R41, R38, R38, R41 ;  /* 0x0000002626297223 */ /* 0x004fc80000000029 */
[----:B---3--:R-:W-:-:S04]  /*10830*/  FFMA R41, R40, R40, R41 ;  /* 0x0000002828297223 */ /* 0x008fc80000000029 */
[----:B------:R-:W-:-:S07]  /*10840*/  FFMA R52, R42, R42, R41 ;  /* 0x0000002a2a347223 */ /* 0x000fce0000000029 */
.L_x_154:
[----:B------:R-:W-:Y:S05]  /*10850*/  BSYNC.RECONVERGENT B5 ;  /* 0x0000000000057941 */ /* 0x000fea0003800200 */
.L_x_153:
[----:B------:R-:W-:Y:S05]  /*10860*/  @!P3 BRA `(.L_x_150) ;  /* 0x00000000002cb947 */ /* 0x000fea0003800000 */
[----:B-----5:R-:W-:-:S05]  /*10870*/  IMAD R37, R39, 0x6, R18 ;  /* 0x0000000627257824 */ /* 0x020fca00078e0212 */
[----:B------:R-:W-:-:S05]  /*10880*/  LEA R37, R37, R30, 0x2 ;  /* 0x0000001e25257211 */ /* 0x000fca00078e10ff */
[----:B------:R-:W4:Y:S01]  /*10890*/  LDL R39, [R37] ;  /* 0x0000000025277983 */ /* 0x000f220000100800 */
[----:B------:R-:W-:Y:S01]  /*108a0*/  ISETP.NE.AND P3, PT, R43, 0x1, PT ;  /* 0x000000012b00780c */ /* 0x000fe20003f65270 */
[----:B----4-:R-:W-:-:S12]  /*108b0*/  FFMA R52, R39, R39, R52 ;  /* 0x0000002727347223 */ /* 0x010fd80000000034 */
[----:B------:R-:W-:Y:S05]  /*108c0*/  @!P3 BRA `(.L_x_150) ;  /* 0x000000000014b947 */ /* 0x000fea0003800000 */
[----:B------:R-:W-:Y:S01]  /*108d0*/  ISETP.NE.AND P3, PT, R43, 0x2, PT ;  /* 0x000000022b00780c */ /* 0x000fe20003f65270 */
[----:B------:R-:W4:-:S12]  /*108e0*/  LDL R39, [R37+0x18] ;  /* 0x0000180025277983 */ /* 0x000f180000100800 */
[----:B------:R-:W5:Y:S01]  /*108f0*/  @P3 LDL R41, [R37+0x30] ;  /* 0x0000300025293983 */ /* 0x000f620000100800 */
[----:B----4-:R-:W-:-:S04]  /*10900*/  FFMA R52, R39, R39, R52 ;  /* 0x0000002727347223 */ /* 0x010fc80000000034 */
[----:B-----5:R-:W-:-:S07]  /*10910*/  @P3 FFMA R52, R41, R41, R52 ;  /* 0x0000002929343223 */ /* 0x020fce0000000034 */
.L_x_150:
[----:B------:R-:W-:Y:S05]  /*10920*/  BSYNC.RECONVERGENT B2 ;  /* 0x0000000000027941 */ /* 0x000fea0003800200 */
.L_x_149:
[----:B------:R-:W-:-:S13]  /*10930*/  FSETP.NE.AND P3, PT, |R52|, +INF , PT ;  /* 0x7f8000003400780b */ /* 0x000fda0003f65200 */
[----:B------:R-:W-:Y:S05]  /*10940*/  @!P3 BREAK.RELIABLE B1 ;  /* 0x000000000001b942 */ /* 0x000fea0003800100 */
[----:B------:R-:W-:Y:S05]  /*10950*/  @!P3 BRA `(.L_x_136) ;  /* 0x0000007c008cb947 */ /* 0x000fea0003800000 */
[----:B------:R-:W-:Y:S01]  /*10960*/  VIADD R37, R47, 0x3 ;  /* 0x000000032f257836 */ /* 0x000fe20000000000 */
[----:B------:R-:W-:-:S04]  /*10970*/  FSETP.GT.AND P3, PT, R52, R49, PT ;  /* 0x000000313400720b */ /* 0x000fc80003f64000 */
[----:B------:R-:W-:Y:S02]  /*10980*/  ISETP.NE.AND P4, PT, R37, 0x6, PT ;  /* 0x000000062500780c */ /* 0x000fe40003f85270 */
[----:B------:R-:W-:Y:S02]  /*10990*/  FSEL R49, R52, R49, P3 ;  /* 0x0000003134317208 */ /* 0x000fe40001800000 */
[----:B------:R-:W-:-:S09]  /*109a0*/  SEL R6, R25, R6, P3 ;  /* 0x0000000619067207 */ /* 0x000fd20001800000 */
[----:B------:R-:W-:Y:S05]  /*109b0*/  @!P4 BRA `(.L_x_126) ;  /* 0x00000014004cc947 */ /* 0x000fea0003800000 */
[----:B-----5:R4:W5:Y:S01]  /*109c0*/  LDL R18, [R27+0xc] ;  /* 0x00000c001b127983 */ /* 0x0209620000100800 */
        /* <DEDUP_REMOVED lines=8> */
.L_x_157:
[----:B-----5:R-:W-:-:S05]  /*10a50*/  IMAD R51, R39, 0x6, R18 ;  /* 0x0000000627337824 */ /* 0x020fca00078e0212 */
[----:B------:R-:W-:-:S05]  /*10a60*/  LEA R51, R51, R30, 0x2 ;  /* 0x0000001e33337211 */ /* 0x000fca00078e10ff */
[----:B------:R-:W2:Y:S04]  /*10a70*/  LDL R53, [R51] ;  /* 0x0000000033357983 */ /* 0x000ea80000100800 */
[----:B------:R-:W3:Y:S04]  /*10a80*/  LDL R54, [R51+0x18] ;  /* 0x0000180033367983 */ /* 0x000ee80000100800 */
[----:B------:R-:W4:Y:S04]  /*10a90*/  LDL R55, [R51+0x30] ;  /* 0x0000300033377983 */ /* 0x000f280000100800 */
[----:B------:R-:W4:Y:S04]  /*10aa0*/  LDL R40, [R51+0x48] ;  /* 0x0000480033287983 */ /* 0x000f280000100800 */
[----:B------:R-:W4:Y:S04]  /*10ab0*/  LDL R41, [R51+0x60] ;  /* 0x0000600033297983 */ /* 0x000f280000100800 */
[----:B------:R-:W4:Y:S04]  /*10ac0*/  LDL R42, [R51+0x78] ;  /* 0x00007800332a7983 */ /* 0x000f280000100800 */
[----:B------:R-:W4:Y:S04]  /*10ad0*/  LDL R43, [R51+0x90] ;  /* 0x00009000332b7983 */ /* 0x000f280000100800 */
[----:B------:R-:W4:Y:S04]  /*10ae0*/  LDL R46, [R51+0xa8] ;  /* 0x0000a800332e7983 */ /* 0x000f280000100800 */
[----:B0-----:R-:W4:Y:S04]  /*10af0*/  LDL R48, [R51+0xc0] ;  /* 0x0000c00033307983 */ /* 0x001f280000100800 */
[----:B------:R-:W4:Y:S04]  /*10b00*/  LDL R50, [R51+0xd8] ;  /* 0x0000d80033327983 */ /* 0x000f280000100800 */
[----:B------:R-:W4:Y:S04]  /*10b10*/  LDL R56, [R51+0x120] ;  /* 0x0001200033387983 */ /* 0x000f280000100800 */
[----:B------:R-:W4:Y:S01]  /*10b20*/  LDL R57, [R51+0x168] ;  /* 0x0001680033397983 */ /* 0x000f220000100800 */
[----:B--2---:R-:W-:-:S03]  /*10b30*/  FFMA R53, R53, R53, R52 ;  /* 0x0000003535357223 */ /* 0x004fc60000000034 */
[----:B------:R-:W2:Y:S01]  /*10b40*/  LDL R52, [R51+0xf0] ;  /* 0x0000f00033347983 */ /* 0x000ea20000100800 */
[----:B---3--:R-:W-:-:S03]  /*10b50*/  FFMA R54, R54, R54, R53 ;  /* 0x0000003636367223 */ /* 0x008fc60000000035 */
[----:B------:R-:W3:Y:S01]  /*10b60*/  LDL R53, [R51+0x108] ;  /* 0x0001080033357983 */ /* 0x000ee20000100800 */
[----:B----4-:R-:W-:-:S03]  /*10b70*/  FFMA R59, R55, R55, R54 ;  /* 0x00000037373b7223 */ /* 0x010fc60000000036 */
[----:B------:R-:W4:Y:S04]  /*10b80*/  LDL R55, [R51+0x138] ;  /* 0x0001380033377983 */ /* 0x000f280000100800 */
[----:B------:R-:W4:Y:S01]  /*10b90*/  LDL R54, [R51+0x150] ;  /* 0x0001500033367983 */ /* 0x000f220000100800 */
        /* <DEDUP_REMOVED lines=11> */
[----:B---3--:R-:W-:-:S04]  /*10c50*/  FFMA R53, R53, R53, R52 ;  /* 0x0000003535357223 */ /* 0x008fc80000000034 */
[----:B------:R-:W-:-:S04]  /*10c60*/  FFMA R56, R56, R56, R53 ;  /* 0x0000003838387223 */ /* 0x000fc80000000035 */
[----:B----4-:R-:W-:-:S04]  /*10c70*/  FFMA R55, R55, R55, R56 ;  /* 0x0000003737377223 */ /* 0x010fc80000000038 */
[----:B------:R-:W-:-:S04]  /*10c80*/  FFMA R52, R54, R54, R55 ;  /* 0x0000003636347223 */ /* 0x000fc80000000037 */
[----:B------:R-:W-:Y:S01]  /*10c90*/  FFMA R52, R57, R57, R52 ;  /* 0x0000003939347223 */ /* 0x000fe20000000034 */
[----:B------:R-:W-:Y:S06]  /*10ca0*/  @P3 BRA `(.L_x_157) ;  /* 0xfffffffc00683947 */ /* 0x000fec000383ffff */
.L_x_156:
[----:B------:R-:W-:Y:S05]  /*10cb0*/  BSYNC.RECONVERGENT B2 ;  /* 0x0000000000027941 */ /* 0x000fea0003800200 */
.L_x_155:
        /* <DEDUP_REMOVED lines=9> */
[----:B------:R-:W3:Y:S04]  /*10d50*/  LDL R38, [R25+0x18] ;  /* 0x0000180019267983 */ /* 0x000ee80000100800 */
[----:B------:R-:W4:Y:S04]  /*10d60*/  LDL R40, [R25+0x30] ;  /* 0x0000300019287983 */ /* 0x000f280000100800 */
[----:B------:R-:W4:Y:S04]  /*10d70*/  LDL R42, [R25+0x48] ;  /* 0x00004800192a7983 */ /* 0x000f280000100800 */
[----:B------:R-:W4:Y:S04]  /*10d80*/  LDL R46, [R25+0x60] ;  /* 0x00006000192e7983 */ /* 0x000f280000100800 */
[----:B0-----:R-:W4:Y:S04]  /*10d90*/  LDL R48, [R25+0x78] ;  /* 0x0000780019307983 */ /* 0x001f280000100800 */
[----:B------:R-:W4:Y:S04]  /*10da0*/  LDL R50, [R25+0x90] ;  /* 0x0000900019327983 */ /* 0x000f280000100800 */
[----:B------:R-:W4:Y:S01]  /*10db0*/  LDL R54, [R25+0xa8] ;  /* 0x0000a80019367983 */ /* 0x000f220000100800 */
[----:B------:R-:W-:Y:S01]  /*10dc0*/  IADD3 R39, PT, PT, R39, 0x8, RZ ;  /* 0x0000000827277810 */ /* 0x000fe20007ffe0ff */
[----:B--2---:R-:W-:-:S04]  /*10dd0*/  FFMA R41, R41, R41, R52 ;  /* 0x0000002929297223 */ /* 0x004fc80000000034 */
[----:B---3--:R-:W-:-:S04]  /*10de0*/  FFMA R41, R38, R38, R41 ;  /* 0x0000002626297223 */ /* 0x008fc80000000029 */
[----:B----4-:R-:W-:-:S04]  /*10df0*/  FFMA R41, R40, R40, R41 ;  /* 0x0000002828297223 */ /* 0x010fc80000000029 */
[----:B------:R-:W-:-:S04]  /*10e00*/  FFMA R41, R42, R42, R41 ;  /* 0x0000002a2a297223 */ /* 0x000fc80000000029 */
[----:B------:R-:W-:-:S04]  /*10e10*/  FFMA R41, R46, R46, R41 ;  /* 0x0000002e2e297223 */ /* 0x000fc80000000029 */
[----:B------:R-:W-:-:S04]  /*10e20*/  FFMA R41, R48, R48, R41 ;  /* 0x0000003030297223 */ /* 0x000fc80000000029 */
[----:B------:R-:W-:-:S04]  /*10e30*/  FFMA R41, R50, R50, R41 ;  /* 0x0000003232297223 */ /* 0x000fc80000000029 */
[----:B------:R-:W-:-:S07]  /*10e40*/  FFMA R52, R54, R54, R41 ;  /* 0x0000003636347223 */ /* 0x000fce0000000029 */
.L_x_161:
[----:B------:R-:W-:Y:S05]  /*10e50*/  BSYNC.RECONVERGENT B5 ;  /* 0x0000000000057941 */ /* 0x000fea0003800200 */
.L_x_160:
        /* <DEDUP_REMOVED lines=9> */
[----:B------:R-:W3:Y:S04]  /*10ef0*/  LDL R38, [R25+0x18] ;  /* 0x0000180019267983 */ /* 0x000ee80000100800 */
[----:B------:R-:W4:Y:S04]  /*10f00*/  LDL R40, [R25+0x30] ;  /* 0x0000300019287983 */ /* 0x000f280000100800 */
[----:B------:R-:W4:Y:S01]  /*10f10*/  LDL R42, [R25+0x48] ;  /* 0x00004800192a7983 */ /* 0x000f220000100800 */
[----:B------:R-:W-:-:S02]  /*10f20*/  VIADD R39, R39, 0x4 ;  /* 0x0000000427277836 */ /* 0x000fc40000000000 */
[----:B--2---:R-:W-:-:S04]  /*10f30*/  FFMA R41, R41, R41, R52 ;  /* 0x0000002929297223 */ /* 0x004fc80000000034 */
[----:B---3--:R-:W-:-:S04]  /*10f40*/  FFMA R41, R38, R38, R41 ;  /* 0x0000002626297223 */ /* 0x008fc80000000029 */
[----:B----4-:R-:W-:-:S04]  /*10f50*/  FFMA R41, R40, R40, R41 ;  /* 0x0000002828297223 */ /* 0x010fc80000000029 */
[----:B------:R-:W-:-:S07]  /*10f60*/  FFMA R52, R42, R42, R41 ;  /* 0x0000002a2a347223 */ /* 0x000fce0000000029 */
.L_x_163:
[----:B------:R-:W-:Y:S05]  /*10f70*/  BSYNC.RECONVERGENT B5 ;  /* 0x0000000000057941 */ /* 0x000fea0003800200 */
.L_x_162:
        /* <DEDUP_REMOVED lines=9> */
[----:B------:R-:W5:Y:S01]  /*11010*/  @P3 LDL R41, [R25+0x30] ;  /* 0x0000300019293983 */ /* 0x000f620000100800 */
[----:B--2---:R-:W-:-:S04]  /*11020*/  FFMA R52, R39, R39, R52 ;  /* 0x0000002727347223 */ /* 0x004fc80000000034 */
[----:B-----5:R-:W-:-:S07]  /*11030*/  @P3 FFMA R52, R41, R41, R52 ;  /* 0x0000002929343223 */ /* 0x020fce0000000034 */
.L_x_159:
[----:B------:R-:W-:Y:S05]  /*11040*/  BSYNC.RECONVERGENT B2 ;  /* 0x0000000000027941 */ /* 0x000fea0003800200 */
.L_x_158:
        /* <DEDUP_REMOVED lines=18> */
.L_x_166:
[----:B-----5:R-:W-:-:S04]  /*11170*/  IMAD R51, R39, 0x6, R18 ;  /* 0x0000000627337824 */ /* 0x020fc800078e0212 */
[----:B------:R-:W-:-:S05]  /*11180*/  IMAD R51, R51, 0x4, R30 ;  /* 0x0000000433337824 */ /* 0x000fca00078e021e */
        /* <DEDUP_REMOVED lines=29> */
[----:B--2---:R-:W-:-:S04]  /*11360*/  FFMA R52, R52, R52, R43 ;  /* 0x0000003434347223 */ /* 0x004fc8000000002b */
[----:B---3--:R-:W-:-:S04]  /*11370*/  FFMA R53, R53, R53, R52 ;  /* 0x0000003535357223 */ /* 0x008fc80000000034 */
[----:B------:R-:W-:-:S04]  /*11380*/  FFMA R56, R56, R56, R53 ;  /* 0x0000003838387223 */ /* 0x000fc80000000035 */
[----:B----4-:R-:W-:-:S04]  /*11390*/  FFMA R55, R55, R55, R56 ;  /* 0x0000003737377223 */ /* 0x010fc80000000038 */
[----:B------:R-:W-:-:S04]  /*113a0*/  FFMA R52, R54, R54, R55 ;  /* 0x0000003636347223 */ /* 0x000fc80000000037 */
[----:B------:R-:W-:Y:S01]  /*113b0*/  FFMA R52, R57, R57, R52 ;  /* 0x0000003939347223 */ /* 0x000fe20000000034 */
[----:B------:R-:W-:Y:S06]  /*113c0*/  @P3 BRA `(.L_x_166) ;  /* 0xfffffffc00683947 */ /* 0x000fec000383ffff */
.L_x_165:
[----:B------:R-:W-:Y:S05]  /*113d0*/  BSYNC.RECONVERGENT B2 ;  /* 0x0000000000027941 */ /* 0x000fea0003800200 */
.L_x_164:
        /* <DEDUP_REMOVED lines=16> */
[----:B------:R-:W-:-:S02]  /*114e0*/  VIADD R39, R39, 0x8 ;  /* 0x0000000827277836 */ /* 0x000fc40000000000 */
        /* <DEDUP_REMOVED lines=8> */
.L_x_170:
[----:B------:R-:W-:Y:S05]  /*11570*/  BSYNC.RECONVERGENT B5 ;  /* 0x0000000000057941 */ /* 0x000fea0003800200 */
.L_x_169:
        /* <DEDUP_REMOVED lines=12> */
[----:B------:R-:W-:Y:S01]  /*11640*/  IADD3 R39, PT, PT, R39, 0x4, RZ ;  /* 0x0000000427277810 */ /* 0x000fe20007ffe0ff */
[----:B--2---:R-:W-:-:S04]  /*11650*/  FFMA R41, R41, R41, R52 ;  /* 0x0000002929297223 */ /* 0x004fc80000000034 */
[----:B---3--:R-:W-:-:S04]  /*11660*/  FFMA R41, R38, R38, R41 ;  /* 0x0000002626297223 */ /* 0x008fc80000000029 */
[----:B----4-:R-:W-:-:S04]  /*11670*/  FFMA R41, R40, R40, R41 ;  /* 0x0000002828297223 */ /* 0x010fc80000000029 */
[----:B------:R-:W-:-:S07]  /*11680*/  FFMA R52, R42, R42, R41 ;  /* 0x0000002a2a347223 */ /* 0x000fce0000000029 */
.L_x_172:
[----:B------:R-:W-:Y:S05]  /*11690*/  BSYNC.RECONVERGENT B5 ;  /* 0x0000000000057941 */ /* 0x000fea0003800200 */
.L_x_171:
        /* <DEDUP_REMOVED lines=12> */
.L_x_168:
[----:B------:R-:W-:Y:S05]  /*11760*/  BSYNC.RECONVERGENT B2 ;  /* 0x0000000000027941 */ /* 0x000fea0003800200 */
.L_x_167:
        /* <DEDUP_REMOVED lines=18> */
.L_x_175:
        /* <DEDUP_REMOVED lines=38> */
.L_x_174:
[----:B------:R-:W-:Y:S05]  /*11af0*/  BSYNC.RECONVERGENT B2 ;  /* 0x0000000000027941 */ /* 0x000fea0003800200 */
.L_x_173:
        /* <DEDUP_REMOVED lines=25> */
.L_x_179:
[----:B------:R-:W-:Y:S05]  /*11c90*/  BSYNC.RECONVERGENT B5 ;  /* 0x0000000000057941 */ /* 0x000fea0003800200 */
.L_x_178:
        /* <DEDUP_REMOVED lines=17> */
.L_x_181:
[----:B------:R-:W-:Y:S05]  /*11db0*/  BSYNC.RECONVERGENT B5 ;  /* 0x0000000000057941 */ /* 0x000fea0003800200 */
.L_x_180:
        /* <DEDUP_REMOVED lines=12> */
.L_x_177:
[----:B------:R-:W-:Y:S05]  /*11e80*/  BSYNC.RECONVERGENT B2 ;  /* 0x0000000000027941 */ /* 0x000fea0003800200 */
.L_x_176:
[----:B------:R-:W-:-:S13]  /*11e90*/  FSETP.NE.AND P0, PT, |R52|, +INF , PT ;  /* 0x7f8000003400780b */ /* 0x000fda0003f05200 */
[----:B------:R-:W-:Y:S05]  /*11ea0*/  @!P0 BREAK.RELIABLE B1 ;  /* 0x0000000000018942 */ /* 0x000fea0003800100 */
[----:B------:R-:W-:Y:S05]  /*11eb0*/  @!P0 BRA `(.L_x_136) ;  /* 0x0000006800348947 */ /* 0x000fea0003800000 */
[----:B------:R-:W-:-:S04]  /*11ec0*/  FSETP.GT.AND P0, PT, R52, R49, PT ;  /* 0x000000313400720b */ /* 0x000fc80003f04000 */
[----:B------:R-:W-:Y:S02]  /*11ed0*/  FSEL R49, R52, R49, P0 ;  /* 0x0000003134317208 */ /* 0x000fe40000000000 */
[----:B------:R-:W-:-:S07]  /*11ee0*/  SEL R6, R37, R6, P0 ;  /* 0x0000000625067207 */ /* 0x000fce0000000000 */
.L_x_126:
[----:B------:R-:W-:Y:S05]  /*11ef0*/  BSYNC.RELIABLE B1 ;  /* 0x0000000000017941 */ /* 0x000fea0003800100 */
.L_x_116:
[----:B------:R-:W-:-:S05]  /*11f00*/  LEA R37, R6, UR22, 0x2 ;  /* 0x0000001606257c11 */ /* 0x000fca000f8e10ff */
[----:B-----5:R-:W2:Y:S04]  /*11f10*/  LDL R18, [R37] ;  /* 0x0000000025127983 */ /* 0x020ea80000100800 */
[----:B------:R0:W-:Y:S01]  /*11f20*/  STL [R37], R26 ;  /* 0x0000001a25007387 */ /* 0x0001e20000100800 */
[----:B--2---:R-:W-:-:S03]  /*11f30*/  IMAD R25, R47, 0x6, R18 ;  /* 0x000000062f197824 */ /* 0x004fc600078e0212 */
[----:B------:R0:W-:Y:S02]  /*11f40*/  STL [R27], R18 ;  /* 0x000000121b007387 */ /* 0x0001e40000100800 */
[----:B------:R-:W-:-:S05]  /*11f50*/  LEA R25, R25, R30, 0x2 ;  /* 0x0000001e19197211 */ /* 0x000fca00078e10ff */
[----:B------:R-:W2:Y:S01]  /*11f60*/  LDL R6, [R25] ;  /* 0x0000000019067983 */ /* 0x000ea20000100800 */
[----:B------:R-:W-:Y:S01]  /*11f70*/  BSSY.RECONVERGENT B2, `(.L_x_182) ;  /* 0x0000022000027945 */ /* 0x000fe20003800200 */
[----:B--2---:R-:W-:-:S13]  /*11f80*/  FSETP.GT.AND P0, PT, R6, RZ, PT ;  /* 0x000000ff0600720b */ /* 0x004fda0003f04000 */
[----:B0-----:R-:W-:Y:S05]  /*11f90*/  @!P0 BRA `(.L_x_183) ;  /* 0x0000000000408947 */ /* 0x001fea0003800000 */
[----:B-1--4-:R-:W-:Y:S01]  /*11fa0*/  IADD3 R27, PT, PT, R49, -0xd000000, RZ ;  /* 0xf3000000311b7810 */ /* 0x012fe20007ffe0ff */
[----:B------:R0:W1:Y:S01]  /*11fb0*/  MUFU.RSQ R26, R49 ;  /* 0x00000031001a7308 */ /* 0x0000620000001400 */
[----:B------:R-:W-:Y:S02]  /*11fc0*/  BSSY.RECONVERGENT B5, `(.L_x_184) ;  /* 0x000000b000057945 */ /* 0x000fe40003800200 */
[----:B------:R-:W-:-:S13]  /*11fd0*/  ISETP.GT.U32.AND P0, PT, R27, 0x727fffff, PT ;  /* 0x727fffff1b00780c */ /* 0x000fda0003f04070 */
[----:B0-----:R-:W-:Y:S05]  /*11fe0*/  @!P0 BRA `(.L_x_185) ;  /* 0x0000000000108947 */ /* 0x001fea0003800000 */
[----:B------:R-:W-:Y:S01]  /*11ff0*/  IMAD.MOV.U32 R27, RZ, RZ, R49 ;  /* 0x000000ffff1b7224 */ /* 0x000fe200078e0031 */
[----:B-1----:R-:W-:-:S07]  /*12000*/  MOV R26, 0x12020 ;  /* 0x00012020001a7802 */ /* 0x002fce0000000f00 */
[----:B---3--:R-:W-:Y:S05]  /*12010*/  CALL.REL.NOINC `($__internal_2_$__cuda_sm20_sqrt_rn_f32_slowpath) ;  /* 0x0000021c00787944 */ /* 0x008fea0003c00000 */
[----:B------:R-:W-:Y:S05]  /*12020*/  BRA `(.L_x_186) ;  /* 0x0000000000107947 */ /* 0x000fea0003800000 */
.L_x_185:
[C---:B-1----:R-:W-:Y:S01]  /*12030*/  FMUL.FTZ R48, R26.reuse, R49 ;  /* 0x000000311a307220 */ /* 0x042fe20000410000 */
[----:B------:R-:W-:-:S03]  /*12040*/  FMUL.FTZ R26, R26, 0.5 ;  /* 0x3f0000001a1a7820 */ /* 0x000fc60000410000 */
[----:B------:R-:W-:-:S04]  /*12050*/  FFMA R27, -R48, R48, R49 ;  /* 0x00000030301b7223 */ /* 0x000fc80000000131 */
[----:B------:R-:W-:-:S07]  /*12060*/  FFMA R48, R27, R26, R48 ;  /* 0x0000001a1b307223 */ /* 0x000fce0000000030 */
.L_x_186:
[----:B------:R-:W-:Y:S05]  /*12070*/  BSYNC.RECONVERGENT B5 ;  /* 0x0000000000057941 */ /* 0x000fea0003800200 */
.L_x_184:
[----:B------:R-:W-:Y:S01]  /*12080*/  FADD R51, -R48, -RZ ;  /* 0x800000ff30337221 */ /* 0x000fe20000000100 */
[----:B------:R-:W-:Y:S06]  /*12090*/  BRA `(.L_x_187) ;  /* 0x00000000003c7947 */ /* 0x000fec0003800000 */
.L_x_183:
[----:B-1--4-:R-:W-:Y:S01]  /*120a0*/  IADD3 R27, PT, PT, R49, -0xd000000, RZ ;  /* 0xf3000000311b7810 */ /* 0x012fe20007ffe0ff */
[----:B------:R0:W1:Y:S01]  /*120b0*/  MUFU.RSQ R26, R49 ;  /* 0x00000031001a7308 */ /* 0x0000620000001400 */
[----:B------:R-:W-:Y:S02]  /*120c0*/  BSSY.RECONVERGENT B5, `(.L_x_188) ;  /* 0x000000b000057945 */ /* 0x000fe40003800200 */
[----:B------:R-:W-:-:S13]  /*120d0*/  ISETP.GT.U32.AND P0, PT, R27, 0x727fffff, PT ;  /* 0x727fffff1b00780c */ /* 0x000fda0003f04070 */
[----:B0-----:R-:W-:Y:S05]  /*120e0*/  @!P0 BRA `(.L_x_189) ;  /* 0x0000000000108947 */ /* 0x001fea0003800000 */
[----:B------:R-:W-:Y:S02]  /*120f0*/  MOV R27, R49 ;  /* 0x00000031001b7202 */ /* 0x000fe40000000f00 */
[----:B-1----:R-:W-:-:S07]  /*12100*/  MOV R26, 0x12120 ;  /* 0x00012120001a7802 */ /* 0x002fce0000000f00 */
[----:B---3--:R-:W-:Y:S05]  /*12110*/  CALL.REL.NOINC `($__internal_2_$__cuda_sm20_sqrt_rn_f32_slowpath) ;  /* 0x0000021c00387944 */ /* 0x008fea0003c00000 */
[----:B------:R-:W-:Y:S05]  /*12120*/  BRA `(.L_x_190) ;  /* 0x0000000000107947 */ /* 0x000fea0003800000 */
.L_x_189:
[C---:B-1----:R-:W-:Y:S01]  /*12130*/  FMUL.FTZ R48, R26.reuse, R49 ;  /* 0x000000311a307220 */ /* 0x042fe20000410000 */
[----:B------:R-:W-:-:S03]  /*12140*/  FMUL.FTZ R26, R26, 0.5 ;  /* 0x3f0000001a1a7820 */ /* 0x000fc60000410000 */
[----:B------:R-:W-:-:S04]  /*12150*/  FFMA R27, -R48, R48, R49 ;  /* 0x00000030301b7223 */ /* 0x000fc80000000131 */
[----:B------:R-:W-:-:S07]  /*12160*/  FFMA R48, R27, R26, R48 ;  /* 0x0000001a1b307223 */ /* 0x000fce0000000030 */
.L_x_190:
[----:B------:R-:W-:Y:S05]  /*12170*/  BSYNC.RECONVERGENT B5 ;  /* 0x0000000000057941 */ /* 0x000fea0003800200 */
.L_x_188:
[----:B------:R-:W-:-:S07]  /*12180*/  MOV R51, R48 ;  /* 0x0000003000337202 */ /* 0x000fce0000000f00 */
.L_x_187:
[----:B------:R-:W-:Y:S05]  /*12190*/  BSYNC.RECONVERGENT B2 ;  /* 0x0000000000027941 */ /* 0x000fea0003800200 */
.L_x_182:
[----:B------:R-:W-:Y:S01]  /*121a0*/  FFMA R39, -R6, R51, R49 ;  /* 0x0000003306277223 */ /* 0x000fe20000000131 */
[----:B------:R-:W-:Y:S03]  /*121b0*/  BSSY.RECONVERGENT B5, `(.L_x_191) ;  /* 0x000000c000057945 */ /* 0x000fe60003800200 */
[----:B------:R-:W-:-:S05]  /*121c0*/  VIADD R26, R39, 0x1800000 ;  /* 0x01800000271a7836 */ /* 0x000fca0000000000 */
[----:B------:R-:W-:-:S04]  /*121d0*/  LOP3.LUT R26, R26, 0x7f800000, RZ, 0xc0, !PT ;  /* 0x7f8000001a1a7812 */ /* 0x000fc800078ec0ff */
[----:B------:R-:W-:-:S13]  /*121e0*/  ISETP.GT.U32.AND P0, PT, R26, 0x1ffffff, PT ;  /* 0x01ffffff1a00780c */ /* 0x000fda0003f04070 */
[----:B------:R-:W-:Y:S05]  /*121f0*/  @P0 BRA `(.L_x_192) ;  /* 0x00000000000c0947 */ /* 0x000fea0003800000 */
[----:B------:R-:W-:-:S07]  /*12200*/  MOV R42, 0x12220 ;  /* 0x00012220002a7802 */ /* 0x000fce0000000f00 */
[----:B---3--:R-:W-:Y:S05]  /*12210*/  CALL.REL.NOINC `($__internal_1_$__cuda_sm20_rcp_rn_f32_slowpath) ;  /* 0x0000021800287944 */ /* 0x008fea0003c00000 */
[----:B------:R-:W-:Y:S05]  /*12220*/  BRA `(.L_x_193) ;  /* 0x0000000000107947 */ /* 0x000fea0003800000 */
.L_x_192:
[----:B------:R-:W0:Y:S02]  /*12230*/  MUFU.RCP R37, R39 ;  /* 0x0000002700257308 */ /* 0x000e240000001000 */
[----:B0-----:R-:W-:-:S04]  /*12240*/  FFMA R26, R39, R37, -1 ;  /* 0xbf800000271a7423 */ /* 0x001fc80000000025 */
[----:B------:R-:W-:-:S04]  /*12250*/  FADD.FTZ R26, -R26, -RZ ;  /* 0x800000ff1a1a7221 */ /* 0x000fc80000010100 */
[----:B------:R-:W-:-:S07]  /*12260*/  FFMA R37, R37, R26, R37 ;  /* 0x0000001a25257223 */ /* 0x000fce0000000025 */
.L_x_193:
[----:B------:R-:W-:Y:S05]  /*12270*/  BSYNC.RECONVERGENT B5 ;  /* 0x0000000000057941 */ /* 0x000fea0003800200 */
.L_x_191:
[----:B------:R-:W-:Y:S01]  /*12280*/  LEA R38, R18, R1, 0x2 ;  /* 0x0000000112267211 */ /* 0x000fe200078e10ff */
[----:B------:R-:W-:Y:S01]  /*12290*/  FADD R6, R6, -R51 ;  /* 0x8000003306067221 */ /* 0x000fe20000000000 */
[----:B------:R-:W-:Y:S01]  /*122a0*/  MOV R26, UR27 ;  /* 0x0000001b001a7c02 */ /* 0x000fe20008000f00 */
[----:B------:R-:W-:Y:S02]  /*122b0*/  BSSY.RECONVERGENT B2, `(.L_x_194) ;  /* 0x0000644000027945 */ /* 0x000fe40003800200 */
[----:B------:R0:W-:Y:S01]  /*122c0*/  STL [R38+0x30], R51 ;  /* 0x0000303326007387 */ /* 0x0001e20000100800 */
[----:B------:R-:W-:-:S03]  /*122d0*/  VIMNMX.U32 R26, PT, PT, R26, 0x5, PT ;  /* 0x000000051a1a7848 */ /* 0x000fc60003fe0000 */
[----:B------:R0:W-:Y:S01]  /*122e0*/  STL [R38+0x60], R37 ;  /* 0x0000602526007387 */ /* 0x0001e20000100800 */
[----:B------:R-:W-:-:S03]  /*122f0*/  ISETP.GT.U32.AND P0, PT, R26, R47, PT ;  /* 0x0000002f1a00720c */ /* 0x000fc60003f04070 */
[----:B------:R0:W-:Y:S10]  /*12300*/  STL [R25], R6 ;  /* 0x0000000619007387 */ /* 0x0001f40000100800 */
[----:B0-----:R-:W-:Y:S05]  /*12310*/  @!P0 BRA `(.L_x_195) ;  /* 0x0000006000f48947 */ /* 0x001fea0003800000 */
[----:B------:R0:W5:Y:S01]  /*12320*/  LDL R26, [R1+0x8c] ;  /* 0x00008c00011a7983 */ /* 0x0001620000100800 */
[----:B------:R-:W-:Y:S01]  /*12330*/  ISETP.GE.U32.AND P0, PT, R7, 0xf, PT ;  /* 0x0000000f0700780c */ /* 0x000fe20003f06070 */
[----:B------:R-:W-:Y:S01]  /*12340*/  BSSY.RECONVERGENT B5, `(.L_x_196) ;  /* 0x0000041000057945 */ /* 0x000fe20003800200 */
[----:B------:R-:W-:Y:S01]  /*12350*/  HFMA2 R6, -RZ, RZ, 0, 0 ;  /* 0x00000000ff067431 */ /* 0x000fe200000001ff */
[----:B------:R-:W-:Y:S01]  /*12360*/  LOP3.LUT P2, RZ, R15, 0xf, RZ, 0xc0, !PT ;  /* 0x0000000f0fff7812 */ /* 0x000fe2000784c0ff */
[----:B------:R-:W-:-:S09]  /*12370*/  IMAD.MOV.U32 R7, RZ, RZ, R47 ;  /* 0x000000ffff077224 */ /* 0x000fd200078e002f */
[----:B0-----:R-:W-:Y:S05]  /*12380*/  @!P0 BRA `(.L_x_197) ;  /* 0x0000000000f08947 */ /* 0x001fea0003800000 */
[----:B------:R-:W-:Y:S02]  /*12390*/  LOP3.LUT R38, R15, 0xfffffff0, RZ, 0xc0, !PT ;  /* 0xfffffff00f267812 */ /* 0x000fe400078ec0ff */
[----:B------:R-:W-:Y:S02]  /*123a0*/  MOV R25, RZ ;  /* 0x000000ff00197202 */ /* 0x000fe40000000f00 */
[----:B------:R-:W-:Y:S02]  /*123b0*/  MOV R6, RZ ;  /* 0x000000ff00067202 */ /* 0x000fe40000000f00 */
[----:B------:R-:W-:-:S07]  /*123c0*/  MOV R7, R47 ;  /* 0x0000002f00077202 */ /* 0x000fce0000000f00 */
.L_x_198:
[C---:B-----5:R-:W-:Y:S02]  /*123d0*/  IMAD R27, R7.reuse, 0x6, R26 ;  /* 0x00000006071b7824 */ /* 0x060fe400078e021a */
[----:B------:R-:W-:-:S03]  /*123e0*/  IMAD R39, R7, 0x6, R18 ;  /* 0x0000000607277824 */ /* 0x000fc600078e0212 */
[----:B------:R-:W-:Y:S01]  /*123f0*/  LEA R27, R27, R30, 0x2 ;  /* 0x0000001e1b1b7211 */ /* 0x000fe200078e10ff */
[----:B------:R-:W-:-:S04]  /*12400*/  IMAD R39, R39, 0x4, R30 ;  /* 0x0000000427277824 */ /* 0x000fc800078e021e */
[----:B------:R-:W2:Y:S04]  /*12410*/  LDL R46, [R27] ;  /* 0x000000001b2e7983 */ /* 0x000ea80000100800 */
[----:B------:R-:W2:Y:S04]  /*12420*/  LDL R41, [R39] ;  /* 0x0000000027297983 */ /* 0x000ea80000100800 */
[----:B------:R-:W4:Y:S04]  /*12430*/  LDL R59, [R39+0x18] ;  /* 0x00001800273b7983 */ /* 0x000f280000100800 */
[----:B------:R-:W4:Y:S04]  /*12440*/  LDL R54, [R27+0x18] ;  /* 0x000018001b367983 */ /* 0x000f280000100800 */
        /* <DEDUP_REMOVED lines=10> */
[----:B--2---:R-:W-:-:S03]  /*124f0*/  FFMA R52, R41, R46, R6 ;  /* 0x0000002e29347223 */ /* 0x004fc60000000006 */
[----:B------:R-:W2:Y:S04]  /*12500*/  LDL R46, [R39+0x78] ;  /* 0x00007800272e7983 */ /* 0x000ea80000100800 */
[----:B------:R-:W2:Y:S04]  /*12510*/  LDL R6, [R39+0xa8] ;  /* 0x0000a80027067983 */ /* 0x000ea80000100800 */
[----:B------:R-:W2:Y:S01]  /*12520*/  LDL R41, [R27+0xa8] ;  /* 0x0000a8001b297983 */ /* 0x000ea20000100800 */
[----:B----4-:R-:W-:-:S03]  /*12530*/  FFMA R59, R59, R54, R52 ;  /* 0x000000363b3b7223 */ /* 0x010fc60000000034 */
[----:B------:R-:W4:Y:S01]  /*12540*/  LDL R52, [R39+0x120] ;  /* 0x0001200027347983 */ /* 0x000f220000100800 */
[----:B---3--:R-:W-:-:S03]  /*12550*/  FFMA R57, R50, R57, R59 ;  /* 0x0000003932397223 */ /* 0x008fc6000000003b */
[----:B------:R-:W4:Y:S04]  /*12560*/  LDL R59, [R27+0x120] ;  /* 0x000120001b3b7983 */ /* 0x000f280000100800 */
[----:B------:R-:W3:Y:S01]  /*12570*/  LDL R50, [R39+0x138] ;  /* 0x0001380027327983 */ /* 0x000ee20000100800 */
[----:B------:R-:W-:-:S03]  /*12580*/  FFMA R57, R40, R43, R57 ;  /* 0x0000002b28397223 */ /* 0x000fc60000000039 */
[----:B------:R-:W4:Y:S04]  /*12590*/  LDL R43, [R39+0xc0] ;  /* 0x0000c000272b7983 */ /* 0x000f280000100800 */
[----:B------:R-:W4:Y:S01]  /*125a0*/  LDL R40, [R27+0xc0] ;  /* 0x0000c0001b287983 */ /* 0x000f220000100800 */
[----:B------:R-:W-:-:S03]  /*125b0*/  FFMA R57, R42, R51, R57 ;  /* 0x000000332a397223 */ /* 0x000fc60000000039 */
[----:B------:R-:W3:Y:S04]  /*125c0*/  LDL R51, [R39+0xd8] ;  /* 0x0000d80027337983 */ /* 0x000ee80000100800 */
[----:B------:R-:W3:Y:S04]  /*125d0*/  LDL R42, [R27+0xd8] ;  /* 0x0000d8001b2a7983 */ /* 0x000ee80000100800 */
[----:B------:R-:W3:Y:S01]  /*125e0*/  LDL R54, [R39+0x168] ;  /* 0x0001680027367983 */ /* 0x000ee20000100800 */
[----:B--2---:R-:W-:-:S03]  /*125f0*/  FFMA R57, R46, R53, R57 ;  /* 0x000000352e397223 */ /* 0x004fc60000000039 */
[----:B------:R-:W2:Y:S04]  /*12600*/  LDL R46, [R39+0xf0] ;  /* 0x0000f000272e7983 */ /* 0x000ea80000100800 */
[----:B------:R-:W2:Y:S01]  /*12610*/  LDL R53, [R27+0xf0] ;  /* 0x0000f0001b357983 */ /* 0x000ea20000100800 */
[----:B------:R-:W-:-:S03]  /*12620*/  FFMA R57, R48, R55, R57 ;  /* 0x0000003730397223 */ /* 0x000fc60000000039 */
[----:B------:R-:W2:Y:S04]  /*12630*/  LDL R48, [R39+0x108] ;  /* 0x0001080027307983 */ /* 0x000ea80000100800 */
[----:B------:R-:W2:Y:S01]  /*12640*/  LDL R55, [R27+0x108] ;  /* 0x000108001b377983 */ /* 0x000ea20000100800 */
[----:B------:R-:W-:-:S03]  /*12650*/  FFMA R56, R6, R41, R57 ;  /* 0x0000002906387223 */ /* 0x000fc60000000039 */
[----:B------:R-:W2:Y:S04]  /*12660*/  LDL R57, [R27+0x138] ;  /* 0x000138001b397983 */ /* 0x000ea80000100800 */
[----:B------:R-:W2:Y:S04]  /*12670*/  LDL R6, [R39+0x150] ;  /* 0x0001500027067983 */ /* 0x000ea80000100800 */
[----:B------:R-:W2:Y:S01]  /*12680*/  LDL R41, [R27+0x150] ;  /* 0x000150001b297983 */ /* 0x000ea20000100800 */
[----:B----4-:R-:W-:Y:S01]  /*12690*/  FFMA R40, R43, R40, R56 ;  /* 0x000000282b287223 */ /* 0x010fe20000000038 */
[----:B------:R-:W-:-:S03]  /*126a0*/  IADD3 R25, PT, PT, R25, 0x10, RZ ;  /* 0x0000001019197810 */ /* 0x000fc60007ffe0ff */
[----:B---3--:R-:W-:Y:S01]  /*126b0*/  FFMA R51, R51, R42, R40 ;  /* 0x0000002a33337223 */ /* 0x008fe20000000028 */
[----:B------:R-:W-:Y:S02]  /*126c0*/  ISETP.NE.AND P3, PT, R25, R38, PT ;  /* 0x000000261900720c */ /* 0x000fe40003f65270 */
[----:B------:R-:W-:Y:S01]  /*126d0*/  IADD3 R7, PT, PT, R7, 0x10, RZ ;  /* 0x0000001007077810 */ /* 0x000fe20007ffe0ff */
[----:B--2---:R-:W-:-:S04]  /*126e0*/  FFMA R51, R46, R53, R51 ;  /* 0x000000352e337223 */ /* 0x004fc80000000033 */
[----:B------:R-:W-:-:S04]  /*126f0*/  FFMA R51, R48, R55, R51 ;  /* 0x0000003730337223 */ /* 0x000fc80000000033 */
[----:B------:R-:W-:-:S04]  /*12700*/  FFMA R51, R52, R59, R51 ;  /* 0x0000003b34337223 */ /* 0x000fc80000000033 */
[----:B------:R-:W-:-:S04]  /*12710*/  FFMA R51, R50, R57, R51 ;  /* 0x0000003932337223 */ /* 0x000fc80000000033 */
[----:B------:R-:W-:-:S04]  /*12720*/  FFMA R41, R6, R41, R51 ;  /* 0x0000002906297223 */ /* 0x000fc80000000033 */
[----:B------:R-:W-:Y:S01]  /*12730*/  FFMA R6, R54, R61, R41 ;  /* 0x0000003d36067223 */ /* 0x000fe20000000029 */
[----:B------:R-:W-:Y:S06]  /*12740*/  @P3 BRA `(.L_x_198) ;  /* 0xfffffffc00203947 */ /* 0x000fec000383ffff */
.L_x_197:
[----:B------:R-:W-:Y:S05]  /*12750*/  BSYNC.RECONVERGENT B5 ;  /* 0x0000000000057941 */ /* 0x000fea0003800200 */
.L_x_196:
[----:B------:R-:W-:Y:S04]  /*12760*/  BSSY.RECONVERGENT B5, `(.L_x_199) ;  /* 0x000004d000057945 */ /* 0x000fe80003800200 */
[----:B------:R-:W-:Y:S05]  /*12770*/  @!P2 BRA `(.L_x_200) ;  /* 0x00000004002ca947 */ /* 0x000fea0003800000 */
[----:B------:R-:W-:Y:S01]  /*12780*/  ISETP.GE.U32.AND P3, PT, R20, 0x7, PT ;  /* 0x000000071400780c */ /* 0x000fe20003f66070 */
[----:B------:R-:W-:Y:S01]  /*12790*/  BSSY.RECONVERGENT B6, `(.L_x_201) ;  /* 0x0000020000067945 */ /* 0x000fe20003800200 */
[----:B------:R-:W-:-:S11]  /*127a0*/  LOP3.LUT P4, RZ, R21, 0x7, RZ, 0xc0, !PT ;  /* 0x0000000715ff7812 */ /* 0x000fd6000788c0ff */
[----:B------:R-:W-:Y:S05]  /*127b0*/  @!P3 BRA `(.L_x_202) ;  /* 0x000000000074b947 */ /* 0x000fea0003800000 */
        /* <DEDUP_REMOVED lines=29> */
.L_x_202:
[----:B------:R-:W-:Y:S05]  /*12990*/  BSYNC.RECONVERGENT B6 ;  /* 0x0000000000067941 */ /* 0x000fea0003800200 */
.L_x_201:
[----:B------:R-:W-:Y:S05]  /*129a0*/  @!P4 BRA `(.L_x_200) ;  /* 0x0000000000a0c947 */ /* 0x000fea0003800000 */
[----:B------:R-:W-:Y:S01]  /*129b0*/  ISETP.GE.U32.AND P4, PT, R22, 0x3, PT ;  /* 0x000000031600780c */ /* 0x000fe20003f86070 */
[----:B------:R-:W-:Y:S01]  /*129c0*/  BSSY.RECONVERGENT B6, `(.L_x_203) ;  /* 0x0000015000067945 */ /* 0x000fe20003800200 */
[----:B------:R-:W-:-:S04]  /*129d0*/  LOP3.LUT R48, R24, 0x3, RZ, 0xc0, !PT ;  /* 0x0000000318307812 */ /* 0x000fc800078ec0ff */
[----:B------:R-:W-:-:S07]  /*129e0*/  ISETP.NE.AND P3, PT, R48, RZ, PT ;  /* 0x000000ff3000720c */ /* 0x000fce0003f65270 */
[----:B------:R-:W-:Y:S06]  /*129f0*/  @!P4 BRA `(.L_x_204) ;  /* 0x000000000044c947 */ /* 0x000fec0003800000 */
[C---:B------:R-:W-:Y:S02]  /*12a00*/  IMAD R25, R7.reuse, 0x6, R18 ;  /* 0x0000000607197824 */ /* 0x040fe400078e0212 */
[----:B-----5:R-:W-:-:S03]  /*12a10*/  IMAD R27, R7, 0x6, R26 ;  /* 0x00000006071b7824 */ /* 0x020fc600078e021a */
        /* <DEDUP_REMOVED lines=14> */
[----:B------:R-:W-:-:S07]  /*12b00*/  FFMA R6, R46, R50, R27 ;  /* 0x000000322e067223 */ /* 0x000fce000000001b */
.L_x_204:
[----:B------:R-:W-:Y:S05]  /*12b10*/  BSYNC.RECONVERGENT B6 ;  /* 0x0000000000067941 */ /* 0x000fea0003800200 */
.L_x_203:
[----:B------:R-:W-:Y:S05]  /*12b20*/  @!P3 BRA `(.L_x_200) ;  /* 0x000000000040b947 */ /* 0x000fea0003800000 */
[C---:B------:R-:W-:Y:S02]  /*12b30*/  IMAD R25, R7.reuse, 0x6, R18 ;  /* 0x0000000607197824 */ /* 0x040fe400078e0212 */
[----:B-----5:R-:W-:-:S03]  /*12b40*/  IMAD R7, R7, 0x6, R26 ;  /* 0x0000000607077824 */ /* 0x020fc600078e021a */
[-C--:B------:R-:W-:Y:S02]  /*12b50*/  LEA R25, R25, R30.reuse, 0x2 ;  /* 0x0000001e19197211 */ /* 0x080fe400078e10ff */
[----:B------:R-:W-:-:S03]  /*12b60*/  LEA R27, R7, R30, 0x2 ;  /* 0x0000001e071b7211 */ /* 0x000fc600078e10ff */
[----:B------:R-:W2:Y:S04]  /*12b70*/  LDL R7, [R25] ;  /* 0x0000000019077983 */ /* 0x000ea80000100800 */
[----:B------:R-:W2:Y:S01]  /*12b80*/  LDL R38, [R27] ;  /* 0x000000001b267983 */ /* 0x000ea20000100800 */
[----:B------:R-:W-:Y:S01]  /*12b90*/  ISETP.NE.AND P3, PT, R48, 0x1, PT ;  /* 0x000000013000780c */ /* 0x000fe20003f65270 */
[----:B--2---:R-:W-:-:S12]  /*12ba0*/  FFMA R6, R7, R38, R6 ;  /* 0x0000002607067223 */ /* 0x004fd80000000006 */
[----:B------:R-:W-:Y:S05]  /*12bb0*/  @!P3 BRA `(.L_x_200) ;  /* 0x00000000001cb947 */ /* 0x000fea0003800000 */
[----:B------:R-:W-:Y:S01]  /*12bc0*/  ISETP.NE.AND P3, PT, R48, 0x2, PT ;  /* 0x000000023000780c */ /* 0x000fe20003f65270 */
[----:B------:R-:W2:Y:S04]  /*12bd0*/  LDL R7, [R25+0x18] ;  /* 0x0000180019077983 */ /* 0x000ea80000100800 */
[----:B------:R-:W2:Y:S08]  /*12be0*/  LDL R38, [R27+0x18] ;  /* 0x000018001b267983 */ /* 0x000eb00000100800 */
[----:B------:R-:W4:Y:S04]  /*12bf0*/  @P3 LDL R39, [R25+0x30] ;  /* 0x0000300019273983 */ /* 0x000f280000100800 */
[----:B------:R-:W4:Y:S01]  /*12c00*/  @P3 LDL R40, [R27+0x30] ;  /* 0x000030001b283983 */ /* 0x000f220000100800 */
[----:B--2---:R-:W-:-:S04]  /*12c10*/  FFMA R6, R7, R38, R6 ;  /* 0x0000002607067223 */ /* 0x004fc80000000006 */
[----:B----4-:R-:W-:-:S07]  /*12c20*/  @P3 FFMA R6, R39, R40, R6 ;  /* 0x0000002827063223 */ /* 0x010fce0000000006 */
.L_x_200:
[----:B------:R-:W-:Y:S05]  /*12c30*/  BSYNC.RECONVERGENT B5 ;  /* 0x0000000000057941 */ /* 0x000fea0003800200 */
.L_x_199:
[----:B------:R-:W-:Y:S01]  /*12c40*/  BSSY.RECONVERGENT B5, `(.L_x_205) ;  /* 0x000004f000057945 */ /* 0x000fe20003800200 */
[----:B------:R-:W-:Y:S01]  /*12c50*/  FMUL R6, R6, R37 ;  /* 0x0000002506067220 */ /* 0x000fe20000400000 */
[----:B------:R-:W-:Y:S02]  /*12c60*/  IMAD.MOV.U32 R7, RZ, RZ, R47 ;  /* 0x000000ffff077224 */ /* 0x000fe400078e002f */
[----:B------:R-:W-:Y:S05]  /*12c70*/  @!P0 BRA `(.L_x_206) ;  /* 0x00000004002c8947 */ /* 0x000fea0003800000 */
[----:B------:R-:W-:Y:S02]  /*12c80*/  LOP3.LUT R25, R15, 0xfffffff0, RZ, 0xc0, !PT ;  /* 0xfffffff00f197812 */ /* 0x000fe400078ec0ff */
[----:B------:R-:W-:Y:S02]  /*12c90*/  MOV R38, RZ ;  /* 0x000000ff00267202 */ /* 0x000fe40000000f00 */
[----:B------:R-:W-:-:S07]  /*12ca0*/  MOV R7, R47 ;  /* 0x0000002f00077202 */ /* 0x000fce0000000f00 */
.L_x_207:
[C---:B------:R-:W-:Y:S02]  /*12cb0*/  IMAD R27, R7.reuse, 0x6, R18 ;  /* 0x00000006071b7824 */ /* 0x040fe400078e0212 */
[----:B0----5:R-:W-:-:S03]  /*12cc0*/  IMAD R39, R7, 0x6, R26 ;  /* 0x0000000607277824 */ /* 0x021fc600078e021a */
[----:B------:R-:W-:Y:S01]  /*12cd0*/  LEA R27, R27, R30, 0x2 ;  /* 0x0000001e1b1b7211 */ /* 0x000fe200078e10ff */
[----:B------:R-:W-:-:S04]  /*12ce0*/  IMAD R39, R39, 0x4, R30 ;  /* 0x0000000427277824 */ /* 0x000fc800078e021e */
[----:B------:R-:W2:Y:S04]  /*12cf0*/  LDL R41, [R27] ;  /* 0x000000001b297983 */ /* 0x000ea80000100800 */
[----:B------:R-:W2:Y:S04]  /*12d00*/  LDL R40, [R39] ;  /* 0x0000000027287983 */ /* 0x000ea80000100800 */
[----:B------:R-:W4:Y:S04]  /*12d10*/  LDL R42, [R39+0x18] ;  /* 0x00001800272a7983 */ /* 0x000f280000100800 */
[----:B------:R-:W3:Y:S04]  /*12d20*/  LDL R46, [R39+0x30] ;  /* 0x00003000272e7983 */ /* 0x000ee80000100800 */
[----:B------:R-:W3:Y:S01]  /*12d30*/  LDL R48, [R39+0x48] ;  /* 0x0000480027307983 */ /* 0x000ee20000100800 */
[----:B--2---:R-:W-:-:S05]  /*12d40*/  FFMA R40, R41, -R6, R40 ;  /* 0x8000000629287223 */ /* 0x004fca0000000028 */
[----:B------:R0:W-:Y:S04]  /*12d50*/  STL [R39], R40 ;  /* 0x0000002827007387 */ /* 0x0001e80000100800 */
[----:B------:R-:W4:Y:S04]  /*12d60*/  LDL R41, [R27+0x18] ;  /* 0x000018001b297983 */ /* 0x000f280000100800 */
[----:B0-----:R-:W2:Y:S01]  /*12d70*/  LDL R40, [R39+0x60] ;  /* 0x0000600027287983 */ /* 0x001ea20000100800 */
[----:B----4-:R-:W-:-:S05]  /*12d80*/  FFMA R42, R41, -R6, R42 ;  /* 0x80000006292a7223 */ /* 0x010fca000000002a */
[----:B------:R0:W-:Y:S04]  /*12d90*/  STL [R39+0x18], R42 ;  /* 0x0000182a27007387 */ /* 0x0001e80000100800 */
[----:B------:R-:W3:Y:S04]  /*12da0*/  LDL R41, [R27+0x30] ;  /* 0x000030001b297983 */ /* 0x000ee80000100800 */
[----:B0-----:R-:W4:Y:S01]  /*12db0*/  LDL R42, [R39+0x78] ;  /* 0x00007800272a7983 */ /* 0x001f220000100800 */
[----:B---3--:R-:W-:-:S05]  /*12dc0*/  FFMA R46, R41, -R6, R46 ;  /* 0x80000006292e7223 */ /* 0x008fca000000002e */
[----:B------:R0:W-:Y:S04]  /*12dd0*/  STL [R39+0x30], R46 ;  /* 0x0000302e27007387 */ /* 0x0001e80000100800 */
[----:B------:R-:W3:Y:S04]  /*12de0*/  LDL R41, [R27+0x48] ;  /* 0x000048001b297983 */ /* 0x000ee80000100800 */
[----:B0-----:R-:W4:Y:S01]  /*12df0*/  LDL R46, [R39+0x90] ;  /* 0x00009000272e7983 */ /* 0x001f220000100800 */
[----:B---3--:R-:W-:-:S05]  /*12e00*/  FFMA R48, R41, -R6, R48 ;  /* 0x8000000629307223 */ /* 0x008fca0000000030 */
[----:B------:R0:W-:Y:S04]  /*12e10*/  STL [R39+0x48], R48 ;  /* 0x0000483027007387 */ /* 0x0001e80000100800 */
[----:B------:R-:W2:Y:S04]  /*12e20*/  LDL R41, [R27+0x60] ;  /* 0x000060001b297983 */ /* 0x000ea80000100800 */
[----:B0-----:R-:W3:Y:S01]  /*12e30*/  LDL R48, [R39+0xa8] ;  /* 0x0000a80027307983 */ /* 0x001ee20000100800 */
[----:B--2---:R-:W-:-:S05]  /*12e40*/  FFMA R40, R41, -R6, R40 ;  /* 0x8000000629287223 */ /* 0x004fca0000000028 */
[----:B------:R0:W-:Y:S04]  /*12e50*/  STL [R39+0x60], R40 ;  /* 0x0000602827007387 */ /* 0x0001e80000100800 */
[----:B------:R-:W4:Y:S04]  /*12e60*/  LDL R41, [R27+0x78] ;  /* 0x000078001b297983 */ /* 0x000f280000100800 */
[----:B0-----:R-:W2:Y:S01]  /*12e70*/  LDL R40, [R39+0xc0] ;  /* 0x0000c00027287983 */ /* 0x001ea20000100800 */
[----:B----4-:R-:W-:-:S05]  /*12e80*/  FFMA R42, R41, -R6, R42 ;  /* 0x80000006292a7223 */ /* 0x010fca000000002a */
[----:B------:R0:W-:Y:S04]  /*12e90*/  STL [R39+0x78], R42 ;  /* 0x0000782a27007387 */ /* 0x0001e80000100800 */
        /* <DEDUP_REMOVED lines=28> */
[----:B------:R-:W2:Y:S02]  /*13060*/  LDL R41, [R27+0x138] ;  /* 0x000138001b297983 */ /* 0x000ea40000100800 */
[----:B--2---:R-:W-:-:S05]  /*13070*/  FFMA R42, R41, -R6, R42 ;  /* 0x80000006292a7223 */ /* 0x004fca000000002a */
[----:B------:R0:W-:Y:S04]  /*13080*/  STL [R39+0x138], R42 ;  /* 0x0001382a27007387 */ /* 0x0001e80000100800 */
[----:B------:R-:W4:Y:S02]  /*13090*/  LDL R41, [R27+0x150] ;  /* 0x000150001b297983 */ /* 0x000f240000100800 */
[----:B----4-:R-:W-:-:S05]  /*130a0*/  FFMA R46, R41, -R6, R46 ;  /* 0x80000006292e7223 */ /* 0x010fca000000002e */
[----:B------:R0:W-:Y:S04]  /*130b0*/  STL [R39+0x150], R46 ;  /* 0x0001502e27007387 */ /* 0x0001e80000100800 */
[----:B------:R-:W2:Y:S01]  /*130c0*/  LDL R41, [R27+0x168] ;  /* 0x000168001b297983 */ /* 0x000ea20000100800 */
[----:B------:R-:W-:-:S04]  /*130d0*/  IADD3 R38, PT, PT, R38, 0x10, RZ ;  /* 0x0000001026267810 */ /* 0x000fc80007ffe0ff */
[----:B------:R-:W-:Y:S02]  /*130e0*/  ISETP.NE.AND P3, PT, R38, R25, PT ;  /* 0x000000192600720c */ /* 0x000fe40003f65270 */
[----:B------:R-:W-:Y:S01]  /*130f0*/  IADD3 R7, PT, PT, R7, 0x10, RZ ;  /* 0x0000001007077810 */ /* 0x000fe20007ffe0ff */
[----:B--2---:R-:W-:-:S05]  /*13100*/  FFMA R48, R41, -R6, R48 ;  /* 0x8000000629307223 */ /* 0x004fca0000000030 */
[----:B------:R0:W-:Y:S05]  /*13110*/  STL [R39+0x168], R48 ;  /* 0x0001683027007387 */ /* 0x0001ea0000100800 */
[----:B------:R-:W-:Y:S05]  /*13120*/  @P3 BRA `(.L_x_207) ;  /* 0xfffffff800e03947 */ /* 0x000fea000383ffff */
.L_x_206:
[----:B------:R-:W-:Y:S05]  /*13130*/  BSYNC.RECONVERGENT B5 ;  /* 0x0000000000057941 */ /* 0x000fea0003800200 */
.L_x_205:
[----:B------:R-:W-:Y:S04]  /*13140*/  BSSY.RECONVERGENT B5, `(.L_x_208) ;  /* 0x000005d000057945 */ /* 0x000fe80003800200 */
[----:B------:R-:W-:Y:S05]  /*13150*/  @!P2 BRA `(.L_x_209) ;  /* 0x00000004006ca947 */ /* 0x000fea0003800000 */
[----:B------:R-:W-:Y:S01]  /*13160*/  ISETP.GE.U32.AND P3, PT, R20, 0x7, PT ;  /* 0x000000071400780c */ /* 0x000fe20003f66070 */
[----:B------:R-:W-:Y:S01]  /*13170*/  BSSY.RECONVERGENT B6, `(.L_x_210) ;  /* 0x0000028000067945 */ /* 0x000fe20003800200 */
[----:B------:R-:W-:-:S11]  /*13180*/  LOP3.LUT P4, RZ, R21, 0x7, RZ, 0xc0, !PT ;  /* 0x0000000715ff7812 */ /* 0x000fd6000788c0ff */
[----:B------:R-:W-:Y:S05]  /*13190*/  @!P3 BRA `(.L_x_211) ;  /* 0x000000000094b947 */ /* 0x000fea0003800000 */
[C---:B------:R-:W-:Y:S02]  /*131a0*/  IMAD R25, R7.reuse, 0x6, R18 ;  /* 0x0000000607197824 */ /* 0x040fe400078e0212 */
[----:B-----5:R-:W-:-:S03]  /*131b0*/  IMAD R27, R7, 0x6, R26 ;  /* 0x00000006071b7824 */ /* 0x020fc600078e021a */
[----:B------:R-:W-:Y:S01]  /*131c0*/  LEA R25, R25, R30, 0x2 ;  /* 0x0000001e19197211 */ /* 0x000fe200078e10ff */
[----:B------:R-:W-:-:S04]  /*131d0*/  IMAD R27, R27, 0x4, R30 ;  /* 0x000000041b1b7824 */ /* 0x000fc800078e021e */
[----:B0-----:R-:W2:Y:S04]  /*131e0*/  LDL R39, [R25] ;  /* 0x0000000019277983 */ /* 0x001ea80000100800 */
        /* <DEDUP_REMOVED lines=22> */
[----:B------:R-:W4:Y:S02]  /*13350*/  LDL R39, [R25+0x78] ;  /* 0x0000780019277983 */ /* 0x000f240000100800 */
[----:B----4-:R-:W-:-:S05]  /*13360*/  FFMA R40, R39, -R6, R40 ;  /* 0x8000000627287223 */ /* 0x010fca0000000028 */
[----:B------:R1:W-:Y:S04]  /*13370*/  STL [R27+0x78], R40 ;  /* 0x000078281b007387 */ /* 0x0003e80000100800 */
[----:B------:R-:W2:Y:S02]  /*13380*/  LDL R39, [R25+0x90] ;  /* 0x0000900019277983 */ /* 0x000ea40000100800 */
[----:B--2---:R-:W-:-:S05]  /*13390*/  FFMA R42, R39, -R6, R42 ;  /* 0x80000006272a7223 */ /* 0x004fca000000002a */
[----:B------:R1:W-:Y:S04]  /*133a0*/  STL [R27+0x90], R42 ;  /* 0x0000902a1b007387 */ /* 0x0003e80000100800 */
[----:B------:R-:W3:Y:S01]  /*133b0*/  LDL R39, [R25+0xa8] ;  /* 0x0000a80019277983 */ /* 0x000ee20000100800 */
[----:B------:R-:W-:Y:S01]  /*133c0*/  IADD3 R7, PT, PT, R7, 0x8, RZ ;  /* 0x0000000807077810 */ /* 0x000fe20007ffe0ff */
[----:B---3--:R-:W-:-:S05]  /*133d0*/  FFMA R46, R39, -R6, R46 ;  /* 0x80000006272e7223 */ /* 0x008fca000000002e */
[----:B------:R1:W-:Y:S02]  /*133e0*/  STL [R27+0xa8], R46 ;  /* 0x0000a82e1b007387 */ /* 0x0003e40000100800 */
.L_x_211:
[----:B------:R-:W-:Y:S05]  /*133f0*/  BSYNC.RECONVERGENT B6 ;  /* 0x0000000000067941 */ /* 0x000fea0003800200 */
.L_x_210:
[----:B------:R-:W-:Y:S05]  /*13400*/  @!P4 BRA `(.L_x_209) ;  /* 0x0000000000c0c947 */ /* 0x000fea0003800000 */
[----:B------:R-:W-:Y:S01]  /*13410*/  ISETP.GE.U32.AND P4, PT, R22, 0x3, PT ;  /* 0x000000031600780c */ /* 0x000fe20003f86070 */
[----:B------:R-:W-:Y:S01]  /*13420*/  BSSY.RECONVERGENT B6, `(.L_x_212) ;  /* 0x0000019000067945 */ /* 0x000fe20003800200 */
[----:B------:R-:W-:-:S04]  /*13430*/  LOP3.LUT R41, R24, 0x3, RZ, 0xc0, !PT ;  /* 0x0000000318297812 */ /* 0x000fc800078ec0ff */
[----:B------:R-:W-:-:S07]  /*13440*/  ISETP.NE.AND P3, PT, R41, RZ, PT ;  /* 0x000000ff2900720c */ /* 0x000fce0003f65270 */
[----:B------:R-:W-:Y:S06]  /*13450*/  @!P4 BRA `(.L_x_213) ;  /* 0x000000000054c947 */ /* 0x000fec0003800000 */
[C---:B------:R-:W-:Y:S02]  /*13460*/  IMAD R25, R7.reuse, 0x6, R18 ;  /* 0x0000000607197824 */ /* 0x040fe400078e0212 */
[----:B-1---5:R-:W-:-:S03]  /*13470*/  IMAD R27, R7, 0x6, R26 ;  /* 0x00000006071b7824 */ /* 0x022fc600078e021a */
[-C--:B0-----:R-:W-:Y:S02]  /*13480*/  LEA R42, R25, R30.reuse, 0x2 ;  /* 0x0000001e192a7211 */ /* 0x081fe400078e10ff */
[----:B------:R-:W-:-:S03]  /*13490*/  LEA R46, R27, R30, 0x2 ;  /* 0x0000001e1b2e7211 */ /* 0x000fc600078e10ff */
[----:B------:R-:W2:Y:S04]  /*134a0*/  LDL R25, [R42] ;  /* 0x000000002a197983 */ /* 0x000ea80000100800 */
[----:B------:R-:W2:Y:S04]  /*134b0*/  LDL R38, [R46] ;  /* 0x000000002e267983 */ /* 0x000ea80000100800 */
[----:B------:R-:W4:Y:S01]  /*134c0*/  LDL R40, [R46+0x48] ;  /* 0x000048002e287983 */ /* 0x000f220000100800 */
[----:B--2---:R-:W-:-:S03]  /*134d0*/  FFMA R25, R25, -R6, R38 ;  /* 0x8000000619197223 */ /* 0x004fc60000000026 */
[----:B------:R-:W2:Y:S04]  /*134e0*/  LDL R38, [R46+0x18] ;  /* 0x000018002e267983 */ /* 0x000ea80000100800 */
[----:B------:R0:W-:Y:S04]  /*134f0*/  STL [R46], R25 ;  /* 0x000000192e007387 */ /* 0x0001e80000100800 */
[----:B------:R-:W2:Y:S02]  /*13500*/  LDL R27, [R42+0x18] ;  /* 0x000018002a1b7983 */ /* 0x000ea40000100800 */
[----:B--2---:R-:W-:-:S02]  /*13510*/  FFMA R27, R27, -R6, R38 ;  /* 0x800000061b1b7223 */ /* 0x004fc40000000026 */
[----:B------:R-:W2:Y:S04]  /*13520*/  LDL R38, [R46+0x30] ;  /* 0x000030002e267983 */ /* 0x000ea80000100800 */
[----:B------:R0:W-:Y:S04]  /*13530*/  STL [R46+0x18], R27 ;  /* 0x0000181b2e007387 */ /* 0x0001e80000100800 */
[----:B------:R-:W2:Y:S02]  /*13540*/  LDL R39, [R42+0x30] ;  /* 0x000030002a277983 */ /* 0x000ea40000100800 */
[----:B--2---:R-:W-:-:S05]  /*13550*/  FFMA R38, R39, -R6, R38 ;  /* 0x8000000627267223 */ /* 0x004fca0000000026 */
[----:B------:R0:W-:Y:S04]  /*13560*/  STL [R46+0x30], R38 ;  /* 0x000030262e007387 */ /* 0x0001e80000100800 */
[----:B------:R-:W4:Y:S01]  /*13570*/  LDL R39, [R42+0x48] ;  /* 0x000048002a277983 */ /* 0x000f220000100800 */
[----:B------:R-:W-:Y:S02]  /*13580*/  VIADD R7, R7, 0x4 ;  /* 0x0000000407077836 */ /* 0x000fe40000000000 */
[----:B----4-:R-:W-:-:S05]  /*13590*/  FFMA R39, R39, -R6, R40 ;  /* 0x8000000627277223 */ /* 0x010fca0000000028 */
[----:B------:R0:W-:Y:S02]  /*135a0*/  STL [R46+0x48], R39 ;  /* 0x000048272e007387 */ /* 0x0001e40000100800 */
.L_x_213:
[----:B------:R-:W-:Y:S05]  /*135b0*/  BSYNC.RECONVERGENT B6 ;  /* 0x0000000000067941 */ /* 0x000fea0003800200 */
.L_x_212:
[----:B------:R-:W-:Y:S05]  /*135c0*/  @!P3 BRA `(.L_x_209) ;  /* 0x000000000050b947 */ /* 0x000fea0003800000 */
[C---:B0-----:R-:W-:Y:S02]  /*135d0*/  IMAD R25, R7.reuse, 0x6, R18 ;  /* 0x0000000607197824 */ /* 0x041fe400078e0212 */
[----:B-----5:R-:W-:-:S03]  /*135e0*/  IMAD R7, R7, 0x6, R26 ;  /* 0x0000000607077824 */ /* 0x020fc600078e021a */
[-C--:B------:R-:W-:Y:S02]  /*135f0*/  LEA R25, R25, R30.reuse, 0x2 ;  /* 0x0000001e19197211 */ /* 0x080fe400078e10ff */
[----:B------:R-:W-:-:S03]  /*13600*/  LEA R26, R7, R30, 0x2 ;  /* 0x0000001e071a7211 */ /* 0x000fc600078e10ff */
[----:B------:R-:W2:Y:S04]  /*13610*/  LDL R7, [R25] ;  /* 0x0000000019077983 */ /* 0x000ea80000100800 */
[----:B-1----:R-:W2:Y:S01]  /*13620*/  LDL R38, [R26] ;  /* 0x000000001a267983 */ /* 0x002ea20000100800 */
[----:B------:R-:W-:Y:S01]  /*13630*/  ISETP.NE.AND P3, PT, R41, 0x1, PT ;  /* 0x000000012900780c */ /* 0x000fe20003f65270 */
[----:B--2---:R-:W-:-:S05]  /*13640*/  FFMA R7, R7, -R6, R38 ;  /* 0x8000000607077223 */ /* 0x004fca0000000026 */
[----:B------:R2:W-:Y:S07]  /*13650*/  STL [R26], R7 ;  /* 0x000000071a007387 */ /* 0x0005ee0000100800 */
[----:B------:R-:W-:Y:S05]  /*13660*/  @!P3 BRA `(.L_x_209) ;  /* 0x000000000028b947 */ /* 0x000fea0003800000 */
[----:B--2---:R-:W2:Y:S04]  /*13670*/  LDL R7, [R25+0x18] ;  /* 0x0000180019077983 */ /* 0x004ea80000100800 */
[----:B------:R-:W2:Y:S01]  /*13680*/  LDL R38, [R26+0x18] ;  /* 0x000018001a267983 */ /* 0x000ea20000100800 */
[----:B------:R-:W-:Y:S01]  /*13690*/  ISETP.NE.AND P3, PT, R41, 0x2, PT ;  /* 0x000000022900780c */ /* 0x000fe20003f65270 */
[----:B--2---:R-:W-:-:S05]  /*136a0*/  FFMA R7, R7, -R6, R38 ;  /* 0x8000000607077223 */ /* 0x004fca0000000026 */
[----:B------:R4:W-:Y:S07]  /*136b0*/  STL [R26+0x18], R7 ;  /* 0x000018071a007387 */ /* 0x0009ee0000100800 */
[----:B------:R-:W-:Y:S05]  /*136c0*/  @!P3 BRA `(.L_x_209) ;  /* 0x000000000010b947 */ /* 0x000fea0003800000 */
[----:B------:R-:W4:Y:S04]  /*136d0*/  LDL R25, [R25+0x30] ;  /* 0x0000300019197983 */ /* 0x000f280000100800 */
[----:B------:R-:W4:Y:S02]  /*136e0*/  LDL R38, [R26+0x30] ;  /* 0x000030001a267983 */ /* 0x000f240000100800 */
[----:B----4-:R-:W-:-:S05]  /*136f0*/  FFMA R7, R25, -R6, R38 ;  /* 0x8000000619077223 */ /* 0x010fca0000000026 */
[----:B------:R0:W-:Y:S02]  /*13700*/  STL [R26+0x30], R7 ;  /* 0x000030071a007387 */ /* 0x0001e40000100800 */
.L_x_209:
[----:B------:R-:W-:Y:S05]  /*13710*/  BSYNC.RECONVERGENT B5 ;  /* 0x0000000000057941 */ /* 0x000fea0003800200 */
.L_x_208:
[----:B------:R-:W-:-:S13]  /*13720*/  ISETP.NE.AND P3, PT, R47, 0x4, PT ;  /* 0x000000042f00780c */ /* 0x000fda0003f65270 */
[----:B------:R-:W-:Y:S05]  /*13730*/  @!P3 BRA `(.L_x_195) ;  /* 0x0000004c00ecb947 */ /* 0x000fea0003800000 */
[----:B0-2-45:R0:W5:Y:S01]  /*13740*/  LDL R26, [R1+0x88] ;  /* 0x00008800011a7983 */ /* 0x0351620000100800 */
[----:B------:R-:W-:Y:S01]  /*13750*/  BSSY.RECONVERGENT B5, `(.L_x_214) ;  /* 0x0000040000057945 */ /* 0x000fe20003800200 */
[----:B------:R-:W-:Y:S02]  /*13760*/  HFMA2 R6, -RZ, RZ, 0, 0 ;  /* 0x00000000ff067431 */ /* 0x000fe400000001ff */
[----:B------:R-:W-:Y:S01]  /*13770*/  IMAD.MOV.U32 R7, RZ, RZ, R47 ;  /* 0x000000ffff077224 */ /* 0x000fe200078e002f */
[----:B------:R-:W-:Y:S06]  /*13780*/  @!P0 BRA `(.L_x_215) ;  /* 0x0000000000f08947 */ /* 0x000fec0003800000 */
[----:B-1----:R-:W-:Y:S02]  /*13790*/  LOP3.LUT R38, R15, 0xfffffff0, RZ, 0xc0, !PT ;  /* 0xfffffff00f267812 */ /* 0x002fe400078ec0ff */
[----:B------:R-:W-:Y:S02]  /*137a0*/  MOV R25, RZ ;  /* 0x000000ff00197202 */ /* 0x000fe40000000f00 */
[----:B------:R-:W-:Y:S02]  /*137b0*/  MOV R6, RZ ;  /* 0x000000ff00067202 */ /* 0x000fe40000000f00 */
[----:B------:R-:W-:-:S07]  /*137c0*/  MOV R7, R47 ;  /* 0x0000002f00077202 */ /* 0x000fce0000000f00 */
.L_x_216:
        /* <DEDUP_REMOVED lines=56> */
.L_x_215:
[----:B------:R-:W-:Y:S05]  /*13b50*/  BSYNC.RECONVERGENT B5 ;  /* 0x0000000000057941 */ /* 0x000fea0003800200 */
.L_x_214:
[----:B------:R-:W-:Y:S04]  /*13b60*/  BSSY.RECONVERGENT B5, `(.L_x_217) ;  /* 0x000004d000057945 */ /* 0x000fe80003800200 */
[----:B------:R-:W-:Y:S05]  /*13b70*/  @!P2 BRA `(.L_x_218) ;  /* 0x00000004002ca947 */ /* 0x000fea0003800000 */
[----:B------:R-:W-:Y:S01]  /*13b80*/  ISETP.GE.U32.AND P3, PT, R20, 0x7, PT ;  /* 0x000000071400780c */ /* 0x000fe20003f66070 */
[----:B------:R-:W-:Y:S01]  /*13b90*/  BSSY.RECONVERGENT B6, `(.L_x_219) ;  /* 0x0000020000067945 */ /* 0x000fe20003800200 */
[----:B------:R-:W-:-:S11]  /*13ba0*/  LOP3.LUT P4, RZ, R21, 0x7, RZ, 0xc0, !PT ;  /* 0x0000000715ff7812 */ /* 0x000fd6000788c0ff */
[----:B------:R-:W-:Y:S05]  /*13bb0*/  @!P3 BRA `(.L_x_220) ;  /* 0x000000000074b947 */ /* 0x000fea0003800000 */
[C---:B-1---5:R-:W-:Y:S02]  /*13bc0*/  IMAD R27, R7.reuse, 0x6, R26 ;  /* 0x00000006071b7824 */ /* 0x062fe400078e021a */
        /* <DEDUP_REMOVED lines=28> */
.L_x_220:
[----:B------:R-:W-:Y:S05]  /*13d90*/  BSYNC.RECONVERGENT B6 ;  /* 0x0000000000067941 */ /* 0x000fea0003800200 */
.L_x_219:
        /* <DEDUP_REMOVED lines=23> */
.L_x_222:
[----:B------:R-:W-:Y:S05]  /*13f10*/  BSYNC.RECONVERGENT B6 ;  /* 0x0000000000067941 */ /* 0x000fea0003800200 */
.L_x_221:
[----:B------:R-:W-:Y:S05]  /*13f20*/  @!P3 BRA `(.L_x_218) ;  /* 0x000000000040b947 */ /* 0x000fea0003800000 */
[C---:B------:R-:W-:Y:S02]  /*13f30*/  IMAD R25, R7.reuse, 0x6, R18 ;  /* 0x0000000607197824 */ /* 0x040fe400078e0212 */
[----:B-----5:R-:W-:-:S03]  /*13f40*/  IMAD R7, R7, 0x6, R26 ;  /* 0x0000000607077824 */ /* 0x020fc600078e021a */
[-C--:B------:R-:W-:Y:S02]  /*13f50*/  LEA R25, R25, R30.reuse, 0x2 ;  /* 0x0000001e19197211 */ /* 0x080fe400078e10ff */
[----:B-1----:R-:W-:-:S03]  /*13f60*/  LEA R27, R7, R30, 0x2 ;  /* 0x0000001e071b7211 */ /* 0x002fc600078e10ff */
        /* <DEDUP_REMOVED lines=12> */
.L_x_218:
[----:B------:R-:W-:Y:S05]  /*14030*/  BSYNC.RECONVERGENT B5 ;  /* 0x0000000000057941 */ /* 0x000fea0003800200 */
.L_x_217:
[----:B------:R-:W-:Y:S01]  /*14040*/  BSSY.RECONVERGENT B5, `(.L_x_223) ;  /* 0x000004f000057945 */ /* 0x000fe20003800200 */
[----:B------:R-:W-:Y:S01]  /*14050*/  FMUL R6, R6, R37 ;  /* 0x0000002506067220 */ /* 0x000fe20000400000 */
[----:B------:R-:W-:Y:S02]  /*14060*/  IMAD.MOV.U32 R7, RZ, RZ, R47 ;  /* 0x000000ffff077224 */ /* 0x000fe400078e002f */
[----:B------:R-:W-:Y:S05]  /*14070*/  @!P0 BRA `(.L_x_224) ;  /* 0x00000004002c8947 */ /* 0x000fea0003800000 */
[----:B------:R-:W-:Y:S02]  /*14080*/  LOP3.LUT R25, R15, 0xfffffff0, RZ, 0xc0, !PT ;  /* 0xfffffff00f197812 */ /* 0x000fe400078ec0ff */
[----:B-1----:R-:W-:Y:S02]  /*14090*/  MOV R38, RZ ;  /* 0x000000ff00267202 */ /* 0x002fe40000000f00 */
[----:B------:R-:W-:-:S07]  /*140a0*/  MOV R7, R47 ;  /* 0x0000002f00077202 */ /* 0x000fce0000000f00 */
.L_x_225:
[C---:B------:R-:W-:Y:S02]  /*140b0*/  IMAD R27, R7.reuse, 0x6, R18 ;  /* 0x00000006071b7824 */ /* 0x040fe400078e0212 */
[----:B-1---5:R-:W-:-:S03]  /*140c0*/  IMAD R39, R7, 0x6, R26 ;  /* 0x0000000607277824 */ /* 0x022fc600078e021a */
[----:B------:R-:W-:Y:S01]  /*140d0*/  LEA R27, R27, R30, 0x2 ;  /* 0x0000001e1b1b7211 */ /* 0x000fe200078e10ff */
[----:B------:R-:W-:-:S04]  /*140e0*/  IMAD R39, R39, 0x4, R30 ;  /* 0x0000000427277824 */ /* 0x000fc800078e021e */
[----:B------:R-:W2:Y:S04]  /*140f0*/  LDL R41, [R27] ;  /* 0x000000001b297983 */ /* 0x000ea80000100800 */
[----:B------:R-:W2:Y:S02]  /*14100*/  LDL R43, [R39] ;  /* 0x00000000272b7983 */ /* 0x000ea40000100800 */
[C---:B--2---:R-:W-:Y:S02]  /*14110*/  FFMA R40, -R6.reuse, R41, R43 ;  /* 0x0000002906287223 */ /* 0x044fe4000000012b */
[----:B------:R-:W2:Y:S04]  /*14120*/  LDL R43, [R39+0x18] ;  /* 0x00001800272b7983 */ /* 0x000ea80000100800 */
[----:B------:R1:W-:Y:S04]  /*14130*/  STL [R39], R40 ;  /* 0x0000002827007387 */ /* 0x0003e80000100800 */
[----:B------:R-:W2:Y:S02]  /*14140*/  LDL R41, [R27+0x18] ;  /* 0x000018001b297983 */ /* 0x000ea40000100800 */
[----:B--2---:R-:W-:-:S02]  /*14150*/  FFMA R42, -R6, R41, R43 ;  /* 0x00000029062a7223 */ /* 0x004fc4000000012b */
[----:B------:R-:W2:Y:S04]  /*14160*/  LDL R43, [R39+0x30] ;  /* 0x00003000272b7983 */ /* 0x000ea80000100800 */
[----:B------:R4:W-:Y:S04]  /*14170*/  STL [R39+0x18], R42 ;  /* 0x0000182a27007387 */ /* 0x0009e80000100800 */
[----:B------:R-:W2:Y:S02]  /*14180*/  LDL R41, [R27+0x30] ;  /* 0x000030001b297983 */ /* 0x000ea40000100800 */
[----:B--2---:R-:W-:-:S02]  /*14190*/  FFMA R46, -R6, R41, R43 ;  /* 0x00000029062e7223 */ /* 0x004fc4000000012b */
[----:B------:R-:W2:Y:S04]  /*141a0*/  LDL R43, [R39+0x48] ;  /* 0x00004800272b7983 */ /* 0x000ea80000100800 */
[----:B------:R0:W-:Y:S04]  /*141b0*/  STL [R39+0x30], R46 ;  /* 0x0000302e27007387 */ /* 0x0001e80000100800 */
[----:B------:R-:W2:Y:S02]  /*141c0*/  LDL R41, [R27+0x48] ;  /* 0x000048001b297983 */ /* 0x000ea40000100800 */
[----:B--2---:R-:W-:-:S02]  /*141d0*/  FFMA R48, -R6, R41, R43 ;  /* 0x0000002906307223 */ /* 0x004fc4000000012b */
[----:B------:R-:W1:Y:S04]  /*141e0*/  LDL R43, [R39+0x60] ;  /* 0x00006000272b7983 */ /* 0x000e680000100800 */
[----:B------:R2:W-:Y:S04]  /*141f0*/  STL [R39+0x48], R48 ;  /* 0x0000483027007387 */ /* 0x0005e80000100800 */
[----:B------:R-:W1:Y:S02]  /*14200*/  LDL R41, [R27+0x60] ;  /* 0x000060001b297983 */ /* 0x000e640000100800 */
[----:B-1----:R-:W-:-:S02]  /*14210*/  FFMA R40, -R6, R41, R43 ;  /* 0x0000002906287223 */ /* 0x002fc4000000012b */
[----:B------:R-:W4:Y:S04]  /*14220*/  LDL R43, [R39+0x78] ;  /* 0x00007800272b7983 */ /* 0x000f280000100800 */
[----:B------:R1:W-:Y:S04]  /*14230*/  STL [R39+0x60], R40 ;  /* 0x0000602827007387 */ /* 0x0003e80000100800 */
[----:B------:R-:W4:Y:S02]  /*14240*/  LDL R41, [R27+0x78] ;  /* 0x000078001b297983 */ /* 0x000f240000100800 */
[----:B----4-:R-:W-:-:S02]  /*14250*/  FFMA R42, -R6, R41, R43 ;  /* 0x00000029062a7223 */ /* 0x010fc4000000012b */
[----:B------:R-:W0:Y:S04]  /*14260*/  LDL R43, [R39+0x90] ;  /* 0x00009000272b7983 */ /* 0x000e280000100800 */
[----:B------:R4:W-:Y:S04]  /*14270*/  STL [R39+0x78], R42 ;  /* 0x0000782a27007387 */ /* 0x0009e80000100800 */
[----:B------:R-:W0:Y:S02]  /*14280*/  LDL R41, [R27+0x90] ;  /* 0x000090001b297983 */ /* 0x000e240000100800 */
[----:B0-----:R-:W-:-:S02]  /*14290*/  FFMA R46, -R6, R41, R43 ;  /* 0x00000029062e7223 */ /* 0x001fc4000000012b */
        /* <DEDUP_REMOVED lines=34> */
[----:B------:R-:W2:Y:S01]  /*144c0*/  LDL R41, [R27+0x168] ;  /* 0x000168001b297983 */ /* 0x000ea20000100800 */
[----:B------:R-:W-:Y:S02]  /*144d0*/  IADD3 R38, PT, PT, R38, 0x10, RZ ;  /* 0x0000001026267810 */ /* 0x000fe40007ffe0ff */
[----:B------:R-:W-:-:S02]  /*144e0*/  IADD3 R7, PT, PT, R7, 0x10, RZ ;  /* 0x0000001007077810 */ /* 0x000fc40007ffe0ff */
[----:B------:R-:W-:Y:S01]  /*144f0*/  ISETP.NE.AND P3, PT, R38, R25, PT ;  /* 0x000000192600720c */ /* 0x000fe20003f65270 */
[----:B--2---:R-:W-:-:S05]  /*14500*/  FFMA R48, -R6, R41, R43 ;  /* 0x0000002906307223 */ /* 0x004fca000000012b */
[----:B------:R1:W-:Y:S07]  /*14510*/  STL [R39+0x168], R48 ;  /* 0x0001683027007387 */ /* 0x0003ee0000100800 */
[----:B------:R-:W-:Y:S05]  /*14520*/  @P3 BRA `(.L_x_225) ;  /* 0xfffffff800e03947 */ /* 0x000fea000383ffff */
.L_x_224:
[----:B------:R-:W-:Y:S05]  /*14530*/  BSYNC.RECONVERGENT B5 ;  /* 0x0000000000057941 */ /* 0x000fea0003800200 */
.L_x_223:
[----:B------:R-:W-:Y:S04]  /*14540*/  BSSY.RECONVERGENT B5, `(.L_x_226) ;  /* 0x000005d000057945 */ /* 0x000fe80003800200 */
[----:B------:R-:W-:Y:S05]  /*14550*/  @!P2 BRA `(.L_x_227) ;  /* 0x00000004006ca947 */ /* 0x000fea0003800000 */
[----:B------:R-:W-:Y:S01]  /*14560*/  ISETP.GE.U32.AND P3, PT, R20, 0x7, PT ;  /* 0x000000071400780c */ /* 0x000fe20003f66070 */
[----:B------:R-:W-:Y:S01]  /*14570*/  BSSY.RECONVERGENT B6, `(.L_x_228) ;  /* 0x0000028000067945 */ /* 0x000fe20003800200 */
[----:B------:R-:W-:-:S11]  /*14580*/  LOP3.LUT P4, RZ, R21, 0x7, RZ, 0xc0, !PT ;  /* 0x0000000715ff7812 */ /* 0x000fd6000788c0ff */
[----:B------:R-:W-:Y:S05]  /*14590*/  @!P3 BRA `(.L_x_229) ;  /* 0x000000000094b947 */ /* 0x000fea0003800000 */
        /* <DEDUP_REMOVED lines=34> */
[----:B------:R-:W-:Y:S01]  /*147c0*/  IADD3 R7, PT, PT, R7, 0x8, RZ ;  /* 0x0000000807077810 */ /* 0x000fe20007ffe0ff */
[----:B--2---:R-:W-:-:S05]  /*147d0*/  FFMA R46, -R6, R39, R41 ;  /* 0x00000027062e7223 */ /* 0x004fca0000000129 */
[----:B------:R1:W-:Y:S02]  /*147e0*/  STL [R27+0xa8], R46 ;  /* 0x0000a82e1b007387 */ /* 0x0003e40000100800 */
.L_x_229:
[----:B------:R-:W-:Y:S05]  /*147f0*/  BSYNC.RECONVERGENT B6 ;  /* 0x0000000000067941 */ /* 0x000fea0003800200 */
.L_x_228:
[----:B------:R-:W-:Y:S05]  /*14800*/  @!P4 BRA `(.L_x_227) ;  /* 0x0000000000c0c947 */ /* 0x000fea0003800000 */
[----:B------:R-:W-:Y:S01]  /*14810*/  ISETP.GE.U32.AND P4, PT, R22, 0x3, PT ;  /* 0x000000031600780c */ /* 0x000fe20003f86070 */
[----:B------:R-:W-:Y:S01]  /*14820*/  BSSY.RECONVERGENT B6, `(.L_x_230) ;  /* 0x0000019000067945 */ /* 0x000fe20003800200 */
[----:B-1----:R-:W-:-:S04]  /*14830*/  LOP3.LUT R38, R24, 0x3, RZ, 0xc0, !PT ;  /* 0x0000000318267812 */ /* 0x002fc800078ec0ff */
[----:B------:R-:W-:-:S07]  /*14840*/  ISETP.NE.AND P3, PT, R38, RZ, PT ;  /* 0x000000ff2600720c */ /* 0x000fce0003f65270 */
[----:B------:R-:W-:Y:S06]  /*14850*/  @!P4 BRA `(.L_x_231) ;  /* 0x000000000054c947 */ /* 0x000fec0003800000 */
[C---:B------:R-:W-:Y:S02]  /*14860*/  IMAD R25, R7.reuse, 0x6, R18 ;  /* 0x0000000607197824 */ /* 0x040fe400078e0212 */
[----:B-----5:R-:W-:-:S03]  /*14870*/  IMAD R27, R7, 0x6, R26 ;  /* 0x00000006071b7824 */ /* 0x020fc600078e021a */
[-C--:B------:R-:W-:Y:S02]  /*14880*/  LEA R40, R25, R30.reuse, 0x2 ;  /* 0x0000001e19287211 */ /* 0x080fe400078e10ff */
[----:B------:R-:W-:-:S03]  /*14890*/  LEA R42, R27, R30, 0x2 ;  /* 0x0000001e1b2a7211 */ /* 0x000fc600078e10ff */
[----:B------:R-:W2:Y:S04]  /*148a0*/  LDL R25, [R40] ;  /* 0x0000000028197983 */ /* 0x000ea80000100800 */
[----:B------:R-:W2:Y:S04]  /*148b0*/  LDL R27, [R42] ;  /* 0x000000002a1b7983 */ /* 0x000ea80000100800 */
[----:B------:R-:W4:Y:S04]  /*148c0*/  LDL R39, [R42+0x18] ;  /* 0x000018002a277983 */ /* 0x000f280000100800 */
[----:B------:R-:W3:Y:S04]  /*148d0*/  LDL R41, [R42+0x30] ;  /* 0x000030002a297983 */ /* 0x000ee80000100800 */
[----:B------:R-:W3:Y:S01]  /*148e0*/  LDL R43, [R42+0x48] ;  /* 0x000048002a2b7983 */ /* 0x000ee20000100800 */
[----:B--2---:R-:W-:-:S05]  /*148f0*/  FFMA R25, -R6, R25, R27 ;  /* 0x0000001906197223 */ /* 0x004fca000000011b */
[----:B------:R1:W-:Y:S04]  /*14900*/  STL [R42], R25 ;  /* 0x000000192a007387 */ /* 0x0003e80000100800 */
[----:B------:R-:W4:Y:S02]  /*14910*/  LDL R27, [R40+0x18] ;  /* 0x00001800281b7983 */ /* 0x000f240000100800 */
[----:B----4-:R-:W-:-:S05]  /*14920*/  FFMA R27, -R6, R27, R39 ;  /* 0x0000001b061b7223 */ /* 0x010fca0000000127 */
[----:B------:R1:W-:Y:S04]  /*14930*/  STL [R42+0x18], R27 ;  /* 0x0000181b2a007387 */ /* 0x0003e80000100800 */
[----:B------:R-:W3:Y:S02]  /*14940*/  LDL R39, [R40+0x30] ;  /* 0x0000300028277983 */ /* 0x000ee40000100800 */
[----:B---3--:R-:W-:-:S05]  /*14950*/  FFMA R39, -R6, R39, R41 ;  /* 0x0000002706277223 */ /* 0x008fca0000000129 */
[----:B------:R1:W-:Y:S04]  /*14960*/  STL [R42+0x30], R39 ;  /* 0x000030272a007387 */ /* 0x0003e80000100800 */
[----:B------:R-:W2:Y:S01]  /*14970*/  LDL R41, [R40+0x48] ;  /* 0x0000480028297983 */ /* 0x000ea20000100800 */
[----:B------:R-:W-:Y:S02]  /*14980*/  VIADD R7, R7, 0x4 ;  /* 0x0000000407077836 */ /* 0x000fe40000000000 */
[----:B--2---:R-:W-:-:S05]  /*14990*/  FFMA R41, -R6, R41, R43 ;  /* 0x0000002906297223 */ /* 0x004fca000000012b */
[----:B------:R1:W-:Y:S02]  /*149a0*/  STL [R42+0x48], R41 ;  /* 0x000048292a007387 */ /* 0x0003e40000100800 */
.L_x_231:
[----:B------:R-:W-:Y:S05]  /*149b0*/  BSYNC.RECONVERGENT B6 ;  /* 0x0000000000067941 */ /* 0x000fea0003800200 */
.L_x_230:
[----:B------:R-:W-:Y:S05]  /*149c0*/  @!P3 BRA `(.L_x_227) ;  /* 0x000000000050b947 */ /* 0x000fea0003800000 */
[C---:B-1----:R-:W-:Y:S02]  /*149d0*/  IMAD R25, R7.reuse, 0x6, R18 ;  /* 0x0000000607197824 */ /* 0x042fe400078e0212 */
[----:B-----5:R-:W-:-:S03]  /*149e0*/  IMAD R7, R7, 0x6, R26 ;  /* 0x0000000607077824 */ /* 0x020fc600078e021a */
[-C--:B------:R-:W-:Y:S02]  /*149f0*/  LEA R25, R25, R30.reuse, 0x2 ;  /* 0x0000001e19197211 */ /* 0x080fe400078e10ff */
[----:B------:R-:W-:-:S03]  /*14a00*/  LEA R26, R7, R30, 0x2 ;  /* 0x0000001e071a7211 */ /* 0x000fc600078e10ff */
[----:B------:R-:W2:Y:S04]  /*14a10*/  LDL R7, [R25] ;  /* 0x0000000019077983 */ /* 0x000ea80000100800 */
[----:B------:R-:W2:Y:S01]  /*14a20*/  LDL R27, [R26] ;  /* 0x000000001a1b7983 */ /* 0x000ea20000100800 */
[----:B------:R-:W-:Y:S01]  /*14a30*/  ISETP.NE.AND P3, PT, R38, 0x1, PT ;  /* 0x000000012600780c */ /* 0x000fe20003f65270 */
[----:B--2---:R-:W-:-:S05]  /*14a40*/  FFMA R7, -R6, R7, R27 ;  /* 0x0000000706077223 */ /* 0x004fca000000011b */
[----:B------:R2:W-:Y:S07]  /*14a50*/  STL [R26], R7 ;  /* 0x000000071a007387 */ /* 0x0005ee0000100800 */
[----:B------:R-:W-:Y:S05]  /*14a60*/  @!P3 BRA `(.L_x_227) ;  /* 0x000000000028b947 */ /* 0x000fea0003800000 */
[----:B--2---:R-:W2:Y:S04]  /*14a70*/  LDL R7, [R25+0x18] ;  /* 0x0000180019077983 */ /* 0x004ea80000100800 */
[----:B------:R-:W2:Y:S01]  /*14a80*/  LDL R27, [R26+0x18] ;  /* 0x000018001a1b7983 */ /* 0x000ea20000100800 */
[----:B------:R-:W-:Y:S01]  /*14a90*/  ISETP.NE.AND P3, PT, R38, 0x2, PT ;  /* 0x000000022600780c */ /* 0x000fe20003f65270 */
[----:B--2---:R-:W-:-:S05]  /*14aa0*/  FFMA R7, -R6, R7, R27 ;  /* 0x0000000706077223 */ /* 0x004fca000000011b */
[----:B------:R4:W-:Y:S07]  /*14ab0*/  STL [R26+0x18], R7 ;  /* 0x000018071a007387 */ /* 0x0009ee0000100800 */
[----:B------:R-:W-:Y:S05]  /*14ac0*/  @!P3 BRA `(.L_x_227) ;  /* 0x000000000010b947 */ /* 0x000fea0003800000 */
[----:B------:R-:W2:Y:S04]  /*14ad0*/  LDL R25, [R25+0x30] ;  /* 0x0000300019197983 */ /* 0x000ea80000100800 */
[----:B----4-:R-:W2:Y:S02]  /*14ae0*/  LDL R7, [R26+0x30] ;  /* 0x000030001a077983 */ /* 0x010ea40000100800 */
[----:B--2---:R-:W-:-:S05]  /*14af0*/  FFMA R7, -R6, R25, R7 ;  /* 0x0000001906077223 */ /* 0x004fca0000000107 */
[----:B------:R1:W-:Y:S02]  /*14b00*/  STL [R26+0x30], R7 ;  /* 0x000030071a007387 */ /* 0x0003e40000100800 */
.L_x_227:
[----:B------:R-:W-:Y:S05]  /*14b10*/  BSYNC.RECONVERGENT B5 ;  /* 0x0000000000057941 */ /* 0x000fea0003800200 */
.L_x_226:
[----:B------:R-:W-:-:S13]  /*14b20*/  ISETP.GT.U32.AND P3, PT, R47, 0x2, PT ;  /* 0x000000022f00780c */ /* 0x000fda0003f64070 */
[----:B------:R-:W-:Y:S05]  /*14b30*/  @P3 BRA `(.L_x_195) ;  /* 0x0000003800ec3947 */ /* 0x000fea0003800000 */
[----:B-12-45:R1:W5:Y:S01]  /*14b40*/  LDL R26, [R1+0x84] ;  /* 0x00008400011a7983 */ /* 0x0363620000100800 */
        /* <DEDUP_REMOVED lines=8> */
.L_x_234:
        /* <DEDUP_REMOVED lines=56> */
.L_x_233:
[----:B------:R-:W-:Y:S05]  /*14f50*/  BSYNC.RECONVERGENT B5 ;  /* 0x0000000000057941 */ /* 0x000fea0003800200 */
.L_x_232:
        /* <DEDUP_REMOVED lines=35> */
.L_x_238:
[----:B------:R-:W-:Y:S05]  /*15190*/  BSYNC.RECONVERGENT B6 ;  /* 0x0000000000067941 */ /* 0x000fea0003800200 */
.L_x_237:
        /* <DEDUP_REMOVED lines=23> */
.L_x_240:
[----:B------:R-:W-:Y:S05]  /*15310*/  BSYNC.RECONVERGENT B6 ;  /* 0x0000000000067941 */ /* 0x000fea0003800200 */
.L_x_239:
        /* <DEDUP_REMOVED lines=17> */
.L_x_236:
[----:B------:R-:W-:Y:S05]  /*15430*/  BSYNC.RECONVERGENT B5 ;  /* 0x0000000000057941 */ /* 0x000fea0003800200 */
.L_x_235:
[----:B------:R-:W-:Y:S01]  /*15440*/  BSSY.RECONVERGENT B5, `(.L_x_241) ;  /* 0x000004f000057945 */ /* 0x000fe20003800200 */
[----:B------:R-:W-:Y:S01]  /*15450*/  FMUL R6, R6, R37 ;  /* 0x0000002506067220 */ /* 0x000fe20000400000 */
[----:B------:R-:W-:Y:S02]  /*15460*/  IMAD.MOV.U32 R7, RZ, RZ, R47 ;  /* 0x000000ffff077224 */ /* 0x000fe400078e002f */
[----:B------:R-:W-:Y:S05]  /*15470*/  @!P0 BRA `(.L_x_242) ;  /* 0x00000004002c8947 */ /* 0x000fea0003800000 */
[----:B------:R-:W-:Y:S02]  /*15480*/  LOP3.LUT R25, R15, 0xfffffff0, RZ, 0xc0, !PT ;  /* 0xfffffff00f197812 */ /* 0x000fe400078ec0ff */
[----:B------:R-:W-:Y:S02]  /*15490*/  MOV R38, RZ ;  /* 0x000000ff00267202 */ /* 0x000fe40000000f00 */
[----:B------:R-:W-:-:S07]  /*154a0*/  MOV R7, R47 ;  /* 0x0000002f00077202 */ /* 0x000fce0000000f00 */
.L_x_243:
[C---:B------:R-:W-:Y:S02]  /*154b0*/  IMAD R27, R7.reuse, 0x6, R18 ;  /* 0x00000006071b7824 */ /* 0x040fe400078e0212 */
[----:B----45:R-:W-:-:S03]  /*154c0*/  IMAD R39, R7, 0x6, R26 ;  /* 0x0000000607277824 */ /* 0x030fc600078e021a */
        /* <DEDUP_REMOVED lines=25> */
[----:B------:R-:W1:Y:S04]  /*15660*/  LDL R43, [R39+0x90] ;  /* 0x00009000272b7983 */ /* 0x000e680000100800 */
[----:B------:R0:W-:Y:S04]  /*15670*/  STL [R39+0x78], R42 ;  /* 0x0000782a27007387 */ /* 0x0001e80000100800 */
[----:B------:R-:W1:Y:S02]  /*15680*/  LDL R41, [R27+0x90] ;  /* 0x000090001b297983 */ /* 0x000e640000100800 */
[----:B-1----:R-:W-:-:S02]  /*15690*/  FFMA R46, -R6, R41, R43 ;  /* 0x00000029062e7223 */ /* 0x002fc4000000012b */
        /* <DEDUP_REMOVED lines=41> */
.L_x_242:
[----:B------:R-:W-:Y:S05]  /*15930*/  BSYNC.RECONVERGENT B5 ;  /* 0x0000000000057941 */ /* 0x000fea0003800200 */
.L_x_241:
        /* <DEDUP_REMOVED lines=10> */
[----:B----4-:R-:W2:Y:S04]  /*159e0*/  LDL R39, [R25] ;  /* 0x0000000019277983 */ /* 0x010ea80000100800 */
        /* <DEDUP_REMOVED lines=29> */
[----:B------:R-:W-:Y:S01]  /*15bc0*/  IADD3 R7, PT, PT, R7, 0x8, RZ ;  /* 0x0000000807077810 */ /* 0x000fe20007ffe0ff */
[----:B--2---:R-:W-:-:S05]  /*15bd0*/  FFMA R46, -R6, R39, R41 ;  /* 0x00000027062e7223 */ /* 0x004fca0000000129 */
[----:B------:R4:W-:Y:S02]  /*15be0*/  STL [R27+0xa8], R46 ;  /* 0x0000a82e1b007387 */ /* 0x0009e40000100800 */
.L_x_247:
[----:B------:R-:W-:Y:S05]  /*15bf0*/  BSYNC.RECONVERGENT B6 ;  /* 0x0000000000067941 */ /* 0x000fea0003800200 */
.L_x_246:
[----:B------:R-:W-:Y:S05]  /*15c00*/  @!P4 BRA `(.L_x_245) ;  /* 0x0000000000c0c947 */ /* 0x000fea0003800000 */
[----:B------:R-:W-:Y:S01]  /*15c10*/  ISETP.GE.U32.AND P4, PT, R22, 0x3, PT ;  /* 0x000000031600780c */ /* 0x000fe20003f86070 */
[----:B------:R-:W-:Y:S01]  /*15c20*/  BSSY.RECONVERGENT B6, `(.L_x_248) ;  /* 0x0000019000067945 */ /* 0x000fe20003800200 */
[----:B----4-:R-:W-:-:S04]  /*15c30*/  LOP3.LUT R38, R24, 0x3, RZ, 0xc0, !PT ;  /* 0x0000000318267812 */ /* 0x010fc800078ec0ff */
        /* <DEDUP_REMOVED lines=19> */
[----:B------:R-:W3:Y:S01]  /*15d70*/  LDL R41, [R40+0x48] ;  /* 0x0000480028297983 */ /* 0x000ee20000100800 */
[----:B------:R-:W-:Y:S02]  /*15d80*/  VIADD R7, R7, 0x4 ;  /* 0x0000000407077836 */ /* 0x000fe40000000000 */
[----:B---3--:R-:W-:-:S05]  /*15d90*/  FFMA R41, -R6, R41, R43 ;  /* 0x0000002906297223 */ /* 0x008fca000000012b */
[----:B------:R2:W-:Y:S02]  /*15da0*/  STL [R42+0x48], R41 ;  /* 0x000048292a007387 */ /* 0x0005e40000100800 */
.L_x_249:
[----:B------:R-:W-:Y:S05]  /*15db0*/  BSYNC.RECONVERGENT B6 ;  /* 0x0000000000067941 */ /* 0x000fea0003800200 */
.L_x_248:
[----:B------:R-:W-:Y:S05]  /*15dc0*/  @!P3 BRA `(.L_x_245) ;  /* 0x000000000050b947 */ /* 0x000fea0003800000 */
[C---:B--2---:R-:W-:Y:S02]  /*15dd0*/  IMAD R25, R7.reuse, 0x6, R18 ;  /* 0x0000000607197824 */ /* 0x044fe400078e0212 */
        /* <DEDUP_REMOVED lines=15> */
[----:B------:R-:W4:Y:S04]  /*15ed0*/  LDL R25, [R25+0x30] ;  /* 0x0000300019197983 */ /* 0x000f280000100800 */
[----:B--2---:R-:W4:Y:S02]  /*15ee0*/  LDL R7, [R26+0x30] ;  /* 0x000030001a077983 */ /* 0x004f240000100800 */
[----:B----4-:R-:W-:-:S05]  /*15ef0*/  FFMA R7, -R6, R25, R7 ;  /* 0x0000001906077223 */ /* 0x010fca0000000107 */
[----:B------:R2:W-:Y:S02]  /*15f00*/  STL [R26+0x30], R7 ;  /* 0x000030071a007387 */ /* 0x0005e40000100800 */
.L_x_245:
[----:B------:R-:W-:Y:S05]  /*15f10*/  BSYNC.RECONVERGENT B5 ;  /* 0x0000000000057941 */ /* 0x000fea0003800200 */
.L_x_244:
[----:B------:R-:W-:-:S13]  /*15f20*/  ISETP.NE.AND P3, PT, R47, 0x2, PT ;  /* 0x000000022f00780c */ /* 0x000fda0003f65270 */
[----:B------:R-:W-:Y:S05]  /*15f30*/  @!P3 BRA `(.L_x_195) ;  /* 0x0000002400ecb947 */ /* 0x000fea0003800000 */
[----:B--2--5:R2:W5:Y:S01]  /*15f40*/  LDL R26, [R1+0x80] ;  /* 0x00008000011a7983 */ /* 0x0245620000100800 */
[----:B------:R-:W-:Y:S01]  /*15f50*/  BSSY.RECONVERGENT B5, `(.L_x_250) ;  /* 0x0000040000057945 */ /* 0x000fe20003800200 */
[----:B------:R-:W-:Y:S02]  /*15f60*/  HFMA2 R6, -RZ, RZ, 0, 0 ;  /* 0x00000000ff067431 */ /* 0x000fe400000001ff */
[----:B------:R-:W-:Y:S01]  /*15f70*/  IMAD.MOV.U32 R7, RZ, RZ, R47 ;  /* 0x000000ffff077224 */ /* 0x000fe200078e002f */
[----:B------:R-:W-:Y:S06]  /*15f80*/  @!P0 BRA `(.L_x_251) ;  /* 0x0000000000f08947 */ /* 0x000fec0003800000 */
[----:B----4-:R-:W-:Y:S02]  /*15f90*/  LOP3.LUT R38, R15, 0xfffffff0, RZ, 0xc0, !PT ;  /* 0xfffffff00f267812 */ /* 0x010fe400078ec0ff */
[----:B------:R-:W-:Y:S02]  /*15fa0*/  MOV R25, RZ ;  /* 0x000000ff00197202 */ /* 0x000fe40000000f00 */
[----:B------:R-:W-:Y:S02]  /*15fb0*/  MOV R6, RZ ;  /* 0x000000ff00067202 */ /* 0x000fe40000000f00 */
[----:B------:R-:W-:-:S07]  /*15fc0*/  MOV R7, R47 ;  /* 0x0000002f00077202 */ /* 0x000fce0000000f00 */
.L_x_252:
[C---:B-----5:R-:W-:Y:S02]  /*15fd0*/  IMAD R27, R7.reuse, 0x6, R26 ;  /* 0x00000006071b7824 */ /* 0x060fe400078e021a */
[----:B------:R-:W-:-:S03]  /*15fe0*/  IMAD R39, R7, 0x6, R18 ;  /* 0x0000000607277824 */ /* 0x000fc600078e0212 */
[----:B------:R-:W-:Y:S01]  /*15ff0*/  LEA R27, R27, R30, 0x2 ;  /* 0x0000001e1b1b7211 */ /* 0x000fe200078e10ff */
[----:B------:R-:W-:-:S04]  /*16000*/  IMAD R39, R39, 0x4, R30 ;  /* 0x0000000427277824 */ /* 0x000fc800078e021e */
[----:B------:R-:W4:Y:S04]  /*16010*/  LDL R46, [R27] ;  /* 0x000000001b2e7983 */ /* 0x000f280000100800 */
[----:B------:R-:W4:Y:S04]  /*16020*/  LDL R41, [R39] ;  /* 0x0000000027297983 */ /* 0x000f280000100800 */
[----:B------:R-:W2:Y:S04]  /*16030*/  LDL R59, [R39+0x18] ;  /* 0x00001800273b7983 */ /* 0x000ea80000100800 */
[----:B------:R-:W2:Y:S04]  /*16040*/  LDL R54, [R27+0x18] ;  /* 0x000018001b367983 */ /* 0x000ea80000100800 */
        /* <DEDUP_REMOVED lines=10> */
[----:B----4-:R-:W-:-:S03]  /*160f0*/  FFMA R52, R41, R46, R6 ;  /* 0x0000002e29347223 */ /* 0x010fc60000000006 */
[----:B------:R-:W4:Y:S04]  /*16100*/  LDL R46, [R39+0x78] ;  /* 0x00007800272e7983 */ /* 0x000f280000100800 */
[----:B------:R-:W4:Y:S04]  /*16110*/  LDL R6, [R39+0xa8] ;  /* 0x0000a80027067983 */ /* 0x000f280000100800 */
[----:B------:R-:W4:Y:S01]  /*16120*/  LDL R41, [R27+0xa8] ;  /* 0x0000a8001b297983 */ /* 0x000f220000100800 */
[----:B--2---:R-:W-:-:S03]  /*16130*/  FFMA R59, R59, R54, R52 ;  /* 0x000000363b3b7223 */ /* 0x004fc60000000034 */
[----:B------:R-:W2:Y:S01]  /*16140*/  LDL R52, [R39+0x120] ;  /* 0x0001200027347983 */ /* 0x000ea20000100800 */
[----:B---3--:R-:W-:-:S03]  /*16150*/  FFMA R57, R50, R57, R59 ;  /* 0x0000003932397223 */ /* 0x008fc6000000003b */
[----:B------:R-:W2:Y:S04]  /*16160*/  LDL R59, [R27+0x120] ;  /* 0x000120001b3b7983 */ /* 0x000ea80000100800 */
[----:B------:R-:W3:Y:S01]  /*16170*/  LDL R50, [R39+0x138] ;  /* 0x0001380027327983 */ /* 0x000ee20000100800 */
[----:B------:R-:W-:-:S03]  /*16180*/  FFMA R57, R40, R43, R57 ;  /* 0x0000002b28397223 */ /* 0x000fc60000000039 */
[----:B------:R-:W2:Y:S04]  /*16190*/  LDL R43, [R39+0xc0] ;  /* 0x0000c000272b7983 */ /* 0x000ea80000100800 */
[----:B------:R-:W2:Y:S01]  /*161a0*/  LDL R40, [R27+0xc0] ;  /* 0x0000c0001b287983 */ /* 0x000ea20000100800 */
[----:B------:R-:W-:-:S03]  /*161b0*/  FFMA R57, R42, R51, R57 ;  /* 0x000000332a397223 */ /* 0x000fc60000000039 */
[----:B------:R-:W3:Y:S04]  /*161c0*/  LDL R51, [R39+0xd8] ;  /* 0x0000d80027337983 */ /* 0x000ee80000100800 */
[----:B------:R-:W3:Y:S04]  /*161d0*/  LDL R42, [R27+0xd8] ;  /* 0x0000d8001b2a7983 */ /* 0x000ee80000100800 */
[----:B------:R-:W3:Y:S01]  /*161e0*/  LDL R54, [R39+0x168] ;  /* 0x0001680027367983 */ /* 0x000ee20000100800 */
[----:B----4-:R-:W-:-:S03]  /*161f0*/  FFMA R57, R46, R53, R57 ;  /* 0x000000352e397223 */ /* 0x010fc60000000039 */
[----:B------:R-:W4:Y:S04]  /*16200*/  LDL R46, [R39+0xf0] ;  /* 0x0000f000272e7983 */ /* 0x000f280000100800 */
[----:B------:R-:W4:Y:S01]  /*16210*/  LDL R53, [R27+0xf0] ;  /* 0x0000f0001b357983 */ /* 0x000f220000100800 */
[----:B------:R-:W-:-:S03]  /*16220*/  FFMA R57, R48, R55, R57 ;  /* 0x0000003730397223 */ /* 0x000fc60000000039 */
[----:B------:R-:W4:Y:S04]  /*16230*/  LDL R48, [R39+0x108] ;  /* 0x0001080027307983 */ /* 0x000f280000100800 */
[----:B------:R-:W4:Y:S01]  /*16240*/  LDL R55, [R27+0x108] ;  /* 0x000108001b377983 */ /* 0x000f220000100800 */
[----:B------:R-:W-:-:S03]  /*16250*/  FFMA R56, R6, R41, R57 ;  /* 0x0000002906387223 */ /* 0x000fc60000000039 */
[----:B------:R-:W4:Y:S04]  /*16260*/  LDL R57, [R27+0x138] ;  /* 0x000138001b397983 */ /* 0x000f280000100800 */
[----:B------:R-:W4:Y:S04]  /*16270*/  LDL R6, [R39+0x150] ;  /* 0x0001500027067983 */ /* 0x000f280000100800 */
[----:B------:R-:W4:Y:S01]  /*16280*/  LDL R41, [R27+0x150] ;  /* 0x000150001b297983 */ /* 0x000f220000100800 */
[----:B--2---:R-:W-:Y:S01]  /*16290*/  FFMA R40, R43, R40, R56 ;  /* 0x000000282b287223 */ /* 0x004fe20000000038 */
[----:B------:R-:W-:-:S03]  /*162a0*/  IADD3 R25, PT, PT, R25, 0x10, RZ ;  /* 0x0000001019197810 */ /* 0x000fc60007ffe0ff */
[----:B---3--:R-:W-:Y:S01]  /*162b0*/  FFMA R51, R51, R42, R40 ;  /* 0x0000002a33337223 */ /* 0x008fe20000000028 */
[----:B------:R-:W-:Y:S02]  /*162c0*/  ISETP.NE.AND P3, PT, R25, R38, PT ;  /* 0x000000261900720c */ /* 0x000fe40003f65270 */
[----:B------:R-:W-:Y:S01]  /*162d0*/  IADD3 R7, PT, PT, R7, 0x10, RZ ;  /* 0x0000001007077810 */ /* 0x000fe20007ffe0ff */
[----:B----4-:R-:W-:-:S04]  /*162e0*/  FFMA R51, R46, R53, R51 ;  /* 0x000000352e337223 */ /* 0x010fc80000000033 */
[----:B------:R-:W-:-:S04]  /*162f0*/  FFMA R51, R48, R55, R51 ;  /* 0x0000003730337223 */ /* 0x000fc80000000033 */
[----:B------:R-:W-:-:S04]  /*16300*/  FFMA R51, R52, R59, R51 ;  /* 0x0000003b34337223 */ /* 0x000fc80000000033 */
[----:B------:R-:W-:-:S04]  /*16310*/  FFMA R51, R50, R57, R51 ;  /* 0x0000003932337223 */ /* 0x000fc80000000033 */
[----:B------:R-:W-:-:S04]  /*16320*/  FFMA R41, R6, R41, R51 ;  /* 0x0000002906297223 */ /* 0x000fc80000000033 */
[----:B------:R-:W-:Y:S01]  /*16330*/  FFMA R6, R54, R61, R41 ;  /* 0x0000003d36067223 */ /* 0x000fe20000000029 */
[----:B------:R-:W-:Y:S06]  /*16340*/  @P3 BRA `(.L_x_252) ;  /* 0xfffffffc00203947 */ /* 0x000fec000383ffff */
.L_x_251:
[----:B------:R-:W-:Y:S05]  /*16350*/  BSYNC.RECONVERGENT B5 ;  /* 0x0000000000057941 */ /* 0x000fea0003800200 */
.L_x_250:
[----:B------:R-:W-:Y:S04]  /*16360*/  BSSY.RECONVERGENT B5, `(.L_x_253) ;  /* 0x000004d000057945 */ /* 0x000fe80003800200 */
[----:B------:R-:W-:Y:S05]  /*16370*/  @!P2 BRA `(.L_x_254) ;  /* 0x00000004002ca947 */ /* 0x000fea0003800000 */
[----:B------:R-:W-:Y:S01]  /*16380*/  ISETP.GE.U32.AND P3, PT, R20, 0x7, PT ;  /* 0x000000071400780c */ /* 0x000fe20003f66070 */
[----:B------:R-:W-:Y:S01]  /*16390*/  BSSY.RECONVERGENT B6, `(.L_x_255) ;  /* 0x0000020000067945 */ /* 0x000fe20003800200 */
[----:B------:R-:W-:-:S11]  /*163a0*/  LOP3.LUT P4, RZ, R21, 0x7, RZ, 0xc0, !PT ;  /* 0x0000000715ff7812 */ /* 0x000fd6000788c0ff */
[----:B------:R-:W-:Y:S05]  /*163b0*/  @!P3 BRA `(.L_x_256) ;  /* 0x000000000074b947 */ /* 0x000fea0003800000 */
[C---:B----45:R-:W-:Y:S02]  /*163c0*/  IMAD R27, R7.reuse, 0x6, R26 ;  /* 0x00000006071b7824 */ /* 0x070fe400078e021a */
        /* <DEDUP_REMOVED lines=28> */
.L_x_256:
[----:B------:R-:W-:Y:S05]  /*16590*/  BSYNC.RECONVERGENT B6 ;  /* 0x0000000000067941 */ /* 0x000fea0003800200 */
.L_x_255:
        /* <DEDUP_REMOVED lines=22> */
[----:B------:R-:W-:-:S07]  /*16700*/  FFMA R6, R46, R50, R27 ;  /* 0x000000322e067223 */ /* 0x000fce000000001b */
.L_x_258:
[----:B------:R-:W-:Y:S05]  /*16710*/  BSYNC.RECONVERGENT B6 ;  /* 0x0000000000067941 */ /* 0x000fea0003800200 */
.L_x_257:
[----:B------:R-:W-:Y:S05]  /*16720*/  @!P3 BRA `(.L_x_254) ;  /* 0x000000000040b947 */ /* 0x000fea0003800000 */
[C---:B------:R-:W-:Y:S02]  /*16730*/  IMAD R25, R7.reuse, 0x6, R18 ;  /* 0x0000000607197824 */ /* 0x040fe400078e0212 */
[----:B-----5:R-:W-:-:S03]  /*16740*/  IMAD R7, R7, 0x6, R26 ;  /* 0x0000000607077824 */ /* 0x020fc600078e021a */
[-C--:B------:R-:W-:Y:S02]  /*16750*/  LEA R25, R25, R30.reuse, 0x2 ;  /* 0x0000001e19197211 */ /* 0x080fe400078e10ff */
[----:B------:R-:W-:-:S03]  /*16760*/  LEA R27, R7, R30, 0x2 ;  /* 0x0000001e071b7211 */ /* 0x000fc600078e10ff */
[----:B------:R-:W4:Y:S04]  /*16770*/  LDL R7, [R25] ;  /* 0x0000000019077983 */ /* 0x000f280000100800 */
[----:B------:R-:W4:Y:S01]  /*16780*/  LDL R38, [R27] ;  /* 0x000000001b267983 */ /* 0x000f220000100800 */
[----:B------:R-:W-:Y:S01]  /*16790*/  ISETP.NE.AND P3, PT, R48, 0x1, PT ;  /* 0x000000013000780c */ /* 0x000fe20003f65270 */
[----:B----4-:R-:W-:-:S12]  /*167a0*/  FFMA R6, R7, R38, R6 ;  /* 0x0000002607067223 */ /* 0x010fd80000000006 */
[----:B------:R-:W-:Y:S05]  /*167b0*/  @!P3 BRA `(.L_x_254) ;  /* 0x00000000001cb947 */ /* 0x000fea0003800000 */
[----:B------:R-:W-:Y:S01]  /*167c0*/  ISETP.NE.AND P3, PT, R48, 0x2, PT ;  /* 0x000000023000780c */ /* 0x000fe20003f65270 */
[----:B------:R-:W4:Y:S04]  /*167d0*/  LDL R7, [R25+0x18] ;  /* 0x0000180019077983 */ /* 0x000f280000100800 */
[----:B------:R-:W4:Y:S08]  /*167e0*/  LDL R38, [R27+0x18] ;  /* 0x000018001b267983 */ /* 0x000f300000100800 */
[----:B------:R-:W5:Y:S04]  /*167f0*/  @P3 LDL R39, [R25+0x30] ;  /* 0x0000300019273983 */ /* 0x000f680000100800 */
[----:B------:R-:W5:Y:S01]  /*16800*/  @P3 LDL R40, [R27+0x30] ;  /* 0x000030001b283983 */ /* 0x000f620000100800 */
[----:B----4-:R-:W-:-:S04]  /*16810*/  FFMA R6, R7, R38, R6 ;  /* 0x0000002607067223 */ /* 0x010fc80000000006 */
[----:B-----5:R-:W-:-:S07]  /*16820*/  @P3 FFMA R6, R39, R40, R6 ;  /* 0x0000002827063223 */ /* 0x020fce0000000006 */
.L_x_254:
[----:B------:R-:W-:Y:S05]  /*16830*/  BSYNC.RECONVERGENT B5 ;  /* 0x0000000000057941 */ /* 0x000fea0003800200 */
.L_x_253:
[----:B------:R-:W-:Y:S01]  /*16840*/  BSSY.RECONVERGENT B5, `(.L_x_259) ;  /* 0x000004f000057945 */ /* 0x000fe20003800200 */
[----:B------:R-:W-:Y:S01]  /*16850*/  FMUL R6, R6, R37 ;  /* 0x0000002506067220 */ /* 0x000fe20000400000 */
[----:B------:R-:W-:Y:S02]  /*16860*/  IMAD.MOV.U32 R7, RZ, RZ, R47 ;  /* 0x000000ffff077224 */ /* 0x000fe400078e002f */
[----:B------:R-:W-:Y:S05]  /*16870*/  @!P0 BRA `(.L_x_260) ;  /* 0x00000004002c8947 */ /* 0x000fea0003800000 */
[----:B------:R-:W-:Y:S02]  /*16880*/  LOP3.LUT R25, R15, 0xfffffff0, RZ, 0xc0, !PT ;  /* 0xfffffff00f197812 */ /* 0x000fe400078ec0ff */
[----:B----4-:R-:W-:Y:S02]  /*16890*/  MOV R38, RZ ;  /* 0x000000ff00267202 */ /* 0x010fe40000000f00 */
[----:B------:R-:W-:-:S07]  /*168a0*/  MOV R7, R47 ;  /* 0x0000002f00077202 */ /* 0x000fce0000000f00 */
.L_x_261:
[C---:B------:R-:W-:Y:S02]  /*168b0*/  IMAD R27, R7.reuse, 0x6, R18 ;  /* 0x00000006071b7824 */ /* 0x040fe400078e0212 */
[----:B0----5:R-:W-:-:S03]  /*168c0*/  IMAD R39, R7, 0x6, R26 ;  /* 0x0000000607277824 */ /* 0x021fc600078e021a */
[----:B------:R-:W-:Y:S01]  /*168d0*/  LEA R27, R27, R30, 0x2 ;  /* 0x0000001e1b1b7211 */ /* 0x000fe200078e10ff */
[----:B------:R-:W-:-:S04]  /*168e0*/  IMAD R39, R39, 0x4, R30 ;  /* 0x0000000427277824 */ /* 0x000fc800078e021e */
[----:B------:R-:W4:Y:S04]  /*168f0*/  LDL R41, [R27] ;  /* 0x000000001b297983 */ /* 0x000f280000100800 */
[----:B------:R-:W4:Y:S02]  /*16900*/  LDL R43, [R39] ;  /* 0x00000000272b7983 */ /* 0x000f240000100800 */
[C---:B----4-:R-:W-:Y:S02]  /*16910*/  FFMA R40, -R6.reuse, R41, R43 ;  /* 0x0000002906287223 */ /* 0x050fe4000000012b */
[----:B------:R-:W4:Y:S04]  /*16920*/  LDL R43, [R39+0x18] ;  /* 0x00001800272b7983 */ /* 0x000f280000100800 */
[----:B------:R0:W-:Y:S04]  /*16930*/  STL [R39], R40 ;  /* 0x0000002827007387 */ /* 0x0001e80000100800 */
[----:B------:R-:W4:Y:S02]  /*16940*/  LDL R41, [R27+0x18] ;  /* 0x000018001b297983 */ /* 0x000f240000100800 */
[----:B----4-:R-:W-:-:S02]  /*16950*/  FFMA R42, -R6, R41, R43 ;  /* 0x00000029062a7223 */ /* 0x010fc4000000012b */
[----:B------:R-:W4:Y:S04]  /*16960*/  LDL R43, [R39+0x30] ;  /* 0x00003000272b7983 */ /* 0x000f280000100800 */
[----:B------:R1:W-:Y:S04]  /*16970*/  STL [R39+0x18], R42 ;  /* 0x0000182a27007387 */ /* 0x0003e80000100800 */
[----:B------:R-:W4:Y:S02]  /*16980*/  LDL R41, [R27+0x30] ;  /* 0x000030001b297983 */ /* 0x000f240000100800 */
[----:B----4-:R-:W-:-:S02]  /*16990*/  FFMA R46, -R6, R41, R43 ;  /* 0x00000029062e7223 */ /* 0x010fc4000000012b */
        /* <DEDUP_REMOVED lines=50> */
[----:B------:R-:W4:Y:S01]  /*16cc0*/  LDL R41, [R27+0x168] ;  /* 0x000168001b297983 */ /* 0x000f220000100800 */
[----:B------:R-:W-:Y:S02]  /*16cd0*/  IADD3 R38, PT, PT, R38, 0x10, RZ ;  /* 0x0000001026267810 */ /* 0x000fe40007ffe0ff */
[----:B------:R-:W-:-:S02]  /*16ce0*/  IADD3 R7, PT, PT, R7, 0x10, RZ ;  /* 0x0000001007077810 */ /* 0x000fc40007ffe0ff */
[----:B------:R-:W-:Y:S01]  /*16cf0*/  ISETP.NE.AND P3, PT, R38, R25, PT ;  /* 0x000000192600720c */ /* 0x000fe20003f65270 */
[----:B----4-:R-:W-:-:S05]  /*16d00*/  FFMA R48, -R6, R41, R43 ;  /* 0x0000002906307223 */ /* 0x010fca000000012b */
[----:B------:R0:W-:Y:S07]  /*16d10*/  STL [R39+0x168], R48 ;  /* 0x0001683027007387 */ /* 0x0001ee0000100800 */
[----:B------:R-:W-:Y:S05]  /*16d20*/  @P3 BRA `(.L_x_261) ;  /* 0xfffffff800e03947 */ /* 0x000fea000383ffff */
.L_x_260:
[----:B------:R-:W-:Y:S05]  /*16d30*/  BSYNC.RECONVERGENT B5 ;  /* 0x0000000000057941 */ /* 0x000fea0003800200 */
.L_x_259:
[----:B------:R-:W-:Y:S04]  /*16d40*/  BSSY.RECONVERGENT B5, `(.L_x_262) ;  /* 0x000005d000057945 */ /* 0x000fe80003800200 */
[----:B------:R-:W-:Y:S05]  /*16d50*/  @!P2 BRA `(.L_x_263) ;  /* 0x00000004006ca947 */ /* 0x000fea0003800000 */
[----:B------:R-:W-:Y:S01]  /*16d60*/  ISETP.GE.U32.AND P2, PT, R20, 0x7, PT ;  /* 0x000000071400780c */ /* 0x000fe20003f46070 */
[----:B------:R-:W-:Y:S01]  /*16d70*/  BSSY.RECONVERGENT B6, `(.L_x_264) ;  /* 0x0000028000067945 */ /* 0x000fe20003800200 */
[----:B------:R-:W-:-:S11]  /*16d80*/  LOP3.LUT P3, RZ, R21, 0x7, RZ, 0xc0, !PT ;  /* 0x0000000715ff7812 */ /* 0x000fd6000786c0ff */
[----:B------:R-:W-:Y:S05]  /*16d90*/  @!P2 BRA `(.L_x_265) ;  /* 0x000000000094a947 */ /* 0x000fea0003800000 */
[C---:B------:R-:W-:Y:S02]  /*16da0*/  IMAD R25, R7.reuse, 0x6, R18 ;  /* 0x0000000607197824 */ /* 0x040fe400078e0212 */
[----:B----45:R-:W-:-:S03]  /*16db0*/  IMAD R27, R7, 0x6, R26 ;  /* 0x00000006071b7824 */ /* 0x030fc600078e021a */
[----:B------:R-:W-:Y:S01]  /*16dc0*/  LEA R25, R25, R30, 0x2 ;  /* 0x0000001e19197211 */ /* 0x000fe200078e10ff */
[----:B------:R-:W-:-:S04]  /*16dd0*/  IMAD R27, R27, 0x4, R30 ;  /* 0x000000041b1b7824 */ /* 0x000fc800078e021e */
[----:B0-----:R-:W4:Y:S04]  /*16de0*/  LDL R39, [R25] ;  /* 0x0000000019277983 */ /* 0x001f280000100800 */
        /* <DEDUP_REMOVED lines=29> */
[----:B------:R-:W-:Y:S01]  /*16fc0*/  IADD3 R7, PT, PT, R7, 0x8, RZ ;  /* 0x0000000807077810 */ /* 0x000fe20007ffe0ff */
[----:B----4-:R-:W-:-:S05]  /*16fd0*/  FFMA R46, -R6, R39, R41 ;  /* 0x00000027062e7223 */ /* 0x010fca0000000129 */
[----:B------:R0:W-:Y:S02]  /*16fe0*/  STL [R27+0xa8], R46 ;  /* 0x0000a82e1b007387 */ /* 0x0001e40000100800 */
.L_x_265:
[----:B------:R-:W-:Y:S05]  /*16ff0*/  BSYNC.RECONVERGENT B6 ;  /* 0x0000000000067941 */ /* 0x000fea0003800200 */
.L_x_264:
[----:B------:R-:W-:Y:S05]  /*17000*/  @!P3 BRA `(.L_x_263) ;  /* 0x0000000000c0b947 */ /* 0x000fea0003800000 */
[----:B------:R-:W-:Y:S01]  /*17010*/  ISETP.GE.U32.AND P3, PT, R22, 0x3, PT ;  /* 0x000000031600780c */ /* 0x000fe20003f66070 */
[----:B------:R-:W-:Y:S01]  /*17020*/  BSSY.RECONVERGENT B6, `(.L_x_266) ;  /* 0x0000019000067945 */ /* 0x000fe20003800200 */
[----:B0---4-:R-:W-:-:S04]  /*17030*/  LOP3.LUT R38, R24, 0x3, RZ, 0xc0, !PT ;  /* 0x0000000318267812 */ /* 0x011fc800078ec0ff */
[----:B------:R-:W-:-:S07]  /*17040*/  ISETP.NE.AND P2, PT, R38, RZ, PT ;  /* 0x000000ff2600720c */ /* 0x000fce0003f45270 */
[----:B------:R-:W-:Y:S06]  /*17050*/  @!P3 BRA `(.L_x_267) ;  /* 0x000000000054b947 */ /* 0x000fec0003800000 */
[C---:B------:R-:W-:Y:S02]  /*17060*/  IMAD R25, R7.reuse, 0x6, R18 ;  /* 0x0000000607197824 */ /* 0x040fe400078e0212 */
[----:B-----5:R-:W-:-:S03]  /*17070*/  IMAD R27, R7, 0x6, R26 ;  /* 0x00000006071b7824 */ /* 0x020fc600078e021a */
[-C--:B------:R-:W-:Y:S02]  /*17080*/  LEA R40, R25, R30.reuse, 0x2 ;  /* 0x0000001e19287211 */ /* 0x080fe400078e10ff */
[----:B------:R-:W-:-:S03]  /*17090*/  LEA R42, R27, R30, 0x2 ;  /* 0x0000001e1b2a7211 */ /* 0x000fc600078e10ff */
[----:B------:R-:W4:Y:S04]  /*170a0*/  LDL R25, [R40] ;  /* 0x0000000028197983 */ /* 0x000f280000100800 */
[----:B------:R-:W4:Y:S04]  /*170b0*/  LDL R27, [R42] ;  /* 0x000000002a1b7983 */ /* 0x000f280000100800 */
[----:B------:R-:W2:Y:S04]  /*170c0*/  LDL R39, [R42+0x18] ;  /* 0x000018002a277983 */ /* 0x000ea80000100800 */
[----:B------:R-:W3:Y:S04]  /*170d0*/  LDL R41, [R42+0x30] ;  /* 0x000030002a297983 */ /* 0x000ee80000100800 */
[----:B------:R-:W3:Y:S01]  /*170e0*/  LDL R43, [R42+0x48] ;  /* 0x000048002a2b7983 */ /* 0x000ee20000100800 */
[----:B----4-:R-:W-:-:S05]  /*170f0*/  FFMA R25, -R6, R25, R27 ;  /* 0x0000001906197223 */ /* 0x010fca000000011b */
[----:B------:R0:W-:Y:S04]  /*17100*/  STL [R42], R25 ;  /* 0x000000192a007387 */ /* 0x0001e80000100800 */
[----:B------:R-:W2:Y:S02]  /*17110*/  LDL R27, [R40+0x18] ;  /* 0x00001800281b7983 */ /* 0x000ea40000100800 */
[----:B--2---:R-:W-:-:S05]  /*17120*/  FFMA R27, -R6, R27, R39 ;  /* 0x0000001b061b7223 */ /* 0x004fca0000000127 */
        /* <DEDUP_REMOVED lines=8> */
.L_x_267:
[----:B------:R-:W-:Y:S05]  /*171b0*/  BSYNC.RECONVERGENT B6 ;  /* 0x0000000000067941 */ /* 0x000fea0003800200 */
.L_x_266:
[----:B------:R-:W-:Y:S05]  /*171c0*/  @!P2 BRA `(.L_x_263) ;  /* 0x000000000050a947 */ /* 0x000fea0003800000 */
[C---:B0-----:R-:W-:Y:S02]  /*171d0*/  IMAD R25, R7.reuse, 0x6, R18 ;  /* 0x0000000607197824 */ /* 0x041fe400078e0212 */
[----:B-----5:R-:W-:-:S03]  /*171e0*/  IMAD R7, R7, 0x6, R26 ;  /* 0x0000000607077824 */ /* 0x020fc600078e021a */
[-C--:B------:R-:W-:Y:S02]  /*171f0*/  LEA R25, R25, R30.reuse, 0x2 ;  /* 0x0000001e19197211 */ /* 0x080fe400078e10ff */
[----:B------:R-:W-:-:S03]  /*17200*/  LEA R26, R7, R30, 0x2 ;  /* 0x0000001e071a7211 */ /* 0x000fc600078e10ff */
[----:B------:R-:W4:Y:S04]  /*17210*/  LDL R7, [R25] ;  /* 0x0000000019077983 */ /* 0x000f280000100800 */
[----:B------:R-:W4:Y:S01]  /*17220*/  LDL R27, [R26] ;  /* 0x000000001a1b7983 */ /* 0x000f220000100800 */
[----:B------:R-:W-:Y:S01]  /*17230*/  ISETP.NE.AND P2, PT, R38, 0x1, PT ;  /* 0x000000012600780c */ /* 0x000fe20003f45270 */
[----:B----4-:R-:W-:-:S05]  /*17240*/  FFMA R7, -R6, R7, R27 ;  /* 0x0000000706077223 */ /* 0x010fca000000011b */
[----:B------:R0:W-:Y:S07]  /*17250*/  STL [R26], R7 ;  /* 0x000000071a007387 */ /* 0x0001ee0000100800 */
[----:B------:R-:W-:Y:S05]  /*17260*/  @!P2 BRA `(.L_x_263) ;  /* 0x000000000028a947 */ /* 0x000fea0003800000 */
[----:B0-----:R-:W4:Y:S04]  /*17270*/  LDL R7, [R25+0x18] ;  /* 0x0000180019077983 */ /* 0x001f280000100800 */
[----:B------:R-:W4:Y:S01]  /*17280*/  LDL R27, [R26+0x18] ;  /* 0x000018001a1b7983 */ /* 0x000f220000100800 */
[----:B------:R-:W-:Y:S01]  /*17290*/  ISETP.NE.AND P2, PT, R38, 0x2, PT ;  /* 0x000000022600780c */ /* 0x000fe20003f45270 */
[----:B----4-:R-:W-:-:S05]  /*172a0*/  FFMA R7, -R6, R7, R27 ;  /* 0x0000000706077223 */ /* 0x010fca000000011b */
[----:B------:R0:W-:Y:S07]  /*172b0*/  STL [R26+0x18], R7 ;  /* 0x000018071a007387 */ /* 0x0001ee0000100800 */
[----:B------:R-:W-:Y:S05]  /*172c0*/  @!P2 BRA `(.L_x_263) ;  /* 0x000000000010a947 */ /* 0x000fea0003800000 */
[----:B------:R-:W4:Y:S04]  /*172d0*/  LDL R25, [R25+0x30] ;  /* 0x0000300019197983 */ /* 0x000f280000100800 */
[----:B0-----:R-:W4:Y:S02]  /*172e0*/  LDL R7, [R26+0x30] ;  /* 0x000030001a077983 */ /* 0x001f240000100800 */
[----:B----4-:R-:W-:-:S05]  /*172f0*/  FFMA R7, -R6, R25, R7 ;  /* 0x0000001906077223 */ /* 0x010fca0000000107 */
[----:B------:R0:W-:Y:S02]  /*17300*/  STL [R26+0x30], R7 ;  /* 0x000030071a007387 */ /* 0x0001e40000100800 */
.L_x_263:
[----:B------:R-:W-:Y:S05]  /*17310*/  BSYNC.RECONVERGENT B5 ;  /* 0x0000000000057941 */ /* 0x000fea0003800200 */
.L_x_262:
[----:B------:R-:W-:-:S13]  /*17320*/  ISETP.NE.AND P2, PT, R47, RZ, PT ;  /* 0x000000ff2f00720c */ /* 0x000fda0003f45270 */
[----:B------:R-:W-:Y:S05]  /*17330*/  @P2 BRA `(.L_x_195) ;  /* 0x0000001000ec2947 */ /* 0x000fea0003800000 */
[----:B0----5:R0:W5:Y:S01]  /*17340*/  LDL R26, [R1+0x7c] ;  /* 0x00007c00011a7983 */ /* 0x0211620000100800 */
[----:B------:R-:W-:Y:S01]  /*17350*/  MOV R6, UR27 ;  /* 0x0000001b00067c02 */ /* 0x000fe20008000f00 */
[----:B------:R-:W-:Y:S01]  /*17360*/  BSSY.RECONVERGENT B5, `(.L_x_268) ;  /* 0x0000040000057945 */ /* 0x000fe20003800200 */
[----:B------:R-:W-:Y:S02]  /*17370*/  HFMA2 R7, -RZ, RZ, 0, 0 ;  /* 0x00000000ff077431 */ /* 0x000fe400000001ff */
[----:B------:R-:W-:Y:S01]  /*17380*/  IMAD.MOV.U32 R25, RZ, RZ, RZ ;  /* 0x000000ffff197224 */ /* 0x000fe200078e00ff */
[----:B------:R-:W-:-:S04]  /*17390*/  LOP3.LUT R6, R6, 0xd, RZ, 0xc0, !PT ;  /* 0x0000000d06067812 */ /* 0x000fc800078ec0ff */
[----:B------:R-:W-:Y:S01]  /*173a0*/  ISETP.NE.AND P2, PT, R6, RZ, PT ;  /* 0x000000ff0600720c */ /* 0x000fe20003f45270 */
[----:B0-----:R-:W-:-:S12]  /*173b0*/  @!P0 BRA `(.L_x_269) ;  /* 0x0000000000e88947 */ /* 0x001fd80003800000 */
[----:B------:R-:W-:Y:S01]  /*173c0*/  IADD3 R7, PT, PT, R15, -R6, RZ ;  /* 0x800000060f077210 */ /* 0x000fe20007ffe0ff */
[----:B----4-:R-:W-:Y:S01]  /*173d0*/  IMAD.MOV.U32 R27, RZ, RZ, RZ ;  /* 0x000000ffff1b7224 */ /* 0x010fe200078e00ff */
[----:B------:R-:W-:-:S07]  /*173e0*/  MOV R25, RZ ;  /* 0x000000ff00197202 */ /* 0x000fce0000000f00 */
.L_x_270:
[C---:B------:R-:W-:Y:S02]  /*173f0*/  IMAD R39, R27.reuse, 0x6, R18 ;  /* 0x000000061b277824 */ /* 0x040fe400078e0212 */
[----:B-----5:R-:W-:-:S03]  /*17400*/  IMAD R41, R27, 0x6, R26 ;  /* 0x000000061b297824 */ /* 0x020fc600078e021a */
[-C--:B------:R-:W-:Y:S02]  /*17410*/  LEA R39, R39, R30.reuse, 0x2 ;  /* 0x0000001e27277211 */ /* 0x080fe400078e10ff */
[----:B------:R-:W-:-:S03]  /*17420*/  LEA R38, R41, R30, 0x2 ;  /* 0x0000001e29267211 */ /* 0x000fc600078e10ff */
        /* <DEDUP_REMOVED lines=38> */
[----:B------:R-:W4:Y:S04]  /*17690*/  LDL R25, [R39+0x150] ;  /* 0x0001500027197983 */ /* 0x000f280000100800 */
[----:B------:R-:W4:Y:S01]  /*176a0*/  LDL R40, [R38+0x150] ;  /* 0x0001500026287983 */ /* 0x000f220000100800 */
[----:B--2---:R-:W-:-:S04]  /*176b0*/  FFMA R41, R42, R41, R61 ;  /* 0x000000292a297223 */ /* 0x004fc8000000003d */
[----:B---3--:R-:W-:Y:S01]  /*176c0*/  FFMA R41, R46, R43, R41 ;  /* 0x0000002b2e297223 */ /* 0x008fe20000000029 */
[----:B------:R-:W-:-:S04]  /*176d0*/  IADD3 R27, PT, PT, R27, 0x10, RZ ;  /* 0x000000101b1b7810 */ /* 0x000fc80007ffe0ff */
[----:B------:R-:W-:Y:S01]  /*176e0*/  ISETP.NE.AND P3, PT, R27, R7, PT ;  /* 0x000000071b00720c */ /* 0x000fe20003f65270 */
[----:B----4-:R-:W-:-:S04]  /*176f0*/  FFMA R41, R48, R51, R41 ;  /* 0x0000003330297223 */ /* 0x010fc80000000029 */
[----:B------:R-:W-:-:S04]  /*17700*/  FFMA R41, R50, R53, R41 ;  /* 0x0000003532297223 */ /* 0x000fc80000000029 */
[----:B------:R-:W-:-:S04]  /*17710*/  FFMA R41, R54, R57, R41 ;  /* 0x0000003936297223 */ /* 0x000fc80000000029 */
[----:B------:R-:W-:-:S04]  /*17720*/  FFMA R52, R52, R55, R41 ;  /* 0x0000003734347223 */ /* 0x000fc80000000029 */
[----:B------:R-:W-:-:S04]  /*17730*/  FFMA R25, R25, R40, R52 ;  /* 0x0000002819197223 */ /* 0x000fc80000000034 */
[----:B------:R-:W-:Y:S01]  /*17740*/  FFMA R25, R56, R59, R25 ;  /* 0x0000003b38197223 */ /* 0x000fe20000000019 */
[----:B------:R-:W-:Y:S06]  /*17750*/  @P3 BRA `(.L_x_270) ;  /* 0xfffffffc00243947 */ /* 0x000fec000383ffff */
.L_x_269:
[----:B------:R-:W-:Y:S05]  /*17760*/  BSYNC.RECONVERGENT B5 ;  /* 0x0000000000057941 */ /* 0x000fea0003800200 */
.L_x_268:
        /* <DEDUP_REMOVED lines=34> */
.L_x_273:
[----:B------:R-:W-:Y:S05]  /*17990*/  BSYNC.RECONVERGENT B5 ;  /* 0x0000000000057941 */ /* 0x000fea0003800200 */
.L_x_272:
[----:B------:R-:W-:Y:S04]  /*179a0*/  BSSY.RECONVERGENT B5, `(.L_x_271) ;  /* 0x000002a000057945 */ /* 0x000fe80003800200 */
        /* <DEDUP_REMOVED lines=23> */
.L_x_276:
[----:B------:R-:W-:Y:S05]  /*17b20*/  BSYNC.RECONVERGENT B6 ;  /* 0x0000000000067941 */ /* 0x000fea0003800200 */
.L_x_275:
        /* <DEDUP_REMOVED lines=17> */
.L_x_274:
[----:B------:R-:W-:Y:S05]  /*17c40*/  BSYNC.RECONVERGENT B5 ;  /* 0x0000000000057941 */ /* 0x000fea0003800200 */
.L_x_271:
[----:B------:R-:W-:Y:S01]  /*17c50*/  BSSY.RECONVERGENT B5, `(.L_x_277) ;  /* 0x000004d000057945 */ /* 0x000fe20003800200 */
[----:B------:R-:W-:Y:S01]  /*17c60*/  FMUL R25, R25, R37 ;  /* 0x0000002519197220 */ /* 0x000fe20000400000 */
[----:B------:R-:W-:Y:S02]  /*17c70*/  IMAD.MOV.U32 R7, RZ, RZ, RZ ;  /* 0x000000ffff077224 */ /* 0x000fe400078e00ff */
[----:B------:R-:W-:Y:S05]  /*17c80*/  @!P0 BRA `(.L_x_278) ;  /* 0x0000000400248947 */ /* 0x000fea0003800000 */
[----:B------:R-:W-:Y:S02]  /*17c90*/  IADD3 R7, PT, PT, R15, -R6, RZ ;  /* 0x800000060f077210 */ /* 0x000fe40007ffe0ff */
[----:B------:R-:W-:-:S07]  /*17ca0*/  MOV R15, RZ ;  /* 0x000000ff000f7202 */ /* 0x000fce0000000f00 */
.L_x_279:
[C---:B0---4-:R-:W-:Y:S02]  /*17cb0*/  IMAD R27, R15.reuse, 0x6, R18 ;  /* 0x000000060f1b7824 */ /* 0x051fe400078e0212 */
[----:B-----5:R-:W-:-:S03]  /*17cc0*/  IMAD R37, R15, 0x6, R26 ;  /* 0x000000060f257824 */ /* 0x020fc600078e021a */
[----:B------:R-:W-:Y:S01]  /*17cd0*/  LEA R6, R27, R30, 0x2 ;  /* 0x0000001e1b067211 */ /* 0x000fe200078e10ff */
[----:B------:R-:W-:-:S04]  /*17ce0*/  IMAD R27, R37, 0x4, R30 ;  /* 0x00000004251b7824 */ /* 0x000fc800078e021e */
        /* <DEDUP_REMOVED lines=13> */
[----:B------:R-:W4:Y:S02]  /*17dc0*/  LDL R46, [R6+0x48] ;  /* 0x00004800062e7983 */ /* 0x000f240000100800 */
[C---:B----4-:R-:W-:Y:S02]  /*17dd0*/  FFMA R46, -R25.reuse, R46, R48 ;  /* 0x0000002e192e7223 */ /* 0x050fe40000000130 */
[----:B------:R-:W4:Y:S04]  /*17de0*/  LDL R48, [R27+0x60] ;  /* 0x000060001b307983 */ /* 0x000f280000100800 */
[----:B------:R1:W-:Y:S04]  /*17df0*/  STL [R27+0x48], R46 ;  /* 0x0000482e1b007387 */ /* 0x0003e80000100800 */
[----:B0-----:R-:W4:Y:S02]  /*17e00*/  LDL R38, [R6+0x60] ;  /* 0x0000600006267983 */ /* 0x001f240000100800 */
[----:B----4-:R-:W-:-:S02]  /*17e10*/  FFMA R38, -R25, R38, R48 ;  /* 0x0000002619267223 */ /* 0x010fc40000000130 */
[----:B------:R-:W4:Y:S04]  /*17e20*/  LDL R48, [R27+0x78] ;  /* 0x000078001b307983 */ /* 0x000f280000100800 */
[----:B------:R0:W-:Y:S04]  /*17e30*/  STL [R27+0x60], R38 ;  /* 0x000060261b007387 */ /* 0x0001e80000100800 */
[----:B--2---:R-:W4:Y:S02]  /*17e40*/  LDL R40, [R6+0x78] ;  /* 0x0000780006287983 */ /* 0x004f240000100800 */
[----:B----4-:R-:W-:-:S02]  /*17e50*/  FFMA R40, -R25, R40, R48 ;  /* 0x0000002819287223 */ /* 0x010fc40000000130 */
[----:B------:R-:W2:Y:S04]  /*17e60*/  LDL R48, [R27+0x90] ;  /* 0x000090001b307983 */ /* 0x000ea80000100800 */
[----:B------:R4:W-:Y:S04]  /*17e70*/  STL [R27+0x78], R40 ;  /* 0x000078281b007387 */ /* 0x0009e80000100800 */
[----:B---3--:R-:W2:Y:S02]  /*17e80*/  LDL R42, [R6+0x90] ;  /* 0x00009000062a7983 */ /* 0x008ea40000100800 */
[----:B--2---:R-:W-:-:S02]  /*17e90*/  FFMA R42, -R25, R42, R48 ;  /* 0x0000002a192a7223 */ /* 0x004fc40000000130 */
[----:B------:R-:W2:Y:S04]  /*17ea0*/  LDL R48, [R27+0xa8] ;  /* 0x0000a8001b307983 */ /* 0x000ea80000100800 */
[----:B------:R3:W-:Y:S04]  /*17eb0*/  STL [R27+0x90], R42 ;  /* 0x0000902a1b007387 */ /* 0x0007e80000100800 */
[----:B-1----:R-:W2:Y:S02]  /*17ec0*/  LDL R46, [R6+0xa8] ;  /* 0x0000a800062e7983 */ /* 0x002ea40000100800 */
[----:B--2---:R-:W-:-:S02]  /*17ed0*/  FFMA R46, -R25, R46, R48 ;  /* 0x0000002e192e7223 */ /* 0x004fc40000000130 */
[----:B------:R-:W2:Y:S04]  /*17ee0*/  LDL R48, [R27+0xc0] ;  /* 0x0000c0001b307983 */ /* 0x000ea80000100800 */
[----:B------:R1:W-:Y:S04]  /*17ef0*/  STL [R27+0xa8], R46 ;  /* 0x0000a82e1b007387 */ /* 0x0003e80000100800 */
[----:B0-----:R-:W2:Y:S02]  /*17f00*/  LDL R38, [R6+0xc0] ;  /* 0x0000c00006267983 */ /* 0x001ea40000100800 */
[----:B--2---:R-:W-:-:S02]  /*17f10*/  FFMA R38, -R25, R38, R48 ;  /* 0x0000002619267223 */ /* 0x004fc40000000130 */
[----:B------:R-:W2:Y:S04]  /*17f20*/  LDL R48, [R27+0xd8] ;  /* 0x0000d8001b307983 */ /* 0x000ea80000100800 */
[----:B------:R0:W-:Y:S04]  /*17f30*/  STL [R27+0xc0], R38 ;  /* 0x0000c0261b007387 */ /* 0x0001e80000100800 */
[----:B----4-:R-:W2:Y:S02]  /*17f40*/  LDL R40, [R6+0xd8] ;  /* 0x0000d80006287983 */ /* 0x010ea40000100800 */
[----:B--2---:R-:W-:-:S02]  /*17f50*/  FFMA R40, -R25, R40, R48 ;  /* 0x0000002819287223 */ /* 0x004fc40000000130 */
        /* <DEDUP_REMOVED lines=22> */
[----:B-1----:R-:W2:Y:S01]  /*180c0*/  LDL R46, [R6+0x168] ;  /* 0x00016800062e7983 */ /* 0x002ea20000100800 */
[----:B------:R-:W-:-:S04]  /*180d0*/  IADD3 R15, PT, PT, R15, 0x10, RZ ;  /* 0x000000100f0f7810 */ /* 0x000fc80007ffe0ff */
[----:B------:R-:W-:Y:S01]  /*180e0*/  ISETP.NE.AND P0, PT, R15, R7, PT ;  /* 0x000000070f00720c */ /* 0x000fe20003f05270 */
[----:B--2---:R-:W-:-:S05]  /*180f0*/  FFMA R46, -R25, R46, R48 ;  /* 0x0000002e192e7223 */ /* 0x004fca0000000130 */
[----:B------:R0:W-:Y:S07]  /*18100*/  STL [R27+0x168], R46 ;  /* 0x0001682e1b007387 */ /* 0x0001ee0000100800 */
[----:B------:R-:W-:Y:S05]  /*18110*/  @P0 BRA `(.L_x_279) ;  /* 0xfffffff800e40947 */ /* 0x000fea000383ffff */
.L_x_278:
[----:B------:R-:W-:Y:S05]  /*18120*/  BSYNC.RECONVERGENT B5 ;  /* 0x0000000000057941 */ /* 0x000fea0003800200 */
.L_x_277:
[----:B------:R-:W-:Y:S05]  /*18130*/  @!P2 BRA `(.L_x_195) ;  /* 0x00000004006ca947 */ /* 0x000fea0003800000 */
[----:B------:R-:W-:Y:S01]  /*18140*/  ISETP.GE.U32.AND P0, PT, R20, 0x7, PT ;  /* 0x000000071400780c */ /* 0x000fe20003f06070 */
[----:B------:R-:W-:Y:S01]  /*18150*/  BSSY.RECONVERGENT B5, `(.L_x_280) ;  /* 0x0000028000057945 */ /* 0x000fe20003800200 */
[----:B------:R-:W-:-:S11]  /*18160*/  LOP3.LUT P2, RZ, R21, 0x7, RZ, 0xc0, !PT ;  /* 0x0000000715ff7812 */ /* 0x000fd6000784c0ff */
[----:B------:R-:W-:Y:S05]  /*18170*/  @!P0 BRA `(.L_x_281) ;  /* 0x0000000000948947 */ /* 0x000fea0003800000 */
[C---:B------:R-:W-:Y:S02]  /*18180*/  IMAD R15, R7.reuse, 0x6, R18 ;  /* 0x00000006070f7824 */ /* 0x040fe400078e0212 */
[----:B-----5:R-:W-:-:S03]  /*18190*/  IMAD R21, R7, 0x6, R26 ;  /* 0x0000000607157824 */ /* 0x020fc600078e021a */
[-C--:B------:R-:W-:Y:S02]  /*181a0*/  LEA R15, R15, R30.reuse, 0x2 ;  /* 0x0000001e0f0f7211 */ /* 0x080fe400078e10ff */
[----:B------:R-:W-:-:S03]  /*181b0*/  LEA R6, R21, R30, 0x2 ;  /* 0x0000001e15067211 */ /* 0x000fc600078e10ff */
[----:B------:R-:W2:Y:S04]  /*181c0*/  LDL R20, [R15] ;  /* 0x000000000f147983 */ /* 0x000ea80000100800 */
[----:B0---4-:R-:W2:Y:S02]  /*181d0*/  LDL R38, [R6] ;  /* 0x0000000006267983 */ /* 0x011ea40000100800 */
        /* <DEDUP_REMOVED lines=13> */
[----:B------:R-:W0:Y:S04]  /*182b0*/  LDL R38, [R6+0x60] ;  /* 0x0000600006267983 */ /* 0x000e280000100800 */
[----:B------:R2:W-:Y:S04]  /*182c0*/  STL [R6+0x48], R39 ;  /* 0x0000482706007387 */ /* 0x0005e80000100800 */
[----:B------:R-:W0:Y:S02]  /*182d0*/  LDL R20, [R15+0x60] ;  /* 0x000060000f147983 */ /* 0x000e240000100800 */
[----:B0-----:R-:W-:-:S02]  /*182e0*/  FFMA R21, -R25, R20, R38 ;  /* 0x0000001419157223 */ /* 0x001fc40000000126 */
[----:B------:R-:W4:Y:S04]  /*182f0*/  LDL R38, [R6+0x78] ;  /* 0x0000780006267983 */ /* 0x000f280000100800 */
[----:B------:R0:W-:Y:S04]  /*18300*/  STL [R6+0x60], R21 ;  /* 0x0000601506007387 */ /* 0x0001e80000100800 */
[----:B------:R-:W4:Y:S02]  /*18310*/  LDL R20, [R15+0x78] ;  /* 0x000078000f147983 */ /* 0x000f240000100800 */
[----:B----4-:R-:W-:-:S02]  /*18320*/  FFMA R27, -R25, R20, R38 ;  /* 0x00000014191b7223 */ /* 0x010fc40000000126 */
[----:B------:R-:W1:Y:S04]  /*18330*/  LDL R38, [R6+0x90] ;  /* 0x0000900006267983 */ /* 0x000e680000100800 */
[----:B------:R0:W-:Y:S04]  /*18340*/  STL [R6+0x78], R27 ;  /* 0x0000781b06007387 */ /* 0x0001e80000100800 */
[----:B------:R-:W1:Y:S02]  /*18350*/  LDL R20, [R15+0x90] ;  /* 0x000090000f147983 */ /* 0x000e640000100800 */
[----:B-1----:R-:W-:-:S02]  /*18360*/  FFMA R37, -R25, R20, R38 ;  /* 0x0000001419257223 */ /* 0x002fc40000000126 */
[----:B------:R-:W2:Y:S04]  /*18370*/  LDL R38, [R6+0xa8] ;  /* 0x0000a80006267983 */ /* 0x000ea80000100800 */
[----:B------:R0:W-:Y:S04]  /*18380*/  STL [R6+0x90], R37 ;  /* 0x0000902506007387 */ /* 0x0001e80000100800 */
[----:B------:R-:W2:Y:S01]  /*18390*/  LDL R20, [R15+0xa8] ;  /* 0x0000a8000f147983 */ /* 0x000ea20000100800 */
[----:B------:R-:W-:Y:S02]  /*183a0*/  VIADD R7, R7, 0x8 ;  /* 0x0000000807077836 */ /* 0x000fe40000000000 */
[----:B--2---:R-:W-:-:S05]  /*183b0*/  FFMA R39, -R25, R20, R38 ;  /* 0x0000001419277223 */ /* 0x004fca0000000126 */
[----:B------:R0:W-:Y:S02]  /*183c0*/  STL [R6+0xa8], R39 ;  /* 0x0000a82706007387 */ /* 0x0001e40000100800 */
.L_x_281:
[----:B------:R-:W-:Y:S05]  /*183d0*/  BSYNC.RECONVERGENT B5 ;  /* 0x0000000000057941 */ /* 0x000fea0003800200 */
.L_x_280:
[----:B------:R-:W-:Y:S05]  /*183e0*/  @!P2 BRA `(.L_x_195) ;  /* 0x0000000000c0a947 */ /* 0x000fea0003800000 */
[----:B------:R-:W-:Y:S01]  /*183f0*/  ISETP.GE.U32.AND P2, PT, R22, 0x3, PT ;  /* 0x000000031600780c */ /* 0x000fe20003f46070 */
[----:B------:R-:W-:Y:S01]  /*18400*/  BSSY.RECONVERGENT B5, `(.L_x_282) ;  /* 0x0000019000057945 */ /* 0x000fe20003800200 */
[----:B------:R-:W-:-:S04]  /*18410*/  LOP3.LUT R24, R24, 0x3, RZ, 0xc0, !PT ;  /* 0x0000000318187812 */ /* 0x000fc800078ec0ff */
[----:B------:R-:W-:-:S07]  /*18420*/  ISETP.NE.AND P0, PT, R24, RZ, PT ;  /* 0x000000ff1800720c */ /* 0x000fce0003f05270 */
[----:B------:R-:W-:Y:S06]  /*18430*/  @!P2 BRA `(.L_x_283) ;  /* 0x000000000054a947 */ /* 0x000fec0003800000 */
[C---:B------:R-:W-:Y:S02]  /*18440*/  IMAD R15, R7.reuse, 0x6, R18 ;  /* 0x00000006070f7824 */ /* 0x040fe400078e0212 */
[----:B0----5:R-:W-:-:S03]  /*18450*/  IMAD R21, R7, 0x6, R26 ;  /* 0x0000000607157824 */ /* 0x021fc600078e021a */
[-C--:B------:R-:W-:Y:S02]  /*18460*/  LEA R15, R15, R30.reuse, 0x2 ;  /* 0x0000001e0f0f7211 */ /* 0x080fe400078e10ff */
[----:B------:R-:W-:-:S03]  /*18470*/  LEA R21, R21, R30, 0x2 ;  /* 0x0000001e15157211 */ /* 0x000fc600078e10ff */
[----:B------:R-:W2:Y:S04]  /*18480*/  LDL R6, [R15] ;  /* 0x000000000f067983 */ /* 0x000ea80000100800 */
[----:B------:R-:W2:Y:S04]  /*18490*/  LDL R20, [R21] ;  /* 0x0000000015147983 */ /* 0x000ea80000100800 */
[----:B------:R-:W3:Y:S04]  /*184a0*/  LDL R22, [R21+0x18] ;  /* 0x0000180015167983 */ /* 0x000ee80000100800 */
[----:B----4-:R-:W4:Y:S04]  /*184b0*/  LDL R38, [R21+0x30] ;  /* 0x0000300015267983 */ /* 0x010f280000100800 */
[----:B------:R-:W4:Y:S01]  /*184c0*/  LDL R40, [R21+0x48] ;  /* 0x0000480015287983 */ /* 0x000f220000100800 */
[----:B--2---:R-:W-:-:S05]  /*184d0*/  FFMA R6, -R25, R6, R20 ;  /* 0x0000000619067223 */ /* 0x004fca0000000114 */
[----:B------:R0:W-:Y:S04]  /*184e0*/  STL [R21], R6 ;  /* 0x0000000615007387 */ /* 0x0001e80000100800 */
[----:B------:R-:W3:Y:S02]  /*184f0*/  LDL R20, [R15+0x18] ;  /* 0x000018000f147983 */ /* 0x000ee40000100800 */
[----:B---3--:R-:W-:-:S05]  /*18500*/  FFMA R20, -R25, R20, R22 ;  /* 0x0000001419147223 */ /* 0x008fca0000000116 */
[----:B------:R0:W-:Y:S04]  /*18510*/  STL [R21+0x18], R20 ;  /* 0x0000181415007387 */ /* 0x0001e80000100800 */
[----:B------:R-:W4:Y:S02]  /*18520*/  LDL R22, [R15+0x30] ;  /* 0x000030000f167983 */ /* 0x000f240000100800 */
[----:B----4-:R-:W-:-:S05]  /*18530*/  FFMA R22, -R25, R22, R38 ;  /* 0x0000001619167223 */ /* 0x010fca0000000126 */
[----:B------:R0:W-:Y:S04]  /*18540*/  STL [R21+0x30], R22 ;  /* 0x0000301615007387 */ /* 0x0001e80000100800 */
[----:B------:R-:W2:Y:S01]  /*18550*/  LDL R38, [R15+0x48] ;  /* 0x000048000f267983 */ /* 0x000ea20000100800 */
[----:B------:R-:W-:Y:S01]  /*18560*/  IADD3 R7, PT, PT, R7, 0x4, RZ ;  /* 0x0000000407077810 */ /* 0x000fe20007ffe0ff */
[----:B--2---:R-:W-:-:S05]  /*18570*/  FFMA R38, -R25, R38, R40 ;  /* 0x0000002619267223 */ /* 0x004fca0000000128 */
[----:B------:R0:W-:Y:S02]  /*18580*/  STL [R21+0x48], R38 ;  /* 0x0000482615007387 */ /* 0x0001e40000100800 */
.L_x_283:
[----:B------:R-:W-:Y:S05]  /*18590*/  BSYNC.RECONVERGENT B5 ;  /* 0x0000000000057941 */ /* 0x000fea0003800200 */
.L_x_282:
[----:B------:R-:W-:Y:S05]  /*185a0*/  @!P0 BRA `(.L_x_195) ;  /* 0x0000000000508947 */ /* 0x000fea0003800000 */
[C---:B------:R-:W-:Y:S02]  /*185b0*/  IMAD R15, R7.reuse, 0x6, R18 ;  /* 0x00000006070f7824 */ /* 0x040fe400078e0212 */
[----:B-----5:R-:W-:Y:S02]  /*185c0*/  IMAD R7, R7, 0x6, R26 ;  /* 0x0000000607077824 */ /* 0x020fe400078e021a */
[----:B------:R-:W-:-:S03]  /*185d0*/  IMAD R15, R15, 0x4, R30 ;  /* 0x000000040f0f7824 */ /* 0x000fc600078e021e */
[----:B------:R-:W-:Y:S02]  /*185e0*/  LEA R7, R7, R30, 0x2 ;  /* 0x0000001e07077211 */ /* 0x000fe400078e10ff */
[----:B0-----:R-:W2:Y:S04]  /*185f0*/  LDL R6, [R15] ;  /* 0x000000000f067983 */ /* 0x001ea80000100800 */
[----:B------:R-:W2:Y:S01]  /*18600*/  LDL R18, [R7] ;  /* 0x0000000007127983 */ /* 0x000ea20000100800 */
[----:B------:R-:W-:Y:S01]  /*18610*/  ISETP.NE.AND P0, PT, R24, 0x1, PT ;  /* 0x000000011800780c */ /* 0x000fe20003f05270 */
[----:B--2---:R-:W-:-:S05]  /*18620*/  FFMA R6, -R25, R6, R18 ;  /* 0x0000000619067223 */ /* 0x004fca0000000112 */
[----:B------:R0:W-:Y:S07]  /*18630*/  STL [R7], R6 ;  /* 0x0000000607007387 */ /* 0x0001ee0000100800 */
[----:B------:R-:W-:Y:S05]  /*18640*/  @!P0 BRA `(.L_x_195) ;  /* 0x0000000000288947 */ /* 0x000fea0003800000 */
[----:B0-----:R-:W2:Y:S04]  /*18650*/  LDL R6, [R15+0x18] ;  /* 0x000018000f067983 */ /* 0x001ea80000100800 */
[----:B------:R-:W2:Y:S01]  /*18660*/  LDL R18, [R7+0x18] ;  /* 0x0000180007127983 */ /* 0x000ea20000100800 */
[----:B------:R-:W-:Y:S01]  /*18670*/  ISETP.NE.AND P0, PT, R24, 0x2, PT ;  /* 0x000000021800780c */ /* 0x000fe20003f05270 */
[----:B--2---:R-:W-:-:S05]  /*18680*/  FFMA R6, -R25, R6, R18 ;  /* 0x0000000619067223 */ /* 0x004fca0000000112 */
[----:B------:R0:W-:Y:S07]  /*18690*/  STL [R7+0x18], R6 ;  /* 0x0000180607007387 */ /* 0x0001ee0000100800 */
[----:B------:R-:W-:Y:S05]  /*186a0*/  @!P0 BRA `(.L_x_195) ;  /* 0x0000000000108947 */ /* 0x000fea0003800000 */
[----:B0-----:R-:W2:Y:S04]  /*186b0*/  LDL R6, [R15+0x30] ;  /* 0x000030000f067983 */ /* 0x001ea80000100800 */
[----:B------:R-:W2:Y:S02]  /*186c0*/  LDL R18, [R7+0x30] ;  /* 0x0000300007127983 */ /* 0x000ea40000100800 */
[----:B--2---:R-:W-:-:S05]  /*186d0*/  FFMA R6, -R25, R6, R18 ;  /* 0x0000000619067223 */ /* 0x004fca0000000112 */
[----:B------:R0:W-:Y:S02]  /*186e0*/  STL [R7+0x30], R6 ;  /* 0x0000300607007387 */ /* 0x0001e40000100800 */
.L_x_195:
[----:B------:R-:W-:Y:S05]  /*186f0*/  BSYNC.RECONVERGENT B2 ;  /* 0x0000000000027941 */ /* 0x000fea0003800200 */
.L_x_194:
[----:B0-----:R-:W-:Y:S01]  /*18700*/  IADD3 R6, PT, PT, R47, 0x1, RZ ;  /* 0x000000012f067810 */ /* 0x001fe20007ffe0ff */
[----:B------:R-:W-:Y:S01]  /*18710*/  VIADD R36, R36, 0x1 ;  /* 0x0000000124247836 */ /* 0x000fe20000000000 */
[----:B------:R-:W-:Y:S02]  /*18720*/  FSETP.GTU.AND P0, PT, R49, 1.1754939304327482105e-38, PT ;  /* 0x007ffffd3100780b */ /* 0x000fe40003f0c000 */
[----:B------:R-:W-:Y:S02]  /*18730*/  ISETP.NE.AND P2, PT, R6, 0x6, PT ;  /* 0x000000060600780c */ /* 0x000fe40003f45270 */
[----:B------:R-:W-:Y:S02]  /*18740*/  SEL R34, R34, R47, P0 ;  /* 0x0000002f22227207 */ /* 0x000fe40000000000 */
[----:B------:R-:W-:Y:S02]  /*18750*/  IADD3 R35, PT, PT, R35, 0x1, RZ ;  /* 0x0000000123237810 */ /* 0x000fe40007ffe0ff */
[----:B------:R-:W-:-:S07]  /*18760*/  MOV R47, R6 ;  /* 0x00000006002f7202 */ /* 0x000fce0000000f00 */
[----:B------:R-:W-:Y:S05]  /*18770*/  @P2 BRA `(.L_x_284) ;  /* 0xffffff6800202947 */ /* 0x000fea000383ffff */
[----:B------:R-:W-:-:S07]  /*18780*/  MOV R34, UR30 ;  /* 0x0000001e00227c02 */ /* 0x000fce0008000f00 */
.L_x_136:
[----:B------:R-:W-:Y:S05]  /*18790*/  BSYNC.RECONVERGENT B3 ;  /* 0x0000000000037941 */ /* 0x000fea0003800200 */
.L_x_115:
[----:B------:R-:W-:-:S05]  /*187a0*/  MOV R35, UR27 ;  /* 0x0000001b00237c02 */ /* 0x000fca0008000f00 */
[----:B------:R-:W-:-:S05]  /*187b0*/  IMAD.SHL.U32 R35, R35, 0x4, RZ ;  /* 0x0000000423237824 */ /* 0x000fca00078e00ff */
[----:B------:R-:W-:Y:S01]  /*187c0*/  SHF.R.U64 R35, R35, 0x2, RZ ;  /* 0x0000000223237819 */ /* 0x000fe200000012ff */
[----:B------:R-:W-:Y:S06]  /*187d0*/  @!P1 BRA `(.L_x_285) ;  /* 0x0000000000d09947 */ /* 0x000fec0003800000 */
[----:B------:R-:W-:Y:S01]  /*187e0*/  ISETP.GT.U32.AND P0, PT, R35, RZ, PT ;  /* 0x000000ff2300720c */ /* 0x000fe20003f04070 */
[----:B------:R-:W-:-:S03]  /*187f0*/  HFMA2 R6, -RZ, RZ, 0, 0 ;  /* 0x00000000ff067431 */ /* 0x000fc600000001ff */
[----:B------:R-:W-:-:S13]  /*18800*/  ISETP.GT.U32.AND.EX P0, PT, RZ, RZ, PT, P0 ;  /* 0x000000ffff00720c */ /* 0x000fda0003f04100 */
[----:B-----5:R-:W-:-:S05]  /*18810*/  @!P0 LEA R18, R6, R1, 0x2 ;  /* 0x0000000106128211 */ /* 0x020fca00078e10ff */
[----:B-12-4-:R-:W2:Y:S01]  /*18820*/  @!P0 LDL R7, [R18+0x15cc] ;  /* 0x0015cc0012078983 */ /* 0x016ea20000100800 */
[----:B------:R-:W-:Y:S01]  /*18830*/  @!P0 MOV R6, 0x1 ;  /* 0x0000000100068802 */ /* 0x000fe20000000f00 */
[----:B0-----:R-:W-:-:S03]  /*18840*/  IMAD.MOV.U32 R27, RZ, RZ, RZ ;  /* 0x000000ffff1b7224 */ /* 0x001fc600078e00ff */
[----:B------:R-:W-:Y:S02]  /*18850*/  IADD3 R15, P4, PT, -R6, R35, RZ ;  /* 0x00000023060f7210 */ /* 0x000fe40007f9e1ff */
[----:B------:R-:W-:Y:S02]  /*18860*/  ISETP.GT.U32.AND P2, PT, R35, R6, PT ;  /* 0x000000062300720c */ /* 0x000fe40003f44070 */
[----:B------:R-:W-:Y:S02]  /*18870*/  ISETP.LE.U32.AND P3, PT, R15, 0x3, PT ;  /* 0x000000030f00780c */ /* 0x000fe40003f63070 */
[-C--:B------:R-:W-:Y:S02]  /*18880*/  ISETP.GT.U32.AND.EX P2, PT, RZ, R27.reuse, PT, P2 ;  /* 0x0000001bff00720c */ /* 0x080fe40003f44120 */
[----:B------:R-:W-:-:S04]  /*18890*/  IADD3.X R15, PT, PT, RZ, ~R27, RZ, P4, !PT ;  /* 0x8000001bff0f7210 */ /* 0x000fc800027fe4ff */
[----:B------:R-:W-:Y:S01]  /*188a0*/  ISETP.LE.U32.OR.EX P2, PT, R15, RZ, !P2, P3 ;  /* 0x000000ff0f00720c */ /* 0x000fe20005743530 */
[----:B--2---:R0:W-:-:S12]  /*188b0*/  @!P0 STL [R18+0x6f78], R7 ;  /* 0x006f780712008387 */ /* 0x0041d80000100800 */
[----:B------:R-:W-:Y:S05]  /*188c0*/  @P2 BRA `(.L_x_286) ;  /* 0x0000000000442947 */ /* 0x000fea0003800000 */
[----:B------:R-:W-:Y:S02]  /*188d0*/  IADD3 R25, P2, PT, R35, -0x3, RZ ;  /* 0xfffffffd23197810 */ /* 0x000fe40007f5e0ff */
[----:B------:R-:W-:Y:S02]  /*188e0*/  PLOP3.LUT P0, PT, PT, PT, PT, 0x8, 0x80 ;  /* 0x000000000080781c */ /* 0x000fe40003f0e170 */
[----:B------:R-:W-:-:S11]  /*188f0*/  IADD3.X R22, PT, PT, RZ, -0x1, RZ, P2, !PT ;  /* 0xffffffffff167810 */ /* 0x000fd600017fe4ff */
.L_x_287:
[----:B-1----:R-:W-:-:S05]  /*18900*/  LEA R21, R6, R1, 0x2 ;  /* 0x0000000106157211 */ /* 0x002fca00078e10ff */
[----:B0-----:R-:W2:Y:S04]  /*18910*/  LDL R7, [R21+0x15cc] ;  /* 0x0015cc0015077983 */ /* 0x001ea80000100800 */
[----:B------:R-:W4:Y:S04]  /*18920*/  LDL R15, [R21+0x15d0] ;  /* 0x0015d000150f7983 */ /* 0x000f280000100800 */
[----:B------:R-:W5:Y:S04]  /*18930*/  LDL R18, [R21+0x15d4] ;  /* 0x0015d40015127983 */ /* 0x000f680000100800 */
[----:B------:R-:W3:Y:S01]  /*18940*/  LDL R20, [R21+0x15d8] ;  /* 0x0015d80015147983 */ /* 0x000ee20000100800 */
[----:B------:R-:W-:-:S05]  /*18950*/  IADD3 R6, P2, PT, R6, 0x4, RZ ;  /* 0x0000000406067810 */ /* 0x000fca0007f5e0ff */
[----:B------:R-:W-:Y:S01]  /*18960*/  IMAD.X R27, RZ, RZ, R27, P2 ;  /* 0x000000ffff1b7224 */ /* 0x000fe200010e061b */
[----:B------:R-:W-:-:S04]  /*18970*/  ISETP.GE.U32.AND P2, PT, R6, R25, PT ;  /* 0x000000190600720c */ /* 0x000fc80003f46070 */
[----:B------:R-:W-:Y:S01]  /*18980*/  ISETP.GE.U32.AND.EX P2, PT, R27, R22, PT, P2 ;  /* 0x000000161b00720c */ /* 0x000fe20003f46120 */
[----:B--2---:R1:W-:Y:S04]  /*18990*/  STL [R21+0x6f78], R7 ;  /* 0x006f780715007387 */ /* 0x0043e80000100800 */
[----:B----4-:R1:W-:Y:S04]  /*189a0*/  STL [R21+0x6f7c], R15 ;  /* 0x006f7c0f15007387 */ /* 0x0103e80000100800 */
[----:B-----5:R1:W-:Y:S04]  /*189b0*/  STL [R21+0x6f80], R18 ;  /* 0x006f801215007387 */ /* 0x0203e80000100800 */
[----:B---3--:R1:W-:Y:S01]  /*189c0*/  STL [R21+0x6f84], R20 ;  /* 0x006f841415007387 */ /* 0x0083e20000100800 */
[----:B------:R-:W-:Y:S05]  /*189d0*/  @!P2 BRA `(.L_x_287) ;  /* 0xfffffffc00c8a947 */ /* 0x000fea000383ffff */
.L_x_286:
[----:B01----:R-:W-:Y:S02]  /*189e0*/  IADD3 R7, P4, PT, -R6, R35, RZ ;  /* 0x0000002306077210 */ /* 0x003fe40007f9e1ff */
[----:B------:R-:W-:Y:S02]  /*189f0*/  ISETP.GT.U32.AND P3, PT, R35, R6, PT ;  /* 0x000000062300720c */ /* 0x000fe40003f64070 */
[----:B------:R-:W-:Y:S02]  /*18a00*/  ISETP.LE.U32.AND P2, PT, R7, 0x1, PT ;  /* 0x000000010700780c */ /* 0x000fe40003f43070 */
[-C--:B------:R-:W-:Y:S02]  /*18a10*/  ISETP.GT.U32.AND.EX P3, PT, RZ, R27.reuse, PT, P3 ;  /* 0x0000001bff00720c */ /* 0x080fe40003f64130 */
[----:B------:R-:W-:-:S04]  /*18a20*/  IADD3.X R7, PT, PT, RZ, ~R27, RZ, P4, !PT ;  /* 0x8000001bff077210 */ /* 0x000fc800027fe4ff */
[----:B------:R-:W-:-:S13]  /*18a30*/  ISETP.LE.U32.OR.EX P2, PT, R7, RZ, !P3, P2 ;  /* 0x000000ff0700720c */ /* 0x000fda0005f43520 */
[----:B------:R-:W-:-:S05]  /*18a40*/  @!P2 LEA R18, R6, R1, 0x2 ;  /* 0x000000010612a211 */ /* 0x000fca00078e10ff */
[----:B------:R-:W2:Y:S04]  /*18a50*/  @!P2 LDL R7, [R18+0x15cc] ;  /* 0x0015cc001207a983 */ /* 0x000ea80000100800 */
[----:B------:R-:W4:Y:S01]  /*18a60*/  @!P2 LDL R15, [R18+0x15d0] ;  /* 0x0015d000120fa983 */ /* 0x000f220000100800 */
[----:B------:R-:W-:Y:S02]  /*18a70*/  @!P2 IADD3 R6, P3, PT, R6, 0x2, RZ ;  /* 0x000000020606a810 */ /* 0x000fe40007f7e0ff */
[----:B------:R-:W-:Y:S02]  /*18a80*/  @!P2 PLOP3.LUT P0, PT, PT, PT, PT, 0x8, 0x80 ;  /* 0x000000000080a81c */ /* 0x000fe40003f0e170 */
[----:B------:R-:W-:Y:S01]  /*18a90*/  @!P2 IADD3.X R27, PT, PT, RZ, R27, RZ, P3, !PT ;  /* 0x0000001bff1ba210 */ /* 0x000fe20001ffe4ff */
[----:B--2---:R0:W-:Y:S04]  /*18aa0*/  @!P2 STL [R18+0x6f78], R7 ;  /* 0x006f78071200a387 */ /* 0x0041e80000100800 */
[----:B----4-:R0:W-:Y:S01]  /*18ab0*/  @!P2 STL [R18+0x6f7c], R15 ;  /* 0x006f7c0f1200a387 */ /* 0x0101e20000100800 */
[----:B------:R-:W-:-:S04]  /*18ac0*/  ISETP.LT.U32.AND P2, PT, R6, R35, PT ;  /* 0x000000230600720c */ /* 0x000fc80003f41070 */
[----:B------:R-:W-:-:S13]  /*18ad0*/  ISETP.LT.U32.OR.EX P0, PT, R27, RZ, P0, P2 ;  /* 0x000000ff1b00720c */ /* 0x000fda0000701520 */
[----:B0-----:R-:W-:Y:S05]  /*18ae0*/  @!P0 BRA `(.L_x_285) ;  /* 0x00000000000c8947 */ /* 0x001fea0003800000 */
[----:B------:R-:W-:-:S05]  /*18af0*/  IMAD.U32 R7, R6, 0x4, R1 ;  /* 0x0000000406077824 */ /* 0x000fca00078e0001 */
[----:B------:R-:W2:Y:S04]  /*18b00*/  LDL R6, [R7+0x15cc] ;  /* 0x0015cc0007067983 */ /* 0x000ea80000100800 */
[----:B--2---:R0:W-:Y:S02]  /*18b10*/  STL [R7+0x6f78], R6 ;  /* 0x006f780607007387 */ /* 0x0041e40000100800 */
.L_x_285:
[----:B------:R-:W-:Y:S05]  /*18b20*/  @!P1 BRA `(.L_x_288) ;  /* 0x0000000000609947 */ /* 0x000fea0003800000 */
[----:B0-----:R-:W-:-:S04]  /*18b30*/  MOV R6, UR27 ;  /* 0x0000001b00067c02 */ /* 0x001fc80008000f00 */
[----:B------:R-:W-:Y:S01]  /*18b40*/  ISETP.GE.U32.AND P0, PT, R6, 0x4, PT ;  /* 0x000000040600780c */ /* 0x000fe20003f06070 */
[----:B------:R-:W-:-:S12]  /*18b50*/  HFMA2 R6, -RZ, RZ, 0, 0 ;  /* 0x00000000ff067431 */ /* 0x000fd800000001ff */
[----:B------:R-:W-:Y:S05]  /*18b60*/  @!P0 BRA `(.L_x_289) ;  /* 0x00000000003c8947 */ /* 0x000fea0003800000 */
[----:B------:R-:W-:Y:S01]  /*18b70*/  MOV R6, RZ ;  /* 0x000000ff00067202 */ /* 0x000fe20000000f00 */
[----:B------:R-:W-:-:S12]  /*18b80*/  ULOP3.LUT UR4, UR29, 0x3fc, URZ, 0xc0, !UPT ;  /* 0x000003fc1d047892 */ /* 0x000fd8000f8ec0ff */
.L_x_290:
[----:B0-----:R-:W-:-:S05]  /*18b90*/  IMAD R21, R6, 0x4, R1 ;  /* 0x0000000406157824 */ /* 0x001fca00078e0201 */
[----:B-12-4-:R-:W2:Y:S04]  /*18ba0*/  LDL R7, [R21+0x6f78] ;  /* 0x006f780015077983 */ /* 0x016ea80000100800 */
[----:B------:R-:W4:Y:S04]  /*18bb0*/  LDL R15, [R21+0x6f7c] ;  /* 0x006f7c00150f7983 */ /* 0x000f280000100800 */
[----:B-----5:R-:W3:Y:S04]  /*18bc0*/  LDL R18, [R21+0x6f80] ;  /* 0x006f800015127983 */ /* 0x020ee80000100800 */
[----:B------:R-:W3:Y:S01]  /*18bd0*/  LDL R20, [R21+0x6f84] ;  /* 0x006f840015147983 */ /* 0x000ee20000100800 */
[----:B------:R-:W-:-:S04]  /*18be0*/  IADD3 R6, PT, PT, R6, 0x4, RZ ;  /* 0x0000000406067810 */ /* 0x000fc80007ffe0ff */
[----:B------:R-:W-:Y:S01]  /*18bf0*/  ISETP.NE.AND P0, PT, R6, UR4, PT ;  /* 0x0000000406007c0c */ /* 0x000fe2000bf05270 */
[----:B--2---:R0:W-:Y:S04]  /*18c00*/  STL [R21+0x7bc], R7 ;  /* 0x0007bc0715007387 */ /* 0x0041e80000100800 */
[----:B----4-:R0:W-:Y:S04]  /*18c10*/  STL [R21+0x7c0], R15 ;  /* 0x0007c00f15007387 */ /* 0x0101e80000100800 */
[----:B---3--:R0:W-:Y:S04]  /*18c20*/  STL [R21+0x7c4], R18 ;  /* 0x0007c41215007387 */ /* 0x0081e80000100800 */
[----:B------:R0:W-:Y:S01]  /*18c30*/  STL [R21+0x7c8], R20 ;  /* 0x0007c81415007387 */ /* 0x0001e20000100800 */
[----:B------:R-:W-:Y:S05]  /*18c40*/  @P0 BRA `(.L_x_290) ;  /* 0xfffffffc00d00947 */ /* 0x000fea000383ffff */
[----:B------:R-:W-:-:S07]  /*18c50*/  MOV R6, UR4 ;  /* 0x0000000400067c02 */ /* 0x000fce0008000f00 */
.L_x_289:
[----:B------:R-:W-:-:S09]  /*18c60*/  UISETP.NE.AND UP0, UPT, UR33, URZ, UPT ;  /* 0x000000ff2100728c */ /* 0x000fd2000bf05270 */
[----:B------:R-:W-:Y:S05]  /*18c70*/  BRA.U !UP0, `(.L_x_288) ;  /* 0x00000001080c7547 */ /* 0x000fea000b800000 */
[----:B012-4-:R-:W-:-:S05]  /*18c80*/  LEA R7, R6, R1, 0x2 ;  /* 0x0000000106077211 */ /* 0x017fca00078e10ff */
[----:B------:R-:W2:Y:S04]  /*18c90*/  LDL R6, [R7+0x6f78] ;  /* 0x006f780007067983 */ /* 0x000ea80000100800 */
[----:B--2---:R0:W-:Y:S02]  /*18ca0*/  STL [R7+0x7bc], R6 ;  /* 0x0007bc0607007387 */ /* 0x0041e40000100800 */
.L_x_288:
[----:B012-4-:R-:W-:Y:S01]  /*18cb0*/  PRMT R7, RZ, 0x7610, R7 ;  /* 0x00007610ff077816 */ /* 0x017fe20000000007 */
[----:B------:R-:W-:Y:S01]  /*18cc0*/  UMOV UR4, URZ ;  /* 0x000000ff00047c82 */ /* 0x000fe20008000000 */
[----:B------:R-:W-:-:S07]  /*18cd0*/  PRMT R15, RZ, 0x7610, R15 ;  /* 0x00007610ff0f7816 */ /* 0x000fce000000000f */
.L_x_301:
[----:B------:R-:W-:-:S09]  /*18ce0*/  ULEA UR5, UR4, UR22, 0x2 ;  /* 0x0000001604057291 */ /* 0x000fd2000f8e10ff */
[----:B-----5:R-:W5:Y:S01]  /*18cf0*/  LDL R21, [UR5] ;  /* 0x00000005ff157983 */ /* 0x020f620008100800 */
[----:B012-4-:R-:W-:Y:S01]  /*18d00*/  IMAD.MOV R18, RZ, RZ, -R7 ;  /* 0x000000ffff127224 */ /* 0x017fe200078e0a07 */
[----:B------:R-:W-:Y:S01]  /*18d10*/  IADD3 R20, PT, PT, RZ, -R15, RZ ;  /* 0x8000000fff147210 */ /* 0x000fe20007ffe0ff */
[----:B------:R-:W-:Y:S01]  /*18d20*/  UISETP.GT.U32.AND UP3, UPT, UR27, UR4, UPT ;  /* 0x000000041b00728c */ /* 0x000fe2000bf64070 */
[----:B------:R-:W-:Y:S01]  /*18d30*/  IMAD.MOV.U32 R57, RZ, RZ, RZ ;  /* 0x000000ffff397224 */ /* 0x000fe200078e00ff */
[----:B------:R-:W-:Y:S01]  /*18d40*/  UIADD3 UR6, UPT, UPT, UR27, -UR4, URZ ;  /* 0x800000041b067290 */ /* 0x000fe2000fffe0ff */
[----:B------:R-:W-:Y:S02]  /*18d50*/  PRMT R18, R18, 0x7710, RZ ;  /* 0x0000771012127816 */ /* 0x000fe400000000ff */
[----:B------:R-:W-:Y:S01]  /*18d60*/  PRMT R20, R20, 0x7710, RZ ;  /* 0x0000771014147816 */ /* 0x000fe200000000ff */
[----:B------:R-:W-:Y:S01]  /*18d70*/  UIADD3 UR7, UPT, UPT, UR6, -0x1, URZ ;  /* 0xffffffff06077890 */ /* 0x000fe2000fffe0ff */
[----:B------:R-:W-:-:S02]  /*18d80*/  IADD3 R18, PT, PT, R18, UR27, RZ ;  /* 0x0000001b12127c10 */ /* 0x000fc4000fffe0ff */
[----:B------:R-:W-:Y:S02]  /*18d90*/  IADD3 R20, PT, PT, R20, UR27, RZ ;  /* 0x0000001b14147c10 */ /* 0x000fe4000fffe0ff */
[----:B------:R-:W-:Y:S02]  /*18da0*/  LOP3.LUT R18, R18, 0x7, RZ, 0xc0, !PT ;  /* 0x0000000712127812 */ /* 0x000fe400078ec0ff */
[----:B------:R-:W-:Y:S02]  /*18db0*/  LOP3.LUT R20, R20, 0xf, RZ, 0xc0, !PT ;  /* 0x0000000f14147812 */ /* 0x000fe400078ec0ff */
[----:B------:R-:W-:Y:S02]  /*18dc0*/  IADD3 R55, PT, PT, R18, -0x1, RZ ;  /* 0xffffffff12377810 */ /* 0x000fe40007ffe0ff */
[----:B------:R-:W-:Y:S01]  /*18dd0*/  IADD3 R56, PT, PT, R20, -0x1, RZ ;  /* 0xffffffff14387810 */ /* 0x000fe20007ffe0ff */
[----:B------:R-:W-:Y:S06]  /*18de0*/  BRA.U !UP3, `(.L_x_291) ;  /* 0x000000090b147547 */ /* 0x000fec000b800000 */
[----:B------:R-:W-:Y:S01]  /*18df0*/  UISETP.GE.U32.AND UP0, UPT, UR7, 0xf, UPT ;  /* 0x0000000f0700788c */ /* 0x000fe2000bf06070 */
[----:B------:R-:W-:Y:S02]  /*18e00*/  HFMA2 R57, -RZ, RZ, 0, 0 ;  /* 0x00000000ff397431 */ /* 0x000fe400000001ff */
[----:B------:R-:W-:Y:S01]  /*18e10*/  IMAD.U32 R6, RZ, RZ, UR4 ;  /* 0x00000004ff067e24 */ /* 0x000fe2000f8e00ff */
[----:B------:R-:W-:-:S05]  /*18e20*/  ULOP3.LUT UP2, URZ, UR6, 0xf, URZ, 0xc0, !UPT ;  /* 0x0000000f06ff7892 */ /* 0x000fca000f84c0ff */
[----:B------:R-:W-:Y:S06]  /*18e30*/  BRA.U !UP0, `(.L_x_292) ;  /* 0x0000000108ec7547 */ /* 0x000fec000b800000 */
[----:B------:R-:W-:Y:S01]  /*18e40*/  MOV R57, RZ ;  /* 0x000000ff00397202 */ /* 0x000fe20000000f00 */
[----:B------:R-:W-:Y:S01]  /*18e50*/  ULOP3.LUT UR38, UR6, 0xfffffff0, URZ, 0xc0, !UPT ;  /* 0xfffffff006267892 */ /* 0x000fe2000f8ec0ff */
[----:B------:R-:W-:Y:S01]  /*18e60*/  MOV R6, UR4 ;  /* 0x0000000400067c02 */ /* 0x000fe20008000f00 */
[----:B------:R-:W-:-:S10]  /*18e70*/  UMOV UR5, URZ ;  /* 0x000000ff00057c82 */ /* 0x000fd40008000000 */
.L_x_293:
[C---:B-----5:R-:W-:Y:S01]  /*18e80*/  IMAD R25, R6.reuse, 0x6, R21 ;  /* 0x0000000606197824 */ /* 0x060fe200078e0215 */
[----:B------:R-:W-:-:S04]  /*18e90*/  LEA R46, R6, UR19, 0x2 ;  /* 0x00000013062e7c11 */ /* 0x000fc8000f8e10ff */
[----:B------:R-:W-:Y:S01]  /*18ea0*/  LEA R42, R25, R30, 0x2 ;  /* 0x0000001e192a7211 */ /* 0x000fe200078e10ff */
        /* <DEDUP_REMOVED lines=23> */
[----:B------:R-:W2:Y:S01]  /*19020*/  LDL R57, [R46+0x3c] ;  /* 0x00003c002e397983 */ /* 0x000ea20000100800 */
[----:B----4-:R-:W-:-:S03]  /*19030*/  FFMA R22, R25, R27, R22 ;  /* 0x0000001b19167223 */ /* 0x010fc60000000016 */
[----:B------:R-:W2:Y:S04]  /*19040*/  LDL R27, [R46+0x24] ;  /* 0x000024002e1b7983 */ /* 0x000ea80000100800 */
[----:B------:R-:W4:Y:S01]  /*19050*/  LDL R25, [R46+0x28] ;  /* 0x000028002e197983 */ /* 0x000f220000100800 */
[----:B---3--:R-:W-:-:S03]  /*19060*/  FFMA R51, R51, R52, R22 ;  /* 0x0000003433337223 */ /* 0x008fc60000000016 */
[----:B------:R-:W4:Y:S01]  /*19070*/  LDL R22, [R42+0xf0] ;  /* 0x0000f0002a167983 */ /* 0x000f220000100800 */
[----:B------:R-:W-:-:S03]  /*19080*/  FFMA R52, R50, R49, R51 ;  /* 0x0000003132347223 */ /* 0x000fc60000000033 */
[----:B------:R-:W3:Y:S04]  /*19090*/  LDL R49, [R46+0x2c] ;  /* 0x00002c002e317983 */ /* 0x000ee80000100800 */
[----:B------:R-:W3:Y:S01]  /*190a0*/  LDL R50, [R42+0x108] ;  /* 0x000108002a327983 */ /* 0x000ee20000100800 */
[----:B------:R-:W-:-:S03]  /*190b0*/  FFMA R59, R47, R48, R52 ;  /* 0x000000302f3b7223 */ /* 0x000fc60000000034 */
[----:B------:R-:W3:Y:S04]  /*190c0*/  LDL R52, [R46+0x34] ;  /* 0x000034002e347983 */ /* 0x000ee80000100800 */
[----:B------:R-:W3:Y:S04]  /*190d0*/  LDL R51, [R42+0x138] ;  /* 0x000138002a337983 */ /* 0x000ee80000100800 */
[----:B------:R-:W3:Y:S04]  /*190e0*/  LDL R48, [R46+0x38] ;  /* 0x000038002e307983 */ /* 0x000ee80000100800 */
[----:B------:R-:W3:Y:S01]  /*190f0*/  LDL R47, [R42+0x150] ;  /* 0x000150002a2f7983 */ /* 0x000ee20000100800 */
[----:B------:R-:W-:-:S04]  /*19100*/  FFMA R43, R40, R43, R59 ;  /* 0x0000002b282b7223 */ /* 0x000fc8000000003b */
[----:B------:R-:W-:-:S04]  /*19110*/  FFMA R41, R38, R41, R43 ;  /* 0x0000002926297223 */ /* 0x000fc8000000002b */
[----:B------:R-:W-:-:S04]  /*19120*/  FFMA R39, R36, R39, R41 ;  /* 0x0000002724277223 */ /* 0x000fc80000000029 */
[----:B------:R-:W-:Y:S01]  /*19130*/  FFMA R37, R26, R37, R39 ;  /* 0x000000251a257223 */ /* 0x000fe20000000027 */
[----:B------:R-:W-:-:S04]  /*19140*/  UIADD3 UR5, UPT, UPT, UR5, 0x10, URZ ;  /* 0x0000001005057890 */ /* 0x000fc8000fffe0ff */
[----:B------:R-:W-:Y:S01]  /*19150*/  UISETP.NE.AND UP0, UPT, UR5, UR38, UPT ;  /* 0x000000260500728c */ /* 0x000fe2000bf05270 */
[----:B------:R-:W-:Y:S02]  /*19160*/  VIADD R6, R6, 0x10 ;  /* 0x0000001006067836 */ /* 0x000fe40000000000 */
[----:B--2---:R-:W-:-:S04]  /*19170*/  FFMA R27, R24, R27, R37 ;  /* 0x0000001b181b7223 */ /* 0x004fc80000000025 */
[----:B----4-:R-:W-:-:S04]  /*19180*/  FFMA R25, R22, R25, R27 ;  /* 0x0000001916197223 */ /* 0x010fc8000000001b */
[----:B---3--:R-:W-:-:S04]  /*19190*/  FFMA R50, R50, R49, R25 ;  /* 0x0000003132327223 */ /* 0x008fc80000000019 */
[----:B------:R-:W-:-:S04]  /*191a0*/  FFMA R50, R53, R54, R50 ;  /* 0x0000003635327223 */ /* 0x000fc80000000032 */
[----:B------:R-:W-:-:S04]  /*191b0*/  FFMA R50, R51, R52, R50 ;  /* 0x0000003433327223 */ /* 0x000fc80000000032 */
[----:B------:R-:W-:-:S04]  /*191c0*/  FFMA R47, R47, R48, R50 ;  /* 0x000000302f2f7223 */ /* 0x000fc80000000032 */
[----:B------:R-:W-:Y:S01]  /*191d0*/  FFMA R57, R58, R57, R47 ;  /* 0x000000393a397223 */ /* 0x000fe2000000002f */
[----:B------:R-:W-:Y:S06]  /*191e0*/  BRA.U UP0, `(.L_x_293) ;  /* 0xfffffffd00247547 */ /* 0x000fec000b83ffff */
.L_x_292:
[----:B------:R-:W-:Y:S05]  /*191f0*/  BRA.U !UP2, `(.L_x_291) ;  /* 0x000000050a107547 */ /* 0x000fea000b800000 */
[----:B------:R-:W-:Y:S02]  /*19200*/  ISETP.GE.U32.AND P0, PT, R56, 0x7, PT ;  /* 0x000000073800780c */ /* 0x000fe40003f06070 */
[----:B------:R-:W-:-:S11]  /*19210*/  LOP3.LUT P2, RZ, R20, 0x7, RZ, 0xc0, !PT ;  /* 0x0000000714ff7812 */ /* 0x000fd6000784c0ff */
[----:B------:R-:W-:Y:S05]  /*19220*/  @!P0 BRA `(.L_x_294) ;  /* 0x0000000000708947 */ /* 0x000fea0003800000 */
        /* <DEDUP_REMOVED lines=28> */
.L_x_294:
[----:B------:R-:W-:Y:S05]  /*193f0*/  @!P2 BRA `(.L_x_291) ;  /* 0x000000000090a947 */ /* 0x000fea0003800000 */
[----:B------:R-:W-:Y:S02]  /*19400*/  ISETP.GE.U32.AND P0, PT, R55, 0x3, PT ;  /* 0x000000033700780c */ /* 0x000fe40003f06070 */
[----:B------:R-:W-:-:S04]  /*19410*/  LOP3.LUT R41, R18, 0x3, RZ, 0xc0, !PT ;  /* 0x0000000312297812 */ /* 0x000fc800078ec0ff */
[----:B------:R-:W-:-:S07]  /*19420*/  ISETP.NE.AND P2, PT, R41, RZ, PT ;  /* 0x000000ff2900720c */ /* 0x000fce0003f45270 */
[----:B------:R-:W-:Y:S06]  /*19430*/  @!P0 BRA `(.L_x_295) ;  /* 0x0000000000408947 */ /* 0x000fec0003800000 */
        /* <DEDUP_REMOVED lines=11> */
[----:B------:R-:W-:-:S02]  /*194f0*/  VIADD R6, R6, 0x4 ;  /* 0x0000000406067836 */ /* 0x000fc40000000000 */
[----:B--2---:R-:W-:-:S04]  /*19500*/  FFMA R22, R22, R26, R57 ;  /* 0x0000001a16167223 */ /* 0x004fc80000000039 */
[----:B----4-:R-:W-:-:S04]  /*19510*/  FFMA R22, R27, R36, R22 ;  /* 0x000000241b167223 */ /* 0x010fc80000000016 */
[----:B---3--:R-:W-:-:S04]  /*19520*/  FFMA R22, R37, R38, R22 ;  /* 0x0000002625167223 */ /* 0x008fc80000000016 */
[----:B------:R-:W-:-:S07]  /*19530*/  FFMA R57, R39, R40, R22 ;  /* 0x0000002827397223 */ /* 0x000fce0000000016 */
.L_x_295:
[----:B------:R-:W-:Y:S05]  /*19540*/  @!P2 BRA `(.L_x_291) ;  /* 0x00000000003ca947 */ /* 0x000fea0003800000 */
[C---:B-----5:R-:W-:Y:S01]  /*19550*/  IMAD R25, R6.reuse, 0x6, R21 ;  /* 0x0000000606197824 */ /* 0x060fe200078e0215 */
[----:B------:R-:W-:-:S04]  /*19560*/  LEA R22, R6, UR19, 0x2 ;  /* 0x0000001306167c11 */ /* 0x000fc8000f8e10ff */
[----:B------:R-:W-:Y:S01]  /*19570*/  LEA R25, R25, R30, 0x2 ;  /* 0x0000001e19197211 */ /* 0x000fe200078e10ff */
        /* <DEDUP_REMOVED lines=12> */
.L_x_291:
[----:B------:R-:W-:Y:S05]  /*19640*/  BRA.U !UP3, `(.L_x_296) ;  /* 0x000000090b987547 */ /* 0x000fea000b800000 */
[----:B-----5:R-:W-:-:S06]  /*19650*/  LEA R22, R21, UR23, 0x2 ;  /* 0x0000001715167c11 */ /* 0x020fcc000f8e10ff */
[----:B------:R-:W2:Y:S01]  /*19660*/  LDL R22, [R22] ;  /* 0x0000000016167983 */ /* 0x000ea20000100800 */
[----:B------:R-:W-:Y:S01]  /*19670*/  UISETP.GE.U32.AND UP0, UPT, UR7, 0xf, UPT ;  /* 0x0000000f0700788c */ /* 0x000fe2000bf06070 */
[----:B------:R-:W-:Y:S01]  /*19680*/  MOV R6, UR4 ;  /* 0x0000000400067c02 */ /* 0x000fe20008000f00 */
[----:B------:R-:W-:Y:S01]  /*19690*/  ULOP3.LUT UP2, URZ, UR6, 0xf, URZ, 0xc0, !UPT ;  /* 0x0000000f06ff7892 */ /* 0x000fe2000f84c0ff */
[----:B--2---:R-:W-:-:S06]  /*196a0*/  FMUL R57, R22, R57 ;  /* 0x0000003916397220 */ /* 0x004fcc0000400000 */
[----:B------:R-:W-:Y:S05]  /*196b0*/  BRA.U !UP0, `(.L_x_297) ;  /* 0x0000000508287547 */ /* 0x000fea000b800000 */
[----:B------:R-:W-:Y:S01]  /*196c0*/  MOV R6, UR4 ;  /* 0x0000000400067c02 */ /* 0x000fe20008000f00 */
[----:B------:R-:W-:Y:S01]  /*196d0*/  ULOP3.LUT UR6, UR6, 0xfffffff0, URZ, 0xc0, !UPT ;  /* 0xfffffff006067892 */ /* 0x000fe2000f8ec0ff */
[----:B------:R-:W-:-:S11]  /*196e0*/  UMOV UR5, URZ ;  /* 0x000000ff00057c82 */ /* 0x000fd60008000000 */
.L_x_298:
[C---:B0-----:R-:W-:Y:S01]  /*196f0*/  IMAD R25, R6.reuse, 0x6, R21 ;  /* 0x0000000606197824 */ /* 0x041fe200078e0215 */
[----:B------:R-:W-:-:S03]  /*19700*/  LEA R22, R6, UR19, 0x2 ;  /* 0x0000001306167c11 */ /* 0x000fc6000f8e10ff */
[----:B------:R-:W-:Y:S02]  /*19710*/  IMAD R24, R25, 0x4, R30 ;  /* 0x0000000419187824 */ /* 0x000fe400078e021e */
        /* <DEDUP_REMOVED lines=61> */
[----:B------:R-:W2:Y:S01]  /*19af0*/  LDL R26, [R24+0x168] ;  /* 0x00016800181a7983 */ /* 0x000ea20000100800 */
[----:B------:R-:W-:Y:S01]  /*19b00*/  UIADD3 UR5, UPT, UPT, UR5, 0x10, URZ ;  /* 0x0000001005057890 */ /* 0x000fe2000fffe0ff */
[----:B------:R-:W-:-:S03]  /*19b10*/  IADD3 R6, PT, PT, R6, 0x10, RZ ;  /* 0x0000001006067810 */ /* 0x000fc60007ffe0ff */
[----:B------:R-:W-:Y:S01]  /*19b20*/  UISETP.NE.AND UP0, UPT, UR5, UR6, UPT ;  /* 0x000000060500728c */ /* 0x000fe2000bf05270 */
[----:B--2---:R-:W-:-:S05]  /*19b30*/  FFMA R39, -R57, R26, R36 ;  /* 0x0000001a39277223 */ /* 0x004fca0000000124 */
[----:B------:R0:W-:Y:S03]  /*19b40*/  STL [R22+0x3c], R39 ;  /* 0x00003c2716007387 */ /* 0x0001e60000100800 */
[----:B------:R-:W-:Y:S05]  /*19b50*/  BRA.U UP0, `(.L_x_298) ;  /* 0xfffffff900e47547 */ /* 0x000fea000b83ffff */
.L_x_297:
[----:B------:R-:W-:Y:S05]  /*19b60*/  BRA.U !UP2, `(.L_x_296) ;  /* 0x000000050a507547 */ /* 0x000fea000b800000 */
[----:B------:R-:W-:Y:S02]  /*19b70*/  ISETP.GE.U32.AND P0, PT, R56, 0x7, PT ;  /* 0x000000073800780c */ /* 0x000fe40003f06070 */
[----:B------:R-:W-:-:S11]  /*19b80*/  LOP3.LUT P2, RZ, R20, 0x7, RZ, 0xc0, !PT ;  /* 0x0000000714ff7812 */ /* 0x000fd6000784c0ff */
[----:B------:R-:W-:Y:S05]  /*19b90*/  @!P0 BRA `(.L_x_299) ;  /* 0x0000000000908947 */ /* 0x000fea0003800000 */
[C---:B0-----:R-:W-:Y:S01]  /*19ba0*/  IMAD R25, R6.reuse, 0x6, R21 ;  /* 0x0000000606197824 */ /* 0x041fe200078e0215 */
[----:B------:R-:W-:-:S04]  /*19bb0*/  LEA R22, R6, UR19, 0x2 ;  /* 0x0000001306167c11 */ /* 0x000fc8000f8e10ff */
[----:B------:R-:W-:Y:S01]  /*19bc0*/  LEA R25, R25, R30, 0x2 ;  /* 0x0000001e19197211 */ /* 0x000fe200078e10ff */
        /* <DEDUP_REMOVED lines=30> */
[----:B------:R-:W-:Y:S01]  /*19db0*/  IADD3 R6, PT, PT, R6, 0x8, RZ ;  /* 0x0000000806067810 */ /* 0x000fe20007ffe0ff */
[----:B--2---:R-:W-:-:S05]  /*19dc0*/  FFMA R41, -R57, R20, R24 ;  /* 0x0000001439297223 */ /* 0x004fca0000000118 */
[----:B------:R0:W-:Y:S02]  /*19dd0*/  STL [R22+0x1c], R41 ;  /* 0x00001c2916007387 */ /* 0x0001e40000100800 */
.L_x_299:
[----:B------:R-:W-:Y:S05]  /*19de0*/  @!P2 BRA `(.L_x_296) ;  /* 0x0000000000b0a947 */ /* 0x000fea0003800000 */
[----:B------:R-:W-:Y:S02]  /*19df0*/  ISETP.GE.U32.AND P2, PT, R55, 0x3, PT ;  /* 0x000000033700780c */ /* 0x000fe40003f46070 */
[----:B0-----:R-:W-:-:S04]  /*19e00*/  LOP3.LUT R27, R18, 0x3, RZ, 0xc0, !PT ;  /* 0x00000003121b7812 */ /* 0x001fc800078ec0ff */
[----:B------:R-:W-:-:S07]  /*19e10*/  ISETP.NE.AND P0, PT, R27, RZ, PT ;  /* 0x000000ff1b00720c */ /* 0x000fce0003f05270 */
[----:B------:R-:W-:Y:S06]  /*19e20*/  @!P2 BRA `(.L_x_300) ;  /* 0x000000000050a947 */ /* 0x000fec0003800000 */
[C---:B------:R-:W-:Y:S01]  /*19e30*/  IMAD R25, R6.reuse, 0x6, R21 ;  /* 0x0000000606197824 */ /* 0x040fe200078e0215 */
[----:B------:R-:W-:-:S03]  /*19e40*/  LEA R37, R6, UR19, 0x2 ;  /* 0x0000001306257c11 */ /* 0x000fc6000f8e10ff */
[----:B------:R-:W-:Y:S02]  /*19e50*/  IMAD R25, R25, 0x4, R30 ;  /* 0x0000000419197824 */ /* 0x000fe400078e021e */
[----:B------:R-:W2:Y:S04]  /*19e60*/  LDL R20, [R37] ;  /* 0x0000000025147983 */ /* 0x000ea80000100800 */
[----:B------:R-:W2:Y:S04]  /*19e70*/  LDL R18, [R25] ;  /* 0x0000000019127983 */ /* 0x000ea80000100800 */
[----:B------:R-:W4:Y:S04]  /*19e80*/  LDL R22, [R37+0x4] ;  /* 0x0000040025167983 */ /* 0x000f280000100800 */
[----:B------:R-:W5:Y:S04]  /*19e90*/  LDL R24, [R37+0x8] ;  /* 0x0000080025187983 */ /* 0x000f680000100800 */
[----:B------:R-:W3:Y:S01]  /*19ea0*/  LDL R26, [R37+0xc] ;  /* 0x00000c00251a7983 */ /* 0x000ee20000100800 */
[----:B--2---:R-:W-:-:S05]  /*19eb0*/  FFMA R18, -R57, R18, R20 ;  /* 0x0000001239127223 */ /* 0x004fca0000000114 */
[----:B------:R0:W-:Y:S04]  /*19ec0*/  STL [R37], R18 ;  /* 0x0000001225007387 */ /* 0x0001e80000100800 */
[----:B------:R-:W4:Y:S02]  /*19ed0*/  LDL R20, [R25+0x18] ;  /* 0x0000180019147983 */ /* 0x000f240000100800 */
[----:B----4-:R-:W-:-:S05]  /*19ee0*/  FFMA R20, -R57, R20, R22 ;  /* 0x0000001439147223 */ /* 0x010fca0000000116 */
[----:B------:R0:W-:Y:S04]  /*19ef0*/  STL [R37+0x4], R20 ;  /* 0x0000041425007387 */ /* 0x0001e80000100800 */
[----:B------:R-:W5:Y:S02]  /*19f00*/  LDL R22, [R25+0x30] ;  /* 0x0000300019167983 */ /* 0x000f640000100800 */
[----:B-----5:R-:W-:-:S05]  /*19f10*/  FFMA R22, -R57, R22, R24 ;  /* 0x0000001639167223 */ /* 0x020fca0000000118 */
[----:B------:R0:W-:Y:S04]  /*19f20*/  STL [R37+0x8], R22 ;  /* 0x0000081625007387 */ /* 0x0001e80000100800 */
[----:B------:R-:W3:Y:S01]  /*19f30*/  LDL R24, [R25+0x48] ;  /* 0x0000480019187983 */ /* 0x000ee20000100800 */
[----:B------:R-:W-:Y:S01]  /*19f40*/  IADD3 R6, PT, PT, R6, 0x4, RZ ;  /* 0x0000000406067810 */ /* 0x000fe20007ffe0ff */
[----:B---3--:R-:W-:-:S05]  /*19f50*/  FFMA R24, -R57, R24, R26 ;  /* 0x0000001839187223 */ /* 0x008fca000000011a */
[----:B------:R0:W-:Y:S02]  /*19f60*/  STL [R37+0xc], R24 ;  /* 0x00000c1825007387 */ /* 0x0001e40000100800 */
.L_x_300:
[----:B------:R-:W-:Y:S05]  /*19f70*/  @!P0 BRA `(.L_x_296) ;  /* 0x00000000004c8947 */ /* 0x000fea0003800000 */
[C---:B------:R-:W-:Y:S01]  /*19f80*/  IMAD R21, R6.reuse, 0x6, R21 ;  /* 0x0000000606157824 */ /* 0x040fe200078e0215 */
[----:B0-----:R-:W-:-:S04]  /*19f90*/  LEA R18, R6, UR19, 0x2 ;  /* 0x0000001306127c11 */ /* 0x001fc8000f8e10ff */
[----:B------:R-:W-:Y:S01]  /*19fa0*/  LEA R21, R21, R30, 0x2 ;  /* 0x0000001e15157211 */ /* 0x000fe200078e10ff */
[----:B------:R-:W2:Y:S04]  /*19fb0*/  LDL R20, [R18] ;  /* 0x0000000012147983 */ /* 0x000ea80000100800 */
[----:B------:R-:W2:Y:S01]  /*19fc0*/  LDL R6, [R21] ;  /* 0x0000000015067983 */ /* 0x000ea20000100800 */
[----:B------:R-:W-:Y:S01]  /*19fd0*/  ISETP.NE.AND P0, PT, R27, 0x1, PT ;  /* 0x000000011b00780c */ /* 0x000fe20003f05270 */
[----:B--2---:R-:W-:-:S05]  /*19fe0*/  FFMA R25, -R57, R6, R20 ;  /* 0x0000000639197223 */ /* 0x004fca0000000114 */
[----:B------:R1:W-:Y:S07]  /*19ff0*/  STL [R18], R25 ;  /* 0x0000001912007387 */ /* 0x0003ee0000100800 */
[----:B------:R-:W-:Y:S05]  /*1a000*/  @!P0 BRA `(.L_x_296) ;  /* 0x0000000000288947 */ /* 0x000fea0003800000 */
[----:B------:R-:W1:Y:S04]  /*1a010*/  LDL R6, [R21+0x18] ;  /* 0x0000180015067983 */ /* 0x000e680000100800 */
[----:B------:R-:W1:Y:S01]  /*1a020*/  LDL R20, [R18+0x4] ;  /* 0x0000040012147983 */ /* 0x000e620000100800 */
[----:B------:R-:W-:Y:S01]  /*1a030*/  ISETP.NE.AND P0, PT, R27, 0x2, PT ;  /* 0x000000021b00780c */ /* 0x000fe20003f05270 */
[----:B-1----:R-:W-:-:S05]  /*1a040*/  FFMA R25, -R57, R6, R20 ;  /* 0x0000000639197223 */ /* 0x002fca0000000114 */
[----:B------:R2:W-:Y:S07]  /*1a050*/  STL [R18+0x4], R25 ;  /* 0x0000041912007387 */ /* 0x0005ee0000100800 */
[----:B------:R-:W-:Y:S05]  /*1a060*/  @!P0 BRA `(.L_x_296) ;  /* 0x0000000000108947 */ /* 0x000fea0003800000 */
[----:B------:R-:W4:Y:S04]  /*1a070*/  LDL R6, [R21+0x30] ;  /* 0x0000300015067983 */ /* 0x000f280000100800 */
[----:B------:R-:W4:Y:S02]  /*1a080*/  LDL R20, [R18+0x8] ;  /* 0x0000080012147983 */ /* 0x000f240000100800 */
[----:B----4-:R-:W-:-:S05]  /*1a090*/  FFMA R57, -R57, R6, R20 ;  /* 0x0000000639397223 */ /* 0x010fca0000000114 */
[----:B------:R4:W-:Y:S02]  /*1a0a0*/  STL [R18+0x8], R57 ;  /* 0x0000083912007387 */ /* 0x0009e40000100800 */
.L_x_296:
[----:B------:R-:W-:Y:S01]  /*1a0b0*/  UIADD3 UR4, UPT, UPT, UR4, 0x1, URZ ;  /* 0x0000000104047890 */ /* 0x000fe2000fffe0ff */
[----:B------:R-:W-:Y:S01]  /*1a0c0*/  IADD3 R15, PT, PT, R15, 0x1, RZ ;  /* 0x000000010f0f7810 */ /* 0x000fe20007ffe0ff */
[----:B------:R-:W-:Y:S02]  /*1a0d0*/  VIADD R7, R7, 0x1 ;  /* 0x0000000107077836 */ /* 0x000fe40000000000 */
[----:B------:R-:W-:-:S09]  /*1a0e0*/  UISETP.NE.AND UP0, UPT, UR4, 0x6, UPT ;  /* 0x000000060400788c */ /* 0x000fd2000bf05270 */
[----:B------:R-:W-:Y:S05]  /*1a0f0*/  BRA.U UP0, `(.L_x_301) ;  /* 0xffffffe900f87547 */ /* 0x000fea000b83ffff */
[----:B------:R-:W-:Y:S05]  /*1a100*/  @!P1 BRA `(.L_x_302) ;  /* 0x0000000c00909947 */ /* 0x000fea0003800000 */
[----:B------:R-:W-:-:S04]  /*1a110*/  MOV R6, UR27 ;  /* 0x0000001b00067c02 */ /* 0x000fc80008000f00 */
[----:B------:R-:W-:Y:S01]  /*1a120*/  ISETP.GE.U32.AND P0, PT, R6, 0x4, PT ;  /* 0x000000040600780c */ /* 0x000fe20003f06070 */
[----:B------:R-:W-:-:S12]  /*1a130*/  HFMA2 R6, -RZ, RZ, 0, 0 ;  /* 0x00000000ff067431 */ /* 0x000fd800000001ff */
[----:B------:R-:W-:Y:S05]  /*1a140*/  @!P0 BRA `(.L_x_303) ;  /* 0x0000000c00148947 */ /* 0x000fea0003800000 */
[----:B------:R-:W-:Y:S01]  /*1a150*/  UISETP.GT.AND UP0, UPT, UR11, URZ, UPT ;  /* 0x000000ff0b00728c */ /* 0x000fe2000bf04270 */
[----:B------:R-:W-:-:S08]  /*1a160*/  MOV R7, RZ ;  /* 0x000000ff00077202 */ /* 0x000fd00000000f00 */
[----:B------:R-:W-:Y:S05]  /*1a170*/  BRA.U !UP0, `(.L_x_304) ;  /* 0x0000000908987547 */ /* 0x000fea000b800000 */
[----:B------:R-:W-:Y:S02]  /*1a180*/  IADD3 R15, PT, PT, -R7, UR11, RZ ;  /* 0x0000000b070f7c10 */ /* 0x000fe4000fffe1ff */
[----:B------:R-:W-:Y:S02]  /*1a190*/  PLOP3.LUT P0, PT, PT, PT, PT, 0x80, 0x8 ;  /* 0x000000000008781c */ /* 0x000fe40003f0f070 */
[----:B------:R-:W-:-:S13]  /*1a1a0*/  ISETP.GT.AND P2, PT, R15, 0xc, PT ;  /* 0x0000000c0f00780c */ /* 0x000fda0003f44270 */
[----:B------:R-:W-:Y:S05]  /*1a1b0*/  @!P2 BRA `(.L_x_305) ;  /* 0x0000000400a4a947 */ /* 0x000fea0003800000 */
[----:B------:R-:W-:Y:S01]  /*1a1c0*/  PLOP3.LUT P0, PT, PT, PT, PT, 0x8, 0x80 ;  /* 0x000000000080781c */ /* 0x000fe20003f0e170 */
[----:B------:R-:W-:-:S12]  /*1a1d0*/  UIADD3 UR4, UPT, UPT, UR11, -0xc, URZ ;  /* 0xfffffff40b047890 */ /* 0x000fd8000fffe0ff */
.L_x_306:
[----:B012-4-:R-:W-:-:S05]  /*1a1e0*/  LEA R18, R7, UR22, 0x2 ;  /* 0x0000001607127c11 */ /* 0x017fca000f8e10ff */
[----:B-----5:R-:W2:Y:S01]  /*1a1f0*/  LDL.64 R20, [R18] ;  /* 0x0000000012147983 */ /* 0x020ea20000100a00 */
[----:B------:R-:W-:Y:S01]  /*1a200*/  IMAD R15, R7, 0x6, RZ ;  /* 0x00000006070f7824 */ /* 0x000fe200078e02ff */
[----:B--2---:R-:W-:-:S06]  /*1a210*/  LEA R22, R20, UR25, 0x2 ;  /* 0x0000001914167c11 */ /* 0x004fcc000f8e10ff */
[----:B------:R-:W2:Y:S01]  /*1a220*/  LDL R22, [R22] ;  /* 0x0000000016167983 */ /* 0x000ea20000100800 */
[----:B------:R-:W-:Y:S01]  /*1a230*/  IMAD.IADD R25, R20, 0x1, R15 ;  /* 0x0000000114197824 */ /* 0x000fe200078e020f */
[----:B------:R-:W-:-:S04]  /*1a240*/  LEA R24, R21, UR25, 0x2 ;  /* 0x0000001915187c11 */ /* 0x000fc8000f8e10ff */
[----:B------:R-:W-:Y:S02]  /*1a250*/  LEA R25, R25, R30, 0x2 ;  /* 0x0000001e19197211 */ /* 0x000fe400078e10ff */
[----:B------:R-:W-:-:S03]  /*1a260*/  IADD3 R6, PT, PT, R21, R15, RZ ;  /* 0x0000000f15067210 */ /* 0x000fc60007ffe0ff */
[----:B--2---:R0:W-:Y:S04]  /*1a270*/  STL [R25], R22 ;  /* 0x0000001619007387 */ /* 0x0041e80000100800 */
[----:B------:R-:W2:Y:S01]  /*1a280*/  LDL R24, [R24] ;  /* 0x0000000018187983 */ /* 0x000ea20000100800 */
[----:B------:R-:W-:-:S05]  /*1a290*/  LEA R37, R6, R1, 0x2 ;  /* 0x0000000106257211 */ /* 0x000fca00078e10ff */
[----:B--2---:R1:W-:Y:S04]  /*1a2a0*/  STL [R37+0x4638], R24 ;  /* 0x0046381825007387 */ /* 0x0043e80000100800 */
[----:B------:R-:W2:Y:S02]  /*1a2b0*/  LDL.64 R20, [R18+0x8] ;  /* 0x0000080012147983 */ /* 0x000ea40000100a00 */
[----:B--2---:R-:W-:-:S06]  /*1a2c0*/  LEA R6, R20, UR25, 0x2 ;  /* 0x0000001914067c11 */ /* 0x004fcc000f8e10ff */
[----:B------:R-:W2:Y:S01]  /*1a2d0*/  LDL R6, [R6] ;  /* 0x0000000006067983 */ /* 0x000ea20000100800 */
[----:B------:R-:W-:Y:S02]  /*1a2e0*/  IADD3 R27, PT, PT, R15, 0xc, R20 ;  /* 0x0000000c0f1b7810 */ /* 0x000fe40007ffe014 */
[----:B------:R-:W-:-:S03]  /*1a2f0*/  LEA R26, R21, UR25, 0x2 ;  /* 0x00000019151a7c11 */ /* 0x000fc6000f8e10ff */
[----:B------:R-:W-:Y:S01]  /*1a300*/  IMAD R27, R27, 0x4, R30 ;  /* 0x000000041b1b7824 */ /* 0x000fe200078e021e */
[----:B------:R-:W-:-:S04]  /*1a310*/  IADD3 R21, PT, PT, R15, 0x12, R21 ;  /* 0x000000120f157810 */ /* 0x000fc80007ffe015 */
[----:B--2---:R2:W-:Y:S04]  /*1a320*/  STL [R27], R6 ;  /* 0x000000061b007387 */ /* 0x0045e80000100800 */
[----:B------:R-:W4:Y:S01]  /*1a330*/  LDL R26, [R26] ;  /* 0x000000001a1a7983 */ /* 0x000f220000100800 */
[----:B------:R-:W-:Y:S02]  /*1a340*/  IADD3 R20, PT, PT, R7, 0x4, RZ ;  /* 0x0000000407147810 */ /* 0x000fe40007ffe0ff */
[----:B0-----:R-:W-:Y:S02]  /*1a350*/  LEA R25, R21, R30, 0x2 ;  /* 0x0000001e15197211 */ /* 0x001fe400078e10ff */
[----:B------:R-:W-:-:S03]  /*1a360*/  LEA R18, R20, UR22, 0x2 ;  /* 0x0000001614127c11 */ /* 0x000fc6000f8e10ff */
[----:B----4-:R0:W-:Y:S04]  /*1a370*/  STL [R25], R26 ;  /* 0x0000001a19007387 */ /* 0x0101e80000100800 */
[----:B------:R-:W4:Y:S01]  /*1a380*/  LDL.64 R20, [R18] ;  /* 0x0000000012147983 */ /* 0x000f220000100a00 */
[----:B-1----:R-:W-:Y:S02]  /*1a390*/  IADD3 R24, PT, PT, R15, 0x18, RZ ;  /* 0x000000180f187810 */ /* 0x002fe40007ffe0ff */
[----:B----4-:R-:W-:-:S06]  /*1a3a0*/  LEA R22, R20, UR25, 0x2 ;  /* 0x0000001914167c11 */ /* 0x010fcc000f8e10ff */
[----:B------:R-:W4:Y:S01]  /*1a3b0*/  LDL R22, [R22] ;  /* 0x0000000016167983 */ /* 0x000f220000100800 */
[----:B--2---:R-:W-:Y:S01]  /*1a3c0*/  IMAD.IADD R27, R20, 0x1, R24 ;  /* 0x00000001141b7824 */ /* 0x004fe200078e0218 */
[----:B------:R-:W-:-:S04]  /*1a3d0*/  LEA R36, R21, UR25, 0x2 ;  /* 0x0000001915247c11 */ /* 0x000fc8000f8e10ff */
[----:B------:R-:W-:Y:S02]  /*1a3e0*/  LEA R27, R27, R30, 0x2 ;  /* 0x0000001e1b1b7211 */ /* 0x000fe400078e10ff */
[----:B------:R-:W-:-:S03]  /*1a3f0*/  IADD3 R6, PT, PT, R21, R24, RZ ;  /* 0x0000001815067210 */ /* 0x000fc60007ffe0ff */
[----:B----4-:R1:W-:Y:S04]  /*1a400*/  STL [R27], R22 ;  /* 0x000000161b007387 */ /* 0x0103e80000100800 */
[----:B------:R-:W2:Y:S01]  /*1a410*/  LDL R36, [R36] ;  /* 0x0000000024247983 */ /* 0x000ea20000100800 */
[----:B------:R-:W-:-:S05]  /*1a420*/  LEA R37, R6, R1, 0x2 ;  /* 0x0000000106257211 */ /* 0x000fca00078e10ff */
[----:B--2---:R-:W-:Y:S04]  /*1a430*/  STL [R37+0x4638], R36 ;  /* 0x0046382425007387 */ /* 0x004fe80000100800 */
[----:B------:R-:W2:Y:S02]  /*1a440*/  LDL.64 R20, [R18+0x8] ;  /* 0x0000080012147983 */ /* 0x000ea40000100a00 */
[----:B--2---:R-:W-:-:S06]  /*1a450*/  LEA R6, R20, UR25, 0x2 ;  /* 0x0000001914067c11 */ /* 0x004fcc000f8e10ff */
[----:B------:R-:W2:Y:S01]  /*1a460*/  LDL R6, [R6] ;  /* 0x0000000006067983 */ /* 0x000ea20000100800 */
[----:B0-----:R-:W-:Y:S02]  /*1a470*/  IADD3 R25, PT, PT, R24, 0xc, R20 ;  /* 0x0000000c18197810 */ /* 0x001fe40007ffe014 */
[----:B------:R-:W-:-:S03]  /*1a480*/  LEA R26, R21, UR25, 0x2 ;  /* 0x00000019151a7c11 */ /* 0x000fc6000f8e10ff */
[----:B------:R-:W-:Y:S01]  /*1a490*/  IMAD R25, R25, 0x4, R30 ;  /* 0x0000000419197824 */ /* 0x000fe200078e021e */
[----:B------:R-:W-:-:S04]  /*1a4a0*/  IADD3 R21, PT, PT, R24, 0x12, R21 ;  /* 0x0000001218157810 */ /* 0x000fc80007ffe015 */
[----:B--2---:R0:W-:Y:S04]  /*1a4b0*/  STL [R25], R6 ;  /* 0x0000000619007387 */ /* 0x0041e80000100800 */
[----:B------:R-:W2:Y:S01]  /*1a4c0*/  LDL R26, [R26] ;  /* 0x000000001a1a7983 */ /* 0x000ea20000100800 */
[----:B------:R-:W-:Y:S02]  /*1a4d0*/  IADD3 R20, PT, PT, R7, 0x8, RZ ;  /* 0x0000000807147810 */ /* 0x000fe40007ffe0ff */
[----:B-1----:R-:W-:Y:S02]  /*1a4e0*/  LEA R27, R21, R30, 0x2 ;  /* 0x0000001e151b7211 */ /* 0x002fe400078e10ff */
[----:B------:R-:W-:-:S03]  /*1a4f0*/  LEA R18, R20, UR22, 0x2 ;  /* 0x0000001614127c11 */ /* 0x000fc6000f8e10ff */
[----:B--2---:R1:W-:Y:S04]  /*1a500*/  STL [R27], R26 ;  /* 0x0000001a1b007387 */ /* 0x0043e80000100800 */
[----:B------:R-:W2:Y:S01]  /*1a510*/  LDL.64 R20, [R18] ;  /* 0x0000000012147983 */ /* 0x000ea20000100a00 */
[----:B------:R-:W-:Y:S02]  /*1a520*/  IADD3 R24, PT, PT, R15, 0x30, RZ ;  /* 0x000000300f187810 */ /* 0x000fe40007ffe0ff */
[----:B--2---:R-:W-:-:S06]  /*1a530*/  LEA R22, R20, UR25, 0x2 ;  /* 0x0000001914167c11 */ /* 0x004fcc000f8e10ff */
[----:B------:R-:W2:Y:S01]  /*1a540*/  LDL R22, [R22] ;  /* 0x0000000016167983 */ /* 0x000ea20000100800 */
[----:B0-----:R-:W-:Y:S01]  /*1a550*/  IMAD.IADD R25, R20, 0x1, R24 ;  /* 0x0000000114197824 */ /* 0x001fe200078e0218 */
[----:B------:R-:W-:-:S04]  /*1a560*/  LEA R36, R21, UR25, 0x2 ;  /* 0x0000001915247c11 */ /* 0x000fc8000f8e10ff */
[----:B------:R-:W-:Y:S02]  /*1a570*/  LEA R25, R25, R30, 0x2 ;  /* 0x0000001e19197211 */ /* 0x000fe400078e10ff */
[----:B------:R-:W-:-:S03]  /*1a580*/  IADD3 R6, PT, PT, R21, R24, RZ ;  /* 0x0000001815067210 */ /* 0x000fc60007ffe0ff */
[----:B--2---:R0:W-:Y:S04]  /*1a590*/  STL [R25], R22 ;  /* 0x0000001619007387 */ /* 0x0041e80000100800 */
[----:B------:R-:W2:Y:S01]  /*1a5a0*/  LDL R36, [R36] ;  /* 0x0000000024247983 */ /* 0x000ea20000100800 */
[----:B------:R-:W-:-:S05]  /*1a5b0*/  LEA R37, R6, R1, 0x2 ;  /* 0x0000000106257211 */ /* 0x000fca00078e10ff */
[----:B--2---:R-:W-:Y:S04]  /*1a5c0*/  STL [R37+0x4638], R36 ;  /* 0x0046382425007387 */ /* 0x004fe80000100800 */
[----:B------:R-:W2:Y:S02]  /*1a5d0*/  LDL.64 R20, [R18+0x8] ;  /* 0x0000080012147983 */ /* 0x000ea40000100a00 */
[----:B--2---:R-:W-:-:S06]  /*1a5e0*/  LEA R6, R20, UR25, 0x2 ;  /* 0x0000001914067c11 */ /* 0x004fcc000f8e10ff */
[----:B------:R-:W2:Y:S01]  /*1a5f0*/  LDL R6, [R6] ;  /* 0x0000000006067983 */ /* 0x000ea20000100800 */
[----:B-1----:R-:W-:Y:S02]  /*1a600*/  IADD3 R27, PT, PT, R24, 0xc, R20 ;  /* 0x0000000c181b7810 */ /* 0x002fe40007ffe014 */
[----:B------:R-:W-:-:S03]  /*1a610*/  LEA R26, R21, UR25, 0x2 ;  /* 0x00000019151a7c11 */ /* 0x000fc6000f8e10ff */
[----:B------:R-:W-:Y:S01]  /*1a620*/  IMAD R27, R27, 0x4, R30 ;  /* 0x000000041b1b7824 */ /* 0x000fe200078e021e */
[----:B------:R-:W-:-:S04]  /*1a630*/  IADD3 R21, PT, PT, R24, 0x12, R21 ;  /* 0x0000001218157810 */ /* 0x000fc80007ffe015 */
[----:B--2---:R1:W-:Y:S04]  /*1a640*/  STL [R27], R6 ;  /* 0x000000061b007387 */ /* 0x0043e80000100800 */
[----:B------:R-:W2:Y:S01]  /*1a650*/  LDL R26, [R26] ;  /* 0x000000001a1a7983 */ /* 0x000ea20000100800 */
[----:B------:R-:W-:Y:S02]  /*1a660*/  IADD3 R20, PT, PT, R7, 0xc, RZ ;  /* 0x0000000c07147810 */ /* 0x000fe40007ffe0ff */
[----:B0-----:R-:W-:Y:S02]  /*1a670*/  LEA R25, R21, R30, 0x2 ;  /* 0x0000001e15197211 */ /* 0x001fe400078e10ff */
[----:B------:R-:W-:-:S03]  /*1a680*/  LEA R18, R20, UR22, 0x2 ;  /* 0x0000001614127c11 */ /* 0x000fc6000f8e10ff */
[----:B--2---:R0:W-:Y:S04]  /*1a690*/  STL [R25], R26 ;  /* 0x0000001a19007387 */ /* 0x0041e80000100800 */
[----:B------:R-:W2:Y:S01]  /*1a6a0*/  LDL.64 R20, [R18] ;  /* 0x0000000012147983 */ /* 0x000ea20000100a00 */
[----:B------:R-:W-:Y:S02]  /*1a6b0*/  IADD3 R15, PT, PT, R15, 0x48, RZ ;  /* 0x000000480f0f7810 */ /* 0x000fe40007ffe0ff */
[----:B--2---:R-:W-:-:S06]  /*1a6c0*/  LEA R22, R20, UR25, 0x2 ;  /* 0x0000001914167c11 */ /* 0x004fcc000f8e10ff */
[----:B------:R-:W2:Y:S01]  /*1a6d0*/  LDL R22, [R22] ;  /* 0x0000000016167983 */ /* 0x000ea20000100800 */
[----:B-1----:R-:W-:Y:S01]  /*1a6e0*/  IMAD.IADD R27, R20, 0x1, R15 ;  /* 0x00000001141b7824 */ /* 0x002fe200078e020f */
        /* <DEDUP_REMOVED lines=16> */
[----:B------:R-:W-:Y:S02]  /*1a7f0*/  LEA R15, R15, R30, 0x2 ;  /* 0x0000001e0f0f7211 */ /* 0x000fe400078e10ff */
[----:B------:R-:W-:-:S04]  /*1a800*/  IADD3 R7, PT, PT, R7, 0x10, RZ ;  /* 0x0000001007077810 */ /* 0x000fc80007ffe0ff */
[----:B------:R-:W-:Y:S01]  /*1a810*/  ISETP.GE.AND P2, PT, R7, UR4, PT ;  /* 0x0000000407007c0c */ /* 0x000fe2000bf46270 */
[----:B--2---:R1:W-:-:S12]  /*1a820*/  STL [R15], R20 ;  /* 0x000000140f007387 */ /* 0x0043d80000100800 */
[----:B------:R-:W-:Y:S05]  /*1a830*/  @!P2 BRA `(.L_x_306) ;  /* 0xfffffff80068a947 */ /* 0x000fea000383ffff */
[----:B-1----:R-:W-:-:S07]  /*1a840*/  MOV R6, UR11 ;  /* 0x0000000b00067c02 */ /* 0x002fce0008000f00 */
.L_x_305:
[----:B------:R-:W-:-:S04]  /*1a850*/  IADD3 R15, PT, PT, -R7, UR11, RZ ;  /* 0x0000000b070f7c10 */ /* 0x000fc8000fffe1ff */
[----:B------:R-:W-:-:S13]  /*1a860*/  ISETP.GT.AND P2, PT, R15, 0x4, PT ;  /* 0x000000040f00780c */ /* 0x000fda0003f44270 */
[----:B------:R-:W-:Y:S05]  /*1a870*/  @!P2 BRA `(.L_x_307) ;  /* 0x0000000000d0a947 */ /* 0x000fea0003800000 */
[----:B------:R-:W-:-:S05]  /*1a880*/  LEA R15, R7, UR22, 0x2 ;  /* 0x00000016070f7c11 */ /* 0x000fca000f8e10ff */
[----:B0----5:R-:W1:Y:S01]  /*1a890*/  LDL.64 R20, [R15] ;  /* 0x000000000f147983 */ /* 0x021e620000100a00 */
[----:B------:R-:W-:Y:S01]  /*1a8a0*/  IMAD R22, R7, 0x6, RZ ;  /* 0x0000000607167824 */ /* 0x000fe200078e02ff */
[----:B-12-4-:R-:W-:-:S06]  /*1a8b0*/  LEA R18, R20, UR25, 0x2 ;  /* 0x0000001914127c11 */ /* 0x016fcc000f8e10ff */
        /* <DEDUP_REMOVED lines=17> */
[----:B------:R-:W2:Y:S01]  /*1a9d0*/  LDL R26, [R26] ;  /* 0x000000001a1a7983 */ /* 0x000ea20000100800 */
[----:B0-----:R-:W-:Y:S02]  /*1a9e0*/  IADD3 R18, PT, PT, R7, 0x4, RZ ;  /* 0x0000000407127810 */ /* 0x001fe40007ffe0ff */
[----:B------:R-:W-:Y:S02]  /*1a9f0*/  LEA R25, R21, R30, 0x2 ;  /* 0x0000001e15197211 */ /* 0x000fe400078e10ff */
[----:B------:R-:W-:-:S03]  /*1aa00*/  LEA R18, R18, UR22, 0x2 ;  /* 0x0000001612127c11 */ /* 0x000fc6000f8e10ff */
[----:B--2---:R0:W-:Y:S04]  /*1aa10*/  STL [R25], R26 ;  /* 0x0000001a19007387 */ /* 0x0041e80000100800 */
[----:B------:R-:W2:Y:S01]  /*1aa20*/  LDL.64 R20, [R18] ;  /* 0x0000000012147983 */ /* 0x000ea20000100a00 */
[----:B------:R-:W-:Y:S02]  /*1aa30*/  IADD3 R22, PT, PT, R22, 0x18, RZ ;  /* 0x0000001816167810 */ /* 0x000fe40007ffe0ff */
[----:B--2---:R-:W-:-:S06]  /*1aa40*/  LEA R15, R20, UR25, 0x2 ;  /* 0x00000019140f7c11 */ /* 0x004fcc000f8e10ff */
[----:B------:R-:W2:Y:S01]  /*1aa50*/  LDL R15, [R15] ;  /* 0x000000000f0f7983 */ /* 0x000ea20000100800 */
[----:B-1----:R-:W-:-:S05]  /*1aa60*/  IMAD.IADD R27, R20, 0x1, R22 ;  /* 0x00000001141b7824 */ /* 0x002fca00078e0216 */
[----:B------:R-:W-:Y:S02]  /*1aa70*/  LEA R24, R27, R30, 0x2 ;  /* 0x0000001e1b187211 */ /* 0x000fe400078e10ff */
[----:B------:R-:W-:-:S03]  /*1aa80*/  LEA R27, R21, UR25, 0x2 ;  /* 0x00000019151b7c11 */ /* 0x000fc6000f8e10ff */
[----:B--2---:R-:W-:Y:S04]  /*1aa90*/  STL [R24], R15 ;  /* 0x0000000f18007387 */ /* 0x004fe80000100800 */
[----:B------:R-:W2:Y:S01]  /*1aaa0*/  LDL R27, [R27] ;  /* 0x000000001b1b7983 */ /* 0x000ea20000100800 */
[----:B------:R-:W-:-:S04]  /*1aab0*/  IADD3 R6, PT, PT, R21, R22, RZ ;  /* 0x0000001615067210 */ /* 0x000fc80007ffe0ff */
[----:B------:R-:W-:-:S05]  /*1aac0*/  LEA R6, R6, R1, 0x2 ;  /* 0x0000000106067211 */ /* 0x000fca00078e10ff */
[----:B--2---:R1:W-:Y:S04]  /*1aad0*/  STL [R6+0x4638], R27 ;  /* 0x0046381b06007387 */ /* 0x0043e80000100800 */
[----:B------:R-:W0:Y:S02]  /*1aae0*/  LDL.64 R20, [R18+0x8] ;  /* 0x0000080012147983 */ /* 0x000e240000100a00 */
[----:B0-----:R-:W-:-:S06]  /*1aaf0*/  LEA R25, R20, UR25, 0x2 ;  /* 0x0000001914197c11 */ /* 0x001fcc000f8e10ff */
[----:B------:R-:W2:Y:S01]  /*1ab00*/  LDL R25, [R25] ;  /* 0x0000000019197983 */ /* 0x000ea20000100800 */
[----:B------:R-:W-:Y:S02]  /*1ab10*/  IADD3 R37, PT, PT, R22, 0xc, R20 ;  /* 0x0000000c16257810 */ /* 0x000fe40007ffe014 */
[----:B------:R-:W-:-:S03]  /*1ab20*/  LEA R26, R21, UR25, 0x2 ;  /* 0x00000019151a7c11 */ /* 0x000fc6000f8e10ff */
[----:B------:R-:W-:Y:S01]  /*1ab30*/  IMAD R20, R37, 0x4, R30 ;  /* 0x0000000425147824 */ /* 0x000fe200078e021e */
[----:B------:R-:W-:-:S04]  /*1ab40*/  IADD3 R21, PT, PT, R22, 0x12, R21 ;  /* 0x0000001216157810 */ /* 0x000fc80007ffe015 */
[----:B--2---:R0:W-:Y:S04]  /*1ab50*/  STL [R20], R25 ;  /* 0x0000001914007387 */ /* 0x0041e80000100800 */
[----:B------:R-:W2:Y:S01]  /*1ab60*/  LDL R26, [R26] ;  /* 0x000000001a1a7983 */ /* 0x000ea20000100800 */
[----:B------:R-:W-:Y:S02]  /*1ab70*/  LEA R21, R21, R30, 0x2 ;  /* 0x0000001e15157211 */ /* 0x000fe400078e10ff */
[----:B------:R-:W-:Y:S02]  /*1ab80*/  PLOP3.LUT P0, PT, PT, PT, PT, 0x8, 0x80 ;  /* 0x000000000080781c */ /* 0x000fe40003f0e170 */
[----:B-1----:R-:W-:Y:S02]  /*1ab90*/  MOV R6, UR11 ;  /* 0x0000000b00067c02 */ /* 0x002fe40008000f00 */
[----:B------:R-:W-:Y:S01]  /*1aba0*/  IADD3 R7, PT, PT, R7, 0x8, RZ ;  /* 0x0000000807077810 */ /* 0x000fe20007ffe0ff */
[----:B--2---:R0:W-:Y:S08]  /*1abb0*/  STL [R21], R26 ;  /* 0x0000001a15007387 */ /* 0x0041f00000100800 */
.L_x_307:
[----:B------:R-:W-:-:S13]  /*1abc0*/  ISETP.NE.OR P0, PT, R7, UR11, P0 ;  /* 0x0000000b07007c0c */ /* 0x000fda0008705670 */
[----:B------:R-:W-:Y:S05]  /*1abd0*/  @!P0 BRA `(.L_x_303) ;  /* 0x0000000000708947 */ /* 0x000fea0003800000 */
.L_x_304:
[----:B0-----:R-:W-:-:S05]  /*1abe0*/  LEA R24, R7, UR22, 0x2 ;  /* 0x0000001607187c11 */ /* 0x001fca000f8e10ff */
[----:B-----5:R-:W2:Y:S01]  /*1abf0*/  LDL.64 R20, [R24] ;  /* 0x0000000018147983 */ /* 0x020ea20000100a00 */
[----:B------:R-:W-:Y:S01]  /*1ac00*/  IMAD R26, R7, 0x6, RZ ;  /* 0x00000006071a7824 */ /* 0x000fe200078e02ff */
[----:B--2---:R-:W-:-:S06]  /*1ac10*/  LEA R15, R20, UR25, 0x2 ;  /* 0x00000019140f7c11 */ /* 0x004fcc000f8e10ff */
[----:B------:R-:W2:Y:S01]  /*1ac20*/  LDL R15, [R15] ;  /* 0x000000000f0f7983 */ /* 0x000ea20000100800 */
[----:B-1----:R-:W-:Y:S01]  /*1ac30*/  IMAD.IADD R25, R20, 0x1, R26 ;  /* 0x0000000114197824 */ /* 0x002fe200078e021a */
[----:B------:R-:W-:-:S04]  /*1ac40*/  LEA R22, R21, UR25, 0x2 ;  /* 0x0000001915167c11 */ /* 0x000fc8000f8e10ff */
[----:B----4-:R-:W-:Y:S02]  /*1ac50*/  LEA R18, R25, R30, 0x2 ;  /* 0x0000001e19127211 */ /* 0x010fe400078e10ff */
        /* <DEDUP_REMOVED lines=15> */
[----:B------:R-:W-:-:S04]  /*1ad50*/  IADD3 R7, PT, PT, R7, 0x4, RZ ;  /* 0x0000000407077810 */ /* 0x000fc80007ffe0ff */
[----:B------:R-:W-:Y:S01]  /*1ad60*/  ISETP.NE.AND P0, PT, R7, UR11, PT ;  /* 0x0000000b07007c0c */ /* 0x000fe2000bf05270 */
[----:B--2---:R0:W-:-:S12]  /*1ad70*/  STL [R21], R20 ;  /* 0x0000001415007387 */ /* 0x0041d80000100800 */
[----:B------:R-:W-:Y:S05]  /*1ad80*/  @P0 BRA `(.L_x_304) ;  /* 0xfffffffc00940947 */ /* 0x000fea000383ffff */
[----:B0-----:R-:W-:-:S07]  /*1ad90*/  MOV R6, UR11 ;  /* 0x0000000b00067c02 */ /* 0x001fce0008000f00 */
.L_x_303:
[----:B------:R-:W-:-:S09]  /*1ada0*/  UISETP.NE.AND UP0, UPT, UR34, URZ, UPT ;  /* 0x000000ff2200728c */ /* 0x000fd2000bf05270 */
[----:B------:R-:W-:Y:S05]  /*1adb0*/  BRA.U !UP0, `(.L_x_302) ;  /* 0x0000000108647547 */ /* 0x000fea000b800000 */
[----:B------:R-:W-:-:S05]  /*1adc0*/  LEA R7, R6, UR22, 0x2 ;  /* 0x0000001606077c11 */ /* 0x000fca000f8e10ff */
[----:B------:R-:W0:Y:S02]  /*1add0*/  LDL R15, [R7] ;  /* 0x00000000070f7983 */ /* 0x000e240000100800 */
[----:B012-4-:R-:W-:-:S06]  /*1ade0*/  LEA R18, R15, UR25, 0x2 ;  /* 0x000000190f127c11 */ /* 0x017fcc000f8e10ff */
[----:B------:R-:W2:Y:S01]  /*1adf0*/  LDL R18, [R18] ;  /* 0x0000000012127983 */ /* 0x000ea20000100800 */
[----:B------:R-:W-:Y:S01]  /*1ae00*/  IMAD R15, R6, 0x6, R15 ;  /* 0x00000006060f7824 */ /* 0x000fe200078e020f */
[----:B------:R-:W-:-:S03]  /*1ae10*/  UISETP.NE.AND UP0, UPT, UR34, 0x1, UPT ;  /* 0x000000012200788c */ /* 0x000fc6000bf05270 */
[----:B------:R-:W-:-:S05]  /*1ae20*/  IMAD R15, R15, 0x4, R30 ;  /* 0x000000040f0f7824 */ /* 0x000fca00078e021e */
[----:B--2---:R0:W-:Y:S01]  /*1ae30*/  STL [R15], R18 ;  /* 0x000000120f007387 */ /* 0x0041e20000100800 */
[----:B------:R-:W-:Y:S05]  /*1ae40*/  BRA.U !UP0, `(.L_x_302) ;  /* 0x0000000108407547 */ /* 0x000fea000b800000 */
[----:B0-----:R-:W2:Y:S02]  /*1ae50*/  LDL R15, [R7+0x4] ;  /* 0x00000400070f7983 */ /* 0x001ea40000100800 */
[----:B--2---:R-:W-:-:S06]  /*1ae60*/  LEA R18, R15, UR25, 0x2 ;  /* 0x000000190f127c11 */ /* 0x004fcc000f8e10ff */
[----:B------:R-:W2:Y:S01]  /*1ae70*/  LDL R18, [R18] ;  /* 0x0000000012127983 */ /* 0x000ea20000100800 */
[----:B------:R-:W-:Y:S01]  /*1ae80*/  IMAD R15, R6, 0x6, R15 ;  /* 0x00000006060f7824 */ /* 0x000fe200078e020f */
[----:B------:R-:W-:-:S04]  /*1ae90*/  UISETP.NE.AND UP0, UPT, UR34, 0x2, UPT ;  /* 0x000000022200788c */ /* 0x000fc8000bf05270 */
[----:B------:R-:W-:-:S04]  /*1aea0*/  IADD3 R15, PT, PT, R15, 0x6, RZ ;  /* 0x000000060f0f7810 */ /* 0x000fc80007ffe0ff */
[----:B------:R-:W-:-:S05]  /*1aeb0*/  LEA R15, R15, R30, 0x2 ;  /* 0x0000001e0f0f7211 */ /* 0x000fca00078e10ff */
[----:B--2---:R0:W-:Y:S01]  /*1aec0*/  STL [R15], R18 ;  /* 0x000000120f007387 */ /* 0x0041e20000100800 */
[----:B------:R-:W-:Y:S05]  /*1aed0*/  BRA.U !UP0, `(.L_x_302) ;  /* 0x00000001081c7547 */ /* 0x000fea000b800000 */
[----:B------:R-:W0:Y:S02]  /*1aee0*/  LDL R7, [R7+0x8] ;  /* 0x0000080007077983 */ /* 0x000e240000100800 */
[----:B0-----:R-:W-:-:S06]  /*1aef0*/  LEA R15, R7, UR25, 0x2 ;  /* 0x00000019070f7c11 */ /* 0x001fcc000f8e10ff */
[----:B------:R-:W2:Y:S01]  /*1af00*/  LDL R15, [R15] ;  /* 0x000000000f0f7983 */ /* 0x000ea20000100800 */
[----:B------:R-:W-:-:S05]  /*1af10*/  IMAD R6, R6, 0x6, R7 ;  /* 0x0000000606067824 */ /* 0x000fca00078e0207 */
[----:B-----5:R-:W-:-:S05]  /*1af20*/  IADD3 R21, PT, PT, R6, 0xc, RZ ;  /* 0x0000000c06157810 */ /* 0x020fca0007ffe0ff */
[----:B------:R-:W-:-:S05]  /*1af30*/  IMAD R6, R21, 0x4, R30 ;  /* 0x0000000415067824 */ /* 0x000fca00078e021e */
[----:B--2---:R0:W-:Y:S02]  /*1af40*/  STL [R6], R15 ;  /* 0x0000000f06007387 */ /* 0x0041e40000100800 */
.L_x_302:
[----:B------:R-:W-:Y:S01]  /*1af50*/  LOP3.LUT P0, RZ, R31, 0xff, RZ, 0xc0, !PT ;  /* 0x000000ff1fff7812 */ /* 0x000fe2000780c0ff */
[----:B------:R-:W-:-:S12]  /*1af60*/  BSSY.RECONVERGENT B2, `(.L_x_308) ;  /* 0x000002e000027945 */ /* 0x000fd80003800200 */
[----:B------:R-:W-:Y:S05]  /*1af70*/  @!P0 BRA `(.L_x_309) ;  /* 0x0000000000b08947 */ /* 0x000fea0003800000 */
[C---:B------:R-:W-:Y:S01]  /*1af80*/  FSETP.NEU.AND P0, PT, R19.reuse, RZ, PT ;  /* 0x000000ff1300720b */ /* 0x040fe20003f0d000 */
[----:B------:R-:W-:Y:S01]  /*1af90*/  BSSY.RECONVERGENT B3, `(.L_x_310) ;  /* 0x0000027000037945 */ /* 0x000fe20003800200 */
[C---:B------:R-:W-:Y:S02]  /*1afa0*/  FSETP.NEU.AND P2, PT, R4.reuse, RZ, PT ;  /* 0x000000ff0400720b */ /* 0x040fe40003f4d000 */
[----:B0-----:R-:W-:Y:S02]  /*1afb0*/  FSEL R6, R19, 1, P0 ;  /* 0x3f80000013067808 */ /* 0x001fe40000000000 */
[----:B------:R-:W-:Y:S02]  /*1afc0*/  FSEL R7, R4, 1, P2 ;  /* 0x3f80000004077808 */ /* 0x000fe40001000000 */
[----:B------:R-:W-:Y:S01]  /*1afd0*/  FSETP.NEU.AND P0, PT, R5, RZ, PT ;  /* 0x000000ff0500720b */ /* 0x000fe20003f0d000 */
[----:B------:R-:W-:Y:S01]  /*1afe0*/  FMUL R15, R6, R12 ;  /* 0x0000000c060f7220 */ /* 0x000fe20000400000 */
[C---:B------:R-:W-:Y:S01]  /*1aff0*/  FSETP.NEU.AND P2, PT, R2.reuse, RZ, PT ;  /* 0x000000ff0200720b */ /* 0x040fe20003f4d000 */
[----:B-12-4-:R-:W-:Y:S01]  /*1b000*/  FMUL R18, R7, R13 ;  /* 0x0000000d07127220 */ /* 0x016fe20000400000 */
[----:B------:R-:W-:Y:S01]  /*1b010*/  FSEL R20, R5, 1, P0 ;  /* 0x3f80000005147808 */ /* 0x000fe20000000000 */
[----:B------:R-:W-:Y:S01]  /*1b020*/  FFMA R15, R15, R15, RZ ;  /* 0x0000000f0f0f7223 */ /* 0x000fe200000000ff */
[----:B------:R-:W-:Y:S01]  /*1b030*/  FSETP.NEU.AND P0, PT, R3, RZ, PT ;  /* 0x000000ff0300720b */ /* 0x000fe20003f0d000 */
[----:B------:R0:W-:Y:S01]  /*1b040*/  STL.64 [R1+0xa8], R6 ;  /* 0x0000a80601007387 */ /* 0x0001e20000100a00 */
[----:B-----5:R-:W-:Y:S01]  /*1b050*/  FSEL R21, R2, 1, P2 ;  /* 0x3f80000002157808 */ /* 0x020fe20001000000 */
[----:B------:R-:W-:Y:S01]  /*1b060*/  FFMA R15, R18, R18, R15 ;  /* 0x00000012120f7223 */ /* 0x000fe2000000000f */
[----:B------:R-:W-:Y:S01]  /*1b070*/  FMUL R18, R20, R10 ;  /* 0x0000000a14127220 */ /* 0x000fe20000400000 */
[----:B------:R-:W-:-:S02]  /*1b080*/  FSETP.NEU.AND P2, PT, R16, RZ, PT ;  /* 0x000000ff1000720b */ /* 0x000fc40003f4d000 */
[----:B------:R-:W-:Y:S01]  /*1b090*/  FSEL R24, R3, 1, P0 ;  /* 0x3f80000003187808 */ /* 0x000fe20000000000 */
[----:B------:R-:W-:Y:S01]  /*1b0a0*/  FFMA R15, R18, R18, R15 ;  /* 0x00000012120f7223 */ /* 0x000fe2000000000f */
[----:B------:R-:W-:Y:S01]  /*1b0b0*/  FMUL R18, R21, R11 ;  /* 0x0000000b15127220 */ /* 0x000fe20000400000 */
[----:B------:R-:W-:Y:S01]  /*1b0c0*/  FSEL R25, R16, 1, P2 ;  /* 0x3f80000010197808 */ /* 0x000fe20001000000 */
[----:B------:R0:W-:Y:S01]  /*1b0d0*/  STL.64 [R1+0xb0], R20 ;  /* 0x0000b01401007387 */ /* 0x0001e20000100a00 */
[----:B------:R-:W-:Y:S01]  /*1b0e0*/  FMUL R22, R24, R8 ;  /* 0x0000000818167220 */ /* 0x000fe20000400000 */
[----:B------:R-:W-:Y:S02]  /*1b0f0*/  FFMA R15, R18, R18, R15 ;  /* 0x00000012120f7223 */ /* 0x000fe4000000000f */
[----:B------:R-:W-:Y:S01]  /*1b100*/  FMUL R18, R25, R9 ;  /* 0x0000000919127220 */ /* 0x000fe20000400000 */
[----:B------:R0:W-:Y:S01]  /*1b110*/  STL.64 [R1+0xb8], R24 ;  /* 0x0000b81801007387 */ /* 0x0001e20000100a00 */
[----:B------:R-:W-:-:S04]  /*1b120*/  FFMA R15, R22, R22, R15 ;  /* 0x00000016160f7223 */ /* 0x000fc8000000000f */
[----:B------:R-:W-:-:S04]  /*1b130*/  FFMA R27, R18, R18, R15 ;  /* 0x00000012121b7223 */ /* 0x000fc8000000000f */
[----:B------:R0:W1:Y:S01]  /*1b140*/  MUFU.RSQ R18, R27 ;  /* 0x0000001b00127308 */ /* 0x0000620000001400 */
[----:B------:R-:W-:-:S04]  /*1b150*/  IADD3 R15, PT, PT, R27, -0xd000000, RZ ;  /* 0xf30000001b0f7810 */ /* 0x000fc80007ffe0ff */
[----:B------:R-:W-:-:S13]  /*1b160*/  ISETP.GT.U32.AND P0, PT, R15, 0x727fffff, PT ;  /* 0x727fffff0f00780c */ /* 0x000fda0003f04070 */
[----:B01----:R-:W-:Y:S05]  /*1b170*/  @!P0 BRA `(.L_x_311) ;  /* 0x0000000000108947 */ /* 0x003fea0003800000 */
[----:B------:R-:W-:-:S07]  /*1b180*/  MOV R26, 0x1b1a0 ;  /* 0x0001b1a0001a7802 */ /* 0x000fce0000000f00 */
[----:B---3--:R-:W-:Y:S05]  /*1b190*/  CALL.REL.NOINC `($__internal_2_$__cuda_sm20_sqrt_rn_f32_slowpath) ;  /* 0x0000018c00187944 */ /* 0x008fea0003c00000 */
[----:B------:R-:W-:Y:S01]  /*1b1a0*/  MOV R29, R48 ;  /* 0x00000030001d7202 */ /* 0x000fe20000000f00 */
[----:B------:R-:W-:Y:S06]  /*1b1b0*/  BRA `(.L_x_312) ;  /* 0x0000000000107947 */ /* 0x000fec0003800000 */
.L_x_311:
[----:B------:R-:W-:Y:S01]  /*1b1c0*/  FMUL.FTZ R6, R27, R18 ;  /* 0x000000121b067220 */ /* 0x000fe20000410000 */
[----:B------:R-:W-:-:S03]  /*1b1d0*/  FMUL.FTZ R18, R18, 0.5 ;  /* 0x3f00000012127820 */ /* 0x000fc60000410000 */
[----:B------:R-:W-:-:S04]  /*1b1e0*/  FFMA R27, -R6, R6, R27 ;  /* 0x00000006061b7223 */ /* 0x000fc8000000011b */
[----:B------:R-:W-:-:S07]  /*1b1f0*/  FFMA R29, R27, R18, R6 ;  /* 0x000000121b1d7223 */ /* 0x000fce0000000006 */
.L_x_312:
[----:B------:R-:W-:Y:S05]  /*1b200*/  BSYNC.RECONVERGENT B3 ;  /* 0x0000000000037941 */ /* 0x000fea0003800200 */
.L_x_310:
[C---:B------:R-:W-:Y:S01]  /*1b210*/  FMUL R28, R29.reuse, 0.050000000745058059692 ;  /* 0x3d4ccccd1d1c7820 */ /* 0x040fe20000400000 */
[----:B------:R-:W-:-:S04]  /*1b220*/  FSETP.NEU.AND P0, PT, R29, RZ, PT ;  /* 0x000000ff1d00720b */ /* 0x000fc80003f0d000 */
[----:B------:R-:W-:-:S09]  /*1b230*/  FSEL R28, R28, 0.050000000745058059692, P0 ;  /* 0x3d4ccccd1c1c7808 */ /* 0x000fd20000000000 */
.L_x_309:
[----:B------:R-:W-:Y:S05]  /*1b240*/  BSYNC.RECONVERGENT B2 ;  /* 0x0000000000027941 */ /* 0x000fea0003800200 */
.L_x_308:
[----:B------:R-:W-:-:S13]  /*1b250*/  FSETP.NEU.AND P0, PT, R0, RZ, PT ;  /* 0x000000ff0000720b */ /* 0x000fda0003f0d000 */
[----:B------:R-:W-:Y:S05]  /*1b260*/  @!P0 BRA `(.L_x_313) ;  /* 0x0000018000fc8947 */ /* 0x000fea0003800000 */
[----:B------:R-:W-:Y:S01]  /*1b270*/  HFMA2 R36, -RZ, RZ, 0, 0 ;  /* 0x00000000ff247431 */ /* 0x000fe200000001ff */
[----:B------:R-:W-:Y:S06]  /*1b280*/  @!P1 BRA `(.L_x_314) ;  /* 0x0000000800a89947 */ /* 0x000fec0003800000 */
[----:B0-----:R-:W-:Y:S01]  /*1b290*/  IMAD.MOV.U32 R15, RZ, RZ, RZ ;  /* 0x000000ffff0f7224 */ /* 0x001fe200078e00ff */
[----:B------:R-:W-:Y:S02]  /*1b2a0*/  MOV R36, RZ ;  /* 0x000000ff00247202 */ /* 0x000fe40000000f00 */
[----:B------:R-:W-:Y:S02]  /*1b2b0*/  PRMT R7, RZ, 0x7610, R7 ;  /* 0x00007610ff077816 */ /* 0x000fe40000000007 */
[----:B------:R-:W-:-:S07]  /*1b2c0*/  PRMT R6, RZ, 0x7610, R6 ;  /* 0x00007610ff067816 */ /* 0x000fce0000000006 */
.L_x_324:
[----:B-----5:R-:W-:-:S06]  /*1b2d0*/  LEA R21, R15, UR22, 0x2 ;  /* 0x000000160f157c11 */ /* 0x020fcc000f8e10ff */
[----:B------:R-:W1:Y:S02]  /*1b2e0*/  LDL R21, [R21] ;  /* 0x0000000015157983 */ /* 0x000e640000100800 */
[----:B-12---:R-:W-:-:S06]  /*1b2f0*/  LEA R25, R21, UR24, 0x2 ;  /* 0x0000001815197c11 */ /* 0x006fcc000f8e10ff */
[----:B------:R-:W2:Y:S01]  /*1b300*/  LDL R25, [R25] ;  /* 0x0000000019197983 */ /* 0x000ea20000100800 */
[----:B------:R-:W-:Y:S01]  /*1b310*/  IADD3 R22, PT, PT, R15, 0x1, RZ ;  /* 0x000000010f167810 */ /* 0x000fe20007ffe0ff */
[----:B------:R-:W-:Y:S01]  /*1b320*/  BSSY.RECONVERGENT B5, `(.L_x_315) ;  /* 0x000009f000057945 */ /* 0x000fe20003800200 */
[----:B----4-:R-:W-:Y:S01]  /*1b330*/  MOV R18, R15 ;  /* 0x0000000f00127202 */ /* 0x010fe20000000f00 */
[----:B------:R-:W-:Y:S01]  /*1b340*/  VIADD R6, R6, 0x1 ;  /* 0x0000000106067836 */ /* 0x000fe20000000000 */
[----:B------:R-:W-:Y:S02]  /*1b350*/  IADD3 R7, PT, PT, R7, 0x1, RZ ;  /* 0x0000000107077810 */ /* 0x000fe40007ffe0ff */
[----:B------:R-:W-:Y:S02]  /*1b360*/  ISETP.NE.AND P5, PT, R22, UR28, PT ;  /* 0x0000001c16007c0c */ /* 0x000fe4000bfa5270 */
[----:B------:R-:W-:Y:S02]  /*1b370*/  MOV R15, R22 ;  /* 0x00000016000f7202 */ /* 0x000fe40000000f00 */
[----:B--2---:R-:W-:-:S13]  /*1b380*/  FSETP.NEU.AND P0, PT, R25, RZ, PT ;  /* 0x000000ff1900720b */ /* 0x004fda0003f0d000 */
[----:B------:R-:W-:Y:S05]  /*1b390*/  @!P0 BRA `(.L_x_316) ;  /* 0x00000008005c8947 */ /* 0x000fea0003800000 */
[----:B------:R-:W-:Y:S01]  /*1b3a0*/  ISETP.GE.U32.AND P0, PT, R18, 0xf, PT ;  /* 0x0000000f1200780c */ /* 0x000fe20003f06070 */
[----:B------:R-:W-:Y:S01]  /*1b3b0*/  HFMA2 R20, -RZ, RZ, 0, 0 ;  /* 0x00000000ff147431 */ /* 0x000fe200000001ff */
[----:B------:R-:W-:Y:S01]  /*1b3c0*/  LOP3.LUT P2, RZ, R22, 0xf, RZ, 0xc0, !PT ;  /* 0x0000000f16ff7812 */ /* 0x000fe2000784c0ff */
[----:B------:R-:W-:-:S10]  /*1b3d0*/  IMAD.MOV.U32 R57, RZ, RZ, RZ ;  /* 0x000000ffff397224 */ /* 0x000fd400078e00ff */
[----:B------:R-:W-:Y:S05]  /*1b3e0*/  @!P0 BRA `(.L_x_317) ;  /* 0x0000000000e48947 */ /* 0x000fea0003800000 */
[----:B------:R-:W-:Y:S02]  /*1b3f0*/  LOP3.LUT R20, R22, 0xfffffff0, RZ, 0xc0, !PT ;  /* 0xfffffff016147812 */ /* 0x000fe400078ec0ff */
[----:B------:R-:W-:Y:S02]  /*1b400*/  MOV R18, RZ ;  /* 0x000000ff00127202 */ /* 0x000fe40000000f00 */
[----:B------:R-:W-:-:S07]  /*1b410*/  MOV R57, RZ ;  /* 0x000000ff00397202 */ /* 0x000fce0000000f00 */
.L_x_318:
[C---:B------:R-:W-:Y:S01]  /*1b420*/  IMAD R27, R18.reuse, 0x6, R21 ;  /* 0x00000006121b7824 */ /* 0x040fe200078e0215 */
[----:B------:R-:W-:-:S04]  /*1b430*/  LEA R48, R18, UR19, 0x2 ;  /* 0x0000001312307c11 */ /* 0x000fc8000f8e10ff */
[----:B------:R-:W-:Y:S01]  /*1b440*/  LEA R46, R27, R30, 0x2 ;  /* 0x0000001e1b2e7211 */ /* 0x000fe200078e10ff */
[----:B------:R-:W2:Y:S04]  /*1b450*/  LDL R24, [R48] ;  /* 0x0000000030187983 */ /* 0x000ea80000100800 */
[----:B------:R-:W2:Y:S04]  /*1b460*/  LDL R22, [R46] ;  /* 0x000000002e167983 */ /* 0x000ea80000100800 */
[----:B------:R-:W4:Y:S04]  /*1b470*/  LDL R37, [R48+0x4] ;  /* 0x0000040030257983 */ /* 0x000f280000100800 */
[----:B------:R-:W4:Y:S04]  /*1b480*/  LDL R27, [R46+0x18] ;  /* 0x000018002e1b7983 */ /* 0x000f280000100800 */
[----:B------:R-:W5:Y:S04]  /*1b490*/  LDL R54, [R48+0x8] ;  /* 0x0000080030367983 */ /* 0x000f680000100800 */
        /* <DEDUP_REMOVED lines=22> */
[----:B-----5:R-:W-:-:S03]  /*1b600*/  FFMA R53, R53, R54, R22 ;  /* 0x0000003635357223 */ /* 0x020fc60000000016 */
[----:B------:R-:W4:Y:S01]  /*1b610*/  LDL R22, [R46+0xf0] ;  /* 0x0000f0002e167983 */ /* 0x000f220000100800 */
[----:B---3--:R-:W-:-:S03]  /*1b620*/  FFMA R54, R52, R51, R53 ;  /* 0x0000003334367223 */ /* 0x008fc60000000035 */
[----:B------:R-:W3:Y:S04]  /*1b630*/  LDL R51, [R48+0x2c] ;  /* 0x00002c0030337983 */ /* 0x000ee80000100800 */
[----:B------:R-:W3:Y:S01]  /*1b640*/  LDL R52, [R46+0x108] ;  /* 0x000108002e347983 */ /* 0x000ee20000100800 */
[----:B------:R-:W-:-:S03]  /*1b650*/  FFMA R59, R49, R50, R54 ;  /* 0x00000032313b7223 */ /* 0x000fc60000000036 */
[----:B------:R-:W5:Y:S04]  /*1b660*/  LDL R54, [R48+0x34] ;  /* 0x0000340030367983 */ /* 0x000f680000100800 */
[----:B------:R-:W5:Y:S04]  /*1b670*/  LDL R53, [R46+0x138] ;  /* 0x000138002e357983 */ /* 0x000f680000100800 */
[----:B------:R-:W5:Y:S04]  /*1b680*/  LDL R50, [R48+0x38] ;  /* 0x0000380030327983 */ /* 0x000f680000100800 */
[----:B------:R-:W5:Y:S01]  /*1b690*/  LDL R49, [R46+0x150] ;  /* 0x000150002e317983 */ /* 0x000f620000100800 */
[----:B------:R-:W-:-:S04]  /*1b6a0*/  FFMA R47, R42, R47, R59 ;  /* 0x0000002f2a2f7223 */ /* 0x000fc8000000003b */
[----:B------:R-:W-:-:S04]  /*1b6b0*/  FFMA R43, R40, R43, R47 ;  /* 0x0000002b282b7223 */ /* 0x000fc8000000002f */
[----:B------:R-:W-:-:S04]  /*1b6c0*/  FFMA R41, R38, R41, R43 ;  /* 0x0000002926297223 */ /* 0x000fc8000000002b */
[----:B------:R-:W-:Y:S01]  /*1b6d0*/  FFMA R39, R26, R39, R41 ;  /* 0x000000271a277223 */ /* 0x000fe20000000029 */
[----:B------:R-:W-:-:S05]  /*1b6e0*/  VIADD R18, R18, 0x10 ;  /* 0x0000001012127836 */ /* 0x000fca0000000000 */
[----:B------:R-:W-:Y:S01]  /*1b6f0*/  ISETP.NE.AND P0, PT, R18, R20, PT ;  /* 0x000000141200720c */ /* 0x000fe20003f05270 */
[----:B--2---:R-:W-:-:S04]  /*1b700*/  FFMA R37, R24, R37, R39 ;  /* 0x0000002518257223 */ /* 0x004fc80000000027 */
[----:B----4-:R-:W-:-:S04]  /*1b710*/  FFMA R27, R22, R27, R37 ;  /* 0x0000001b161b7223 */ /* 0x010fc80000000025 */
[----:B---3--:R-:W-:-:S04]  /*1b720*/  FFMA R52, R52, R51, R27 ;  /* 0x0000003334347223 */ /* 0x008fc8000000001b */
[----:B------:R-:W-:-:S04]  /*1b730*/  FFMA R52, R55, R56, R52 ;  /* 0x0000003837347223 */ /* 0x000fc80000000034 */
[----:B-----5:R-:W-:-:S04]  /*1b740*/  FFMA R52, R53, R54, R52 ;  /* 0x0000003635347223 */ /* 0x020fc80000000034 */
[----:B------:R-:W-:-:S04]  /*1b750*/  FFMA R49, R49, R50, R52 ;  /* 0x0000003231317223 */ /* 0x000fc80000000034 */
[----:B------:R-:W-:Y:S01]  /*1b760*/  FFMA R57, R58, R57, R49 ;  /* 0x000000393a397223 */ /* 0x000fe20000000031 */
[----:B------:R-:W-:Y:S06]  /*1b770*/  @P0 BRA `(.L_x_318) ;  /* 0xfffffffc00280947 */ /* 0x000fec000383ffff */
.L_x_317:
[----:B------:R-:W-:Y:S05]  /*1b780*/  @!P2 BRA `(.L_x_319) ;  /* 0x000000040024a947 */ /* 0x000fea0003800000 */
[----:B------:R-:W-:-:S04]  /*1b790*/  LOP3.LUT R22, R6, 0xf, RZ, 0xc0, !PT ;  /* 0x0000000f06167812 */ /* 0x000fc800078ec0ff */
[C---:B------:R-:W-:Y:S02]  /*1b7a0*/  IADD3 R18, PT, PT, R22.reuse, -0x1, RZ ;  /* 0xffffffff16127810 */ /* 0x040fe40007ffe0ff */
[----:B------:R-:W-:Y:S02]  /*1b7b0*/  LOP3.LUT P2, RZ, R22, 0x7, RZ, 0xc0, !PT ;  /* 0x0000000716ff7812 */ /* 0x000fe4000784c0ff */
[----:B------:R-:W-:-:S13]  /*1b7c0*/  ISETP.GE.U32.AND P0, PT, R18, 0x7, PT ;  /* 0x000000071200780c */ /* 0x000fda0003f06070 */
[----:B------:R-:W-:Y:S05]  /*1b7d0*/  @!P0 BRA `(.L_x_320) ;  /* 0x0000000000708947 */ /* 0x000fea0003800000 */
        /* <DEDUP_REMOVED lines=28> */
.L_x_320:
[----:B------:R-:W-:Y:S05]  /*1b9a0*/  @!P2 BRA `(.L_x_319) ;  /* 0x00000000009ca947 */ /* 0x000fea0003800000 */
[----:B------:R-:W-:-:S04]  /*1b9b0*/  LOP3.LUT R18, R7, 0xffff, RZ, 0xc0, !PT ;  /* 0x0000ffff07127812 */ /* 0x000fc800078ec0ff */
[C---:B------:R-:W-:Y:S02]  /*1b9c0*/  LOP3.LUT R22, R18.reuse, 0x7, RZ, 0xc0, !PT ;  /* 0x0000000712167812 */ /* 0x040fe400078ec0ff */
[----:B------:R-:W-:-:S03]  /*1b9d0*/  LOP3.LUT R24, R18, 0x3, RZ, 0xc0, !PT ;  /* 0x0000000312187812 */ /* 0x000fc600078ec0ff */
[----:B------:R-:W-:Y:S01]  /*1b9e0*/  VIADD R22, R22, 0xffffffff ;  /* 0xffffffff16167836 */ /* 0x000fe20000000000 */
[----:B------:R-:W-:-:S04]  /*1b9f0*/  ISETP.NE.AND P2, PT, R24, RZ, PT ;  /* 0x000000ff1800720c */ /* 0x000fc80003f45270 */
        /* <DEDUP_REMOVED lines=12> */
[----:B------:R-:W3:Y:S01]  /*1bac0*/  LDL R41, [R27+0x48] ;  /* 0x000048001b297983 */ /* 0x000ee20000100800 */
[----:B------:R-:W-:Y:S01]  /*1bad0*/  IADD3 R20, PT, PT, R20, 0x4, RZ ;  /* 0x0000000414147810 */ /* 0x000fe20007ffe0ff */
[----:B--2---:R-:W-:-:S04]  /*1bae0*/  FFMA R18, R18, R26, R57 ;  /* 0x0000001a12127223 */ /* 0x004fc80000000039 */
[----:B----4-:R-:W-:-:S04]  /*1baf0*/  FFMA R18, R37, R38, R18 ;  /* 0x0000002625127223 */ /* 0x010fc80000000012 */
[----:B-----5:R-:W-:-:S04]  /*1bb00*/  FFMA R18, R39, R40, R18 ;  /* 0x0000002827127223 */ /* 0x020fc80000000012 */
[----:B---3--:R-:W-:-:S07]  /*1bb10*/  FFMA R57, R41, R42, R18 ;  /* 0x0000002a29397223 */ /* 0x008fce0000000012 */
.L_x_321:
[----:B------:R-:W-:Y:S05]  /*1bb20*/  @!P2 BRA `(.L_x_319) ;  /* 0x00000000003ca947 */ /* 0x000fea0003800000 */
[C---:B------:R-:W-:Y:S01]  /*1bb30*/  IMAD R21, R20.reuse, 0x6, R21 ;  /* 0x0000000614157824 */ /* 0x040fe200078e0215 */
        /* <DEDUP_REMOVED lines=14> */
.L_x_319:
[----:B------:R-:W-:Y:S01]  /*1bc20*/  FMUL R41, R0, R25 ;  /* 0x0000001900297220 */ /* 0x000fe20000400000 */
[----:B------:R-:W-:Y:S03]  /*1bc30*/  BSSY.RECONVERGENT B6, `(.L_x_322) ;  /* 0x000000c000067945 */ /* 0x000fe60003800200 */
[----:B------:R-:W0:Y:S08]  /*1bc40*/  MUFU.RCP R18, R41 ;  /* 0x0000002900127308 */ /* 0x000e300000001000 */
[----:B------:R-:W1:Y:S01]  /*1bc50*/  FCHK P0, |R57|, R41 ;  /* 0x0000002939007302 */ /* 0x000e620000000200 */
[----:B0-----:R-:W-:-:S04]  /*1bc60*/  FFMA R21, -R41, R18, 1 ;  /* 0x3f80000029157423 */ /* 0x001fc80000000112 */
[----:B------:R-:W-:-:S04]  /*1bc70*/  FFMA R18, R18, R21, R18 ;  /* 0x0000001512127223 */ /* 0x000fc80000000012 */
[----:B------:R-:W-:-:S04]  /*1bc80*/  FFMA R20, R18, |R57|, RZ ;  /* 0x4000003912147223 */ /* 0x000fc800000000ff */
[----:B------:R-:W-:-:S04]  /*1bc90*/  FFMA R21, -R41, R20, |R57| ;  /* 0x0000001429157223 */ /* 0x000fc80000000539 */
[----:B------:R-:W-:Y:S01]  /*1bca0*/  FFMA R26, R18, R21, R20 ;  /* 0x00000015121a7223 */ /* 0x000fe20000000014 */
[----:B-1----:R-:W-:Y:S06]  /*1bcb0*/  @!P0 BRA `(.L_x_323) ;  /* 0x00000000000c8947 */ /* 0x002fec0003800000 */
[----:B------:R-:W-:Y:S01]  /*1bcc0*/  FADD R43, |R57|, -RZ ;  /* 0x800000ff392b7221 */ /* 0x000fe20000000200 */
[----:B------:R-:W-:-:S07]  /*1bcd0*/  MOV R42, 0x1bcf0 ;  /* 0x0001bcf0002a7802 */ /* 0x000fce0000000f00 */
[----:B---3--:R-:W-:Y:S05]  /*1bce0*/  CALL.REL.NOINC `($__internal_3_$__cuda_sm3x_div_rn_noftz_f32_slowpath) ;  /* 0x0000018000987944 */ /* 0x008fea0003c00000 */
.L_x_323:
[----:B------:R-:W-:Y:S05]  /*1bcf0*/  BSYNC.RECONVERGENT B6 ;  /* 0x0000000000067941 */ /* 0x000fea0003800200 */
.L_x_322:
[----:B------:R-:W-:-:S07]  /*1bd00*/  FMNMX R36, R36, R26, !PT ;  /* 0x0000001a24247209 */ /* 0x000fce0007800000 */
.L_x_316:
[----:B------:R-:W-:Y:S05]  /*1bd10*/  BSYNC.RECONVERGENT B5 ;  /* 0x0000000000057941 */ /* 0x000fea0003800200 */
.L_x_315:
[----:B------:R-:W-:Y:S05]  /*1bd20*/  @P5 BRA `(.L_x_324) ;  /* 0xfffffff400685947 */ /* 0x000fea000383ffff */
.L_x_314:
[----:B------:R-:W-:-:S13]  /*1bd30*/  FSETP.GTU.AND P0, PT, R36, 9.9999997473787516356e-05, PT ;  /* 0x38d1b7172400780b */ /* 0x000fda0003f0c000 */
[----:B------:R-:W-:Y:S05]  /*1bd40*/  @!P0 BRA `(.L_x_313) ;  /* 0x0000017800448947 */ /* 0x000fea0003800000 */
[----:B0-----:R-:W3:Y:S04]  /*1bd50*/  LDL.64 R6, [R1+0xa8] ;  /* 0x0000a80001067983 */ /* 0x001ee80000100a00 */
[----:B-----5:R-:W4:Y:S04]  /*1bd60*/  LDL.64 R20, [R1+0xb0] ;  /* 0x0000b00001147983 */ /* 0x020f280000100a00 */
[----:B-12---:R-:W2:Y:S01]  /*1bd70*/  LDL.64 R24, [R1+0xb8] ;  /* 0x0000b80001187983 */ /* 0x006ea20000100a00 */
[----:B------:R-:W-:Y:S01]  /*1bd80*/  BSSY.RECONVERGENT B0, `(.L_x_325) ;  /* 0x000179f000007945 */ /* 0x000fe20003800200 */
[----:B---3--:R-:W-:-:S02]  /*1bd90*/  FMNMX R7, R7, R4, !PT ;  /* 0x0000000407077209 */ /* 0x008fc40007800000 */
[----:B------:R-:W-:Y:S02]  /*1bda0*/  FMNMX R6, R6, R19, !PT ;  /* 0x0000001306067209 */ /* 0x000fe40007800000 */
[----:B----4-:R-:W-:Y:S02]  /*1bdb0*/  FMNMX R4, R20, R5, !PT ;  /* 0x0000000514047209 */ /* 0x010fe40007800000 */
[----:B------:R-:W-:Y:S01]  /*1bdc0*/  FMNMX R5, R21, R2, !PT ;  /* 0x0000000215057209 */ /* 0x000fe20007800000 */
[----:B------:R0:W-:Y:S01]  /*1bdd0*/  STL.64 [R1+0xa8], R6 ;  /* 0x0000a80601007387 */ /* 0x0001e20000100a00 */
[----:B--2---:R-:W-:Y:S02]  /*1bde0*/  FMNMX R2, R24, R3, !PT ;  /* 0x0000000318027209 */ /* 0x004fe40007800000 */
[----:B------:R-:W-:Y:S01]  /*1bdf0*/  FMNMX R3, R25, R16, !PT ;  /* 0x0000001019037209 */ /* 0x000fe20007800000 */
[----:B------:R0:W-:Y:S01]  /*1be00*/  STL.64 [R1+0xb0], R4 ;  /* 0x0000b00401007387 */ /* 0x0001e20000100a00 */
[----:B------:R-:W-:-:S03]  /*1be10*/  IMAD.MOV.U32 R16, RZ, RZ, RZ ;  /* 0x000000ffff107224 */ /* 0x000fc600078e00ff */
[----:B------:R0:W-:Y:S04]  /*1be20*/  STL.64 [R1+0xb8], R2 ;  /* 0x0000b80201007387 */ /* 0x0001e80000100a00 */
.L_x_653:
[----:B------:R-:W-:-:S13]  /*1be30*/  FSETP.GEU.AND P0, PT, R16, 9.9999997473787516356e-05, PT ;  /* 0x38d1b7171000780b */ /* 0x000fda0003f0e000 */
[----:B-1----:R-:W-:Y:S05]  /*1be40*/  @P0 BRA `(.L_x_326) ;  /* 0x0000017800480947 */ /* 0x002fea0003800000 */
[----:B------:R-:W-:Y:S04]  /*1be50*/  BSSY.RECONVERGENT B2, `(.L_x_327) ;  /* 0x000009f000027945 */ /* 0x000fe80003800200 */
[----:B------:R-:W-:Y:S05]  /*1be60*/  @!P1 BRA `(.L_x_328) ;  /* 0x0000000800749947 */ /* 0x000fea0003800000 */
[----:B------:R-:W-:Y:S01]  /*1be70*/  MOV R15, UR27 ;  /* 0x0000001b000f7c02 */ /* 0x000fe20008000f00 */
[----:B------:R-:W-:-:S03]  /*1be80*/  UMOV UR4, URZ ;  /* 0x000000ff00047c82 */ /* 0x000fc60008000000 */
[----:B------:R-:W-:-:S13]  /*1be90*/  ISETP.GE.U32.AND P0, PT, R15, 0x4, PT ;  /* 0x000000040f00780c */ /* 0x000fda0003f06070 */
[----:B------:R-:W-:Y:S05]  /*1bea0*/  @!P0 BRA `(.L_x_329) ;  /* 0x0000000800188947 */ /* 0x000fea0003800000 */
[----:B------:R-:W-:Y:S01]  /*1beb0*/  UISETP.GT.AND UP0, UPT, UR11, URZ, UPT ;  /* 0x000000ff0b00728c */ /* 0x000fe2000bf04270 */
[----:B------:R-:W-:-:S08]  /*1bec0*/  UMOV UR5, URZ ;  /* 0x000000ff00057c82 */ /* 0x000fd00008000000 */
[----:B------:R-:W-:Y:S05]  /*1bed0*/  BRA.U !UP0, `(.L_x_330) ;  /* 0x0000000508c07547 */ /* 0x000fea000b800000 */
[----:B------:R-:W-:Y:S02]  /*1bee0*/  UIADD3 UR6, UPT, UPT, UR11, -UR5, URZ ;  /* 0x800000050b067290 */ /* 0x000fe4000fffe0ff */
[----:B------:R-:W-:Y:S02]  /*1bef0*/  UPLOP3.LUT UP0, UPT, UPT, UPT, UPT, 0x80, 0x8 ;  /* 0x000000000008789c */ /* 0x000fe40003f0f070 */
[----:B------:R-:W-:-:S09]  /*1bf00*/  UISETP.GT.AND UP2, UPT, UR6, 0xc, UPT ;  /* 0x0000000c0600788c */ /* 0x000fd2000bf44270 */
[----:B------:R-:W-:Y:S05]  /*1bf10*/  BRA.U !UP2, `(.L_x_331) ;  /* 0x000000050a147547 */ /* 0x000fea000b800000 */
[----:B------:R-:W-:Y:S02]  /*1bf20*/  UIADD3 UR6, UPT, UPT, UR11, -0xc, URZ ;  /* 0xfffffff40b067890 */ /* 0x000fe4000fffe0ff */
[----:B------:R-:W-:-:S11]  /*1bf30*/  UPLOP3.LUT UP0, UPT, UPT, UPT, UPT, 0x40, 0x4 ;  /* 0x000000000004789c */ /* 0x000fd60003f0e870 */
.L_x_332:
[----:B------:R-:W-:-:S09]  /*1bf40*/  ULEA UR4, UR5, UR22, 0x2 ;  /* 0x0000001605047291 */ /* 0x000fd2000f8e10ff */
[----:B-1----:R-:W2:Y:S02]  /*1bf50*/  LDL.64 R18, [UR4] ;  /* 0x00000004ff127983 */ /* 0x002ea40008100a00 */
[----:B--2---:R-:W-:-:S05]  /*1bf60*/  LEA R20, R18, R1, 0x2 ;  /* 0x0000000112147211 */ /* 0x004fca00078e10ff */
[----:B------:R-:W2:Y:S01]  /*1bf70*/  LDL R15, [R20+0x4608] ;  /* 0x00460800140f7983 */ /* 0x000ea20000100800 */
[----:B------:R-:W-:-:S03]  /*1bf80*/  LEA R25, R19, R1, 0x2 ;  /* 0x0000000113197211 */ /* 0x000fc600078e10ff */
[----:B--2---:R1:W-:Y:S04]  /*1bf90*/  STL [R20+0xc0], R15 ;  /* 0x0000c00f14007387 */ /* 0x0043e80000100800 */
[----:B------:R-:W2:Y:S04]  /*1bfa0*/  LDL R16, [R25+0x4608] ;  /* 0x0046080019107983 */ /* 0x000ea80000100800 */
[----:B--2---:R2:W-:Y:S04]  /*1bfb0*/  STL [R25+0xc0], R16 ;  /* 0x0000c01019007387 */ /* 0x0045e80000100800 */
[----:B------:R-:W3:Y:S02]  /*1bfc0*/  LDL.64 R18, [UR4+0x8] ;  /* 0x00000804ff127983 */ /* 0x000ee40008100a00 */
[----:B---3--:R-:W-:-:S05]  /*1bfd0*/  IMAD R27, R18, 0x4, R1 ;  /* 0x00000004121b7824 */ /* 0x008fca00078e0201 */
[----:B------:R-:W3:Y:S01]  /*1bfe0*/  LDL R18, [R27+0x4608] ;  /* 0x004608001b127983 */ /* 0x000ee20000100800 */
[----:B------:R-:W-:Y:S01]  /*1bff0*/  LEA R22, R19, R1, 0x2 ;  /* 0x0000000113167211 */ /* 0x000fe200078e10ff */
[----:B------:R-:W-:-:S04]  /*1c000*/  UIADD3 UR4, UPT, UPT, UR5, 0x4, URZ ;  /* 0x0000000405047890 */ /* 0x000fc8000fffe0ff */
[----:B------:R-:W-:Y:S01]  /*1c010*/  ULEA UR4, UR4, UR22, 0x2 ;  /* 0x0000001604047291 */ /* 0x000fe2000f8e10ff */
[----:B---3--:R3:W-:Y:S04]  /*1c020*/  STL [R27+0xc0], R18 ;  /* 0x0000c0121b007387 */ /* 0x0087e80000100800 */
[----:B------:R-:W4:Y:S04]  /*1c030*/  LDL R19, [R22+0x4608] ;  /* 0x0046080016137983 */ /* 0x000f280000100800 */
[----:B----4-:R4:W-:Y:S04]  /*1c040*/  STL [R22+0xc0], R19 ;  /* 0x0000c01316007387 */ /* 0x0109e80000100800 */
[----:B-1----:R-:W5:Y:S02]  /*1c050*/  LDL.64 R20, [UR4] ;  /* 0x00000004ff147983 */ /* 0x002f640008100a00 */
[----:B-----5:R-:W-:-:S05]  /*1c060*/  LEA R24, R20, R1, 0x2 ;  /* 0x0000000114187211 */ /* 0x020fca00078e10ff */
[----:B------:R-:W5:Y:S01]  /*1c070*/  LDL R15, [R24+0x4608] ;  /* 0x00460800180f7983 */ /* 0x000f620000100800 */
[----:B--2---:R-:W-:-:S03]  /*1c080*/  LEA R25, R21, R1, 0x2 ;  /* 0x0000000115197211 */ /* 0x004fc600078e10ff */
[----:B-----5:R1:W-:Y:S04]  /*1c090*/  STL [R24+0xc0], R15 ;  /* 0x0000c00f18007387 */ /* 0x0203e80000100800 */
[----:B------:R-:W2:Y:S04]  /*1c0a0*/  LDL R16, [R25+0x4608] ;  /* 0x0046080019107983 */ /* 0x000ea80000100800 */
[----:B--2---:R2:W-:Y:S04]  /*1c0b0*/  STL [R25+0xc0], R16 ;  /* 0x0000c01019007387 */ /* 0x0045e80000100800 */
[----:B------:R-:W3:Y:S02]  /*1c0c0*/  LDL.64 R20, [UR4+0x8] ;  /* 0x00000804ff147983 */ /* 0x000ee40008100a00 */
[----:B---3--:R-:W-:-:S05]  /*1c0d0*/  IMAD R27, R20, 0x4, R1 ;  /* 0x00000004141b7824 */ /* 0x008fca00078e0201 */
[----:B------:R-:W3:Y:S01]  /*1c0e0*/  LDL R18, [R27+0x4608] ;  /* 0x004608001b127983 */ /* 0x000ee20000100800 */
[----:B----4-:R-:W-:Y:S01]  /*1c0f0*/  LEA R22, R21, R1, 0x2 ;  /* 0x0000000115167211 */ /* 0x010fe200078e10ff */
[----:B------:R-:W-:-:S04]  /*1c100*/  UIADD3 UR4, UPT, UPT, UR5, 0x8, URZ ;  /* 0x0000000805047890 */ /* 0x000fc8000fffe0ff */
[----:B------:R-:W-:Y:S01]  /*1c110*/  ULEA UR4, UR4, UR22, 0x2 ;  /* 0x0000001604047291 */ /* 0x000fe2000f8e10ff */
[----:B---3--:R3:W-:Y:S04]  /*1c120*/  STL [R27+0xc0], R18 ;  /* 0x0000c0121b007387 */ /* 0x0087e80000100800 */
[----:B------:R-:W4:Y:S04]  /*1c130*/  LDL R19, [R22+0x4608] ;  /* 0x0046080016137983 */ /* 0x000f280000100800 */
[----:B----4-:R4:W-:Y:S04]  /*1c140*/  STL [R22+0xc0], R19 ;  /* 0x0000c01316007387 */ /* 0x0109e80000100800 */
[----:B------:R-:W1:Y:S02]  /*1c150*/  LDL.64 R20, [UR4] ;  /* 0x00000004ff147983 */ /* 0x000e640008100a00 */
[----:B-1----:R-:W-:-:S05]  /*1c160*/  LEA R24, R20, R1, 0x2 ;  /* 0x0000000114187211 */ /* 0x002fca00078e10ff */
        /* <DEDUP_REMOVED lines=23> */
[----:B------:R-:W2:Y:S01]  /*1c2e0*/  LDL R18, [R27+0x4608] ;  /* 0x004608001b127983 */ /* 0x000ea20000100800 */
[----:B------:R-:W-:-:S03]  /*1c2f0*/  LEA R20, R21, R1, 0x2 ;  /* 0x0000000115147211 */ /* 0x000fc600078e10ff */
[----:B--2---:R1:W-:Y:S04]  /*1c300*/  STL [R27+0xc0], R18 ;  /* 0x0000c0121b007387 */ /* 0x0043e80000100800 */
[----:B----4-:R-:W2:Y:S01]  /*1c310*/  LDL R19, [R20+0x4608] ;  /* 0x0046080014137983 */ /* 0x010ea20000100800 */
[----:B------:R-:W-:-:S04]  /*1c320*/  UIADD3 UR5, UPT, UPT, UR5, 0x10, URZ ;  /* 0x0000001005057890 */ /* 0x000fc8000fffe0ff */
[----:B------:R-:W-:Y:S01]  /*1c330*/  UISETP.GE.AND UP2, UPT, UR5, UR6, UPT ;  /* 0x000000060500728c */ /* 0x000fe2000bf46270 */
[----:B--2---:R1:W-:Y:S08]  /*1c340*/  STL [R20+0xc0], R19 ;  /* 0x0000c01314007387 */ /* 0x0043f00000100800 */
[----:B------:R-:W-:Y:S05]  /*1c350*/  BRA.U !UP2, `(.L_x_332) ;  /* 0xfffffff90af87547 */ /* 0x000fea000b83ffff */
[----:B------:R-:W-:-:S05]  /*1c360*/  UMOV UR4, UR11 ;  /* 0x0000000b00047c82 */ /* 0x000fca0008000000 */
.L_x_331:
[----:B------:R-:W-:-:S04]  /*1c370*/  UIADD3 UR6, UPT, UPT, UR11, -UR5, URZ ;  /* 0x800000050b067290 */ /* 0x000fc8000fffe0ff */
[----:B------:R-:W-:-:S09]  /*1c380*/  UISETP.GT.AND UP2, UPT, UR6, 0x4, UPT ;  /* 0x000000040600788c */ /* 0x000fd2000bf44270 */
[----:B------:R-:W-:Y:S05]  /*1c390*/  BRA.U !UP2, `(.L_x_333) ;  /* 0x000000010a887547 */ /* 0x000fea000b800000 */
        /* <DEDUP_REMOVED lines=22> */
[----:B------:R-:W5:Y:S04]  /*1c500*/  LDL R16, [R25+0x4608] ;  /* 0x0046080019107983 */ /* 0x000f680000100800 */
[----:B-----5:R2:W-:Y:S04]  /*1c510*/  STL [R25+0xc0], R16 ;  /* 0x0000c01019007387 */ /* 0x0205e80000100800 */
[----:B------:R-:W3:Y:S02]  /*1c520*/  LDL.64 R20, [UR4+0x8] ;  /* 0x00000804ff147983 */ /* 0x000ee40008100a00 */
[----:B---3--:R-:W-:-:S05]  /*1c530*/  IMAD R27, R20, 0x4, R1 ;  /* 0x00000004141b7824 */ /* 0x008fca00078e0201 */
[----:B------:R-:W3:Y:S01]  /*1c540*/  LDL R18, [R27+0x4608] ;  /* 0x004608001b127983 */ /* 0x000ee20000100800 */
[----:B------:R-:W-:-:S03]  /*1c550*/  LEA R20, R21, R1, 0x2 ;  /* 0x0000000115147211 */ /* 0x000fc600078e10ff */
[----:B---3--:R2:W-:Y:S04]  /*1c560*/  STL [R27+0xc0], R18 ;  /* 0x0000c0121b007387 */ /* 0x0085e80000100800 */
[----:B----4-:R-:W3:Y:S01]  /*1c570*/  LDL R19, [R20+0x4608] ;  /* 0x0046080014137983 */ /* 0x010ee20000100800 */
[----:B------:R-:W-:Y:S02]  /*1c580*/  UIADD3 UR5, UPT, UPT, UR5, 0x8, URZ ;  /* 0x0000000805057890 */ /* 0x000fe4000fffe0ff */
[----:B------:R-:W-:Y:S01]  /*1c590*/  UPLOP3.LUT UP0, UPT, UPT, UPT, UPT, 0x40, 0x4 ;  /* 0x000000000004789c */ /* 0x000fe20003f0e870 */
[----:B------:R-:W-:Y:S01]  /*1c5a0*/  UMOV UR4, UR11 ;  /* 0x0000000b00047c82 */ /* 0x000fe20008000000 */
[----:B---3--:R2:W-:Y:S09]  /*1c5b0*/  STL [R20+0xc0], R19 ;  /* 0x0000c01314007387 */ /* 0x0085f20000100800 */
.L_x_333:
[----:B------:R-:W-:-:S09]  /*1c5c0*/  UISETP.NE.OR UP0, UPT, UR5, UR11, UP0 ;  /* 0x0000000b0500728c */ /* 0x000fd20008705670 */
[----:B------:R-:W-:Y:S05]  /*1c5d0*/  BRA.U !UP0, `(.L_x_329) ;  /* 0x00000001084c7547 */ /* 0x000fea000b800000 */
.L_x_330:
[----:B------:R-:W-:-:S09]  /*1c5e0*/  ULEA UR4, UR5, UR22, 0x2 ;  /* 0x0000001605047291 */ /* 0x000fd2000f8e10ff */
[----:B-123--:R-:W2:Y:S02]  /*1c5f0*/  LDL.64 R18, [UR4] ;  /* 0x00000004ff127983 */ /* 0x00eea40008100a00 */
[----:B--2---:R-:W-:-:S05]  /*1c600*/  LEA R20, R18, R1, 0x2 ;  /* 0x0000000112147211 */ /* 0x004fca00078e10ff */
[----:B------:R-:W2:Y:S01]  /*1c610*/  LDL R15, [R20+0x4608] ;  /* 0x00460800140f7983 */ /* 0x000ea20000100800 */
[----:B------:R-:W-:-:S03]  /*1c620*/  LEA R21, R19, R1, 0x2 ;  /* 0x0000000113157211 */ /* 0x000fc600078e10ff */
[----:B--2---:R3:W-:Y:S04]  /*1c630*/  STL [R20+0xc0], R15 ;  /* 0x0000c00f14007387 */ /* 0x0047e80000100800 */
[----:B------:R-:W2:Y:S04]  /*1c640*/  LDL R16, [R21+0x4608] ;  /* 0x0046080015107983 */ /* 0x000ea80000100800 */
[----:B--2---:R3:W-:Y:S04]  /*1c650*/  STL [R21+0xc0], R16 ;  /* 0x0000c01015007387 */ /* 0x0047e80000100800 */
[----:B------:R-:W2:Y:S02]  /*1c660*/  LDL.64 R18, [UR4+0x8] ;  /* 0x00000804ff127983 */ /* 0x000ea40008100a00 */
[----:B--2---:R-:W-:-:S05]  /*1c670*/  IMAD R25, R18, 0x4, R1 ;  /* 0x0000000412197824 */ /* 0x004fca00078e0201 */
[----:B------:R-:W2:Y:S01]  /*1c680*/  LDL R18, [R25+0x4608] ;  /* 0x0046080019127983 */ /* 0x000ea20000100800 */
[----:B------:R-:W-:-:S03]  /*1c690*/  LEA R22, R19, R1, 0x2 ;  /* 0x0000000113167211 */ /* 0x000fc600078e10ff */
[----:B--2---:R3:W-:Y:S04]  /*1c6a0*/  STL [R25+0xc0], R18 ;  /* 0x0000c01219007387 */ /* 0x0047e80000100800 */
[----:B------:R-:W2:Y:S01]  /*1c6b0*/  LDL R19, [R22+0x4608] ;  /* 0x0046080016137983 */ /* 0x000ea20000100800 */
[----:B------:R-:W-:-:S04]  /*1c6c0*/  UIADD3 UR5, UPT, UPT, UR5, 0x4, URZ ;  /* 0x0000000405057890 */ /* 0x000fc8000fffe0ff */
[----:B------:R-:W-:Y:S01]  /*1c6d0*/  UISETP.NE.AND UP0, UPT, UR5, UR11, UPT ;  /* 0x0000000b0500728c */ /* 0x000fe2000bf05270 */
[----:B--2---:R3:W-:Y:S08]  /*1c6e0*/  STL [R22+0xc0], R19 ;  /* 0x0000c01316007387 */ /* 0x0047f00000100800 */
[----:B------:R-:W-:Y:S05]  /*1c6f0*/  BRA.U UP0, `(.L_x_330) ;  /* 0xfffffffd00b87547 */ /* 0x000fea000b83ffff */
[----:B------:R-:W-:-:S05]  /*1c700*/  UMOV UR4, UR11 ;  /* 0x0000000b00047c82 */ /* 0x000fca0008000000 */
.L_x_329:
[----:B------:R-:W-:-:S09]  /*1c710*/  UISETP.NE.AND UP0, UPT, UR34, URZ, UPT ;  /* 0x000000ff2200728c */ /* 0x000fd2000bf05270 */
[----:B------:R-:W-:Y:S05]  /*1c720*/  BRA.U !UP0, `(.L_x_328) ;  /* 0x0000000108447547 */ /* 0x000fea000b800000 */
[----:B------:R-:W-:-:S09]  /*1c730*/  ULEA UR4, UR4, UR22, 0x2 ;  /* 0x0000001604047291 */ /* 0x000fd2000f8e10ff */
[----:B-123--:R-:W2:Y:S02]  /*1c740*/  LDL R16, [UR4] ;  /* 0x00000004ff107983 */ /* 0x00eea40008100800 */
[----:B--2---:R-:W-:-:S05]  /*1c750*/  LEA R16, R16, R1, 0x2 ;  /* 0x0000000110107211 */ /* 0x004fca00078e10ff */
[----:B------:R-:W2:Y:S01]  /*1c760*/  LDL R15, [R16+0x4608] ;  /* 0x00460800100f7983 */ /* 0x000ea20000100800 */
[----:B------:R-:W-:-:S03]  /*1c770*/  UISETP.NE.AND UP0, UPT, UR34, 0x1, UPT ;  /* 0x000000012200788c */ /* 0x000fc6000bf05270 */
[----:B--2---:R4:W-:Y:S06]  /*1c780*/  STL [R16+0xc0], R15 ;  /* 0x0000c00f10007387 */ /* 0x0049ec0000100800 */
[----:B------:R-:W-:Y:S05]  /*1c790*/  BRA.U !UP0, `(.L_x_328) ;  /* 0x0000000108287547 */ /* 0x000fea000b800000 */
[----:B----4-:R-:W2:Y:S02]  /*1c7a0*/  LDL R16, [UR4+0x4] ;  /* 0x00000404ff107983 */ /* 0x010ea40008100800 */
[----:B--2---:R-:W-:-:S05]  /*1c7b0*/  LEA R16, R16, R1, 0x2 ;  /* 0x0000000110107211 */ /* 0x004fca00078e10ff */
[----:B------:R-:W2:Y:S01]  /*1c7c0*/  LDL R15, [R16+0x4608] ;  /* 0x00460800100f7983 */ /* 0x000ea20000100800 */
[----:B------:R-:W-:-:S03]  /*1c7d0*/  UISETP.NE.AND UP0, UPT, UR34, 0x2, UPT ;  /* 0x000000022200788c */ /* 0x000fc6000bf05270 */
[----:B--2---:R1:W-:Y:S06]  /*1c7e0*/  STL [R16+0xc0], R15 ;  /* 0x0000c00f10007387 */ /* 0x0043ec0000100800 */
[----:B------:R-:W-:Y:S05]  /*1c7f0*/  BRA.U !UP0, `(.L_x_328) ;  /* 0x0000000108107547 */ /* 0x000fea000b800000 */
[----:B-1----:R-:W2:Y:S02]  /*1c800*/  LDL R16, [UR4+0x8] ;  /* 0x00000804ff107983 */ /* 0x002ea40008100800 */
[----:B--2---:R-:W-:-:S05]  /*1c810*/  IMAD R16, R16, 0x4, R1 ;  /* 0x0000000410107824 */ /* 0x004fca00078e0201 */
[----:B------:R-:W2:Y:S04]  /*1c820*/  LDL R15, [R16+0x4608] ;  /* 0x00460800100f7983 */ /* 0x000ea80000100800 */
[----:B--2---:R1:W-:Y:S02]  /*1c830*/  STL [R16+0xc0], R15 ;  /* 0x0000c00f10007387 */ /* 0x0043e40000100800 */
.L_x_328:
[----:B------:R-:W-:Y:S05]  /*1c840*/  BSYNC.RECONVERGENT B2 ;  /* 0x0000000000027941 */ /* 0x000fea0003800200 */
.L_x_327:
[----:B------:R-:W-:Y:S04]  /*1c850*/  BSSY.RECONVERGENT B2, `(.L_x_334) ;  /* 0x0000036000027945 */ /* 0x000fe80003800200 */
[----:B------:R-:W-:Y:S05]  /*1c860*/  @!P1 BRA `(.L_x_335) ;  /* 0x0000000000d09947 */ /* 0x000fea0003800000 */
[----:B------:R-:W-:Y:S01]  /*1c870*/  ISETP.GT.U32.AND P0, PT, R35, RZ, PT ;  /* 0x000000ff2300720c */ /* 0x000fe20003f04070 */
[----:B-1234-:R-:W-:-:S03]  /*1c880*/  HFMA2 R16, -RZ, RZ, 0, 0 ;  /* 0x00000000ff107431 */ /* 0x01efc600000001ff */
[----:B------:R-:W-:-:S13]  /*1c890*/  ISETP.GT.U32.AND.EX P0, PT, RZ, RZ, PT, P0 ;  /* 0x000000ffff00720c */ /* 0x000fda0003f04100 */
[----:B------:R-:W-:-:S05]  /*1c8a0*/  @!P0 LEA R18, R16, R1, 0x2 ;  /* 0x0000000110128211 */ /* 0x000fca00078e10ff */
[----:B------:R-:W2:Y:S01]  /*1c8b0*/  @!P0 LDL R15, [R18+0x6f78] ;  /* 0x006f7800120f8983 */ /* 0x000ea20000100800 */
[----:B------:R-:W-:Y:S01]  /*1c8c0*/  @!P0 MOV R16, 0x1 ;  /* 0x0000000100108802 */ /* 0x000fe20000000f00 */
[----:B------:R-:W-:-:S03]  /*1c8d0*/  IMAD.MOV.U32 R22, RZ, RZ, RZ ;  /* 0x000000ffff167224 */ /* 0x000fc600078e00ff */
        /* <DEDUP_REMOVED lines=11> */
.L_x_337:
[----:B--2---:R-:W-:-:S05]  /*1c990*/  LEA R21, R16, R1, 0x2 ;  /* 0x0000000110157211 */ /* 0x004fca00078e10ff */
[----:B-1----:R-:W2:Y:S04]  /*1c9a0*/  LDL R15, [R21+0x6f78] ;  /* 0x006f7800150f7983 */ /* 0x002ea80000100800 */
[----:B------:R-:W3:Y:S04]  /*1c9b0*/  LDL R18, [R21+0x6f7c] ;  /* 0x006f7c0015127983 */ /* 0x000ee80000100800 */
[----:B------:R-:W4:Y:S04]  /*1c9c0*/  LDL R19, [R21+0x6f80] ;  /* 0x006f800015137983 */ /* 0x000f280000100800 */
[----:B------:R-:W5:Y:S01]  /*1c9d0*/  LDL R20, [R21+0x6f84] ;  /* 0x006f840015147983 */ /* 0x000f620000100800 */
[----:B------:R-:W-:-:S05]  /*1c9e0*/  IADD3 R16, P2, PT, R16, 0x4, RZ ;  /* 0x0000000410107810 */ /* 0x000fca0007f5e0ff */
[----:B------:R-:W-:Y:S01]  /*1c9f0*/  IMAD.X R22, RZ, RZ, R22, P2 ;  /* 0x000000ffff167224 */ /* 0x000fe200010e0616 */
[----:B------:R-:W-:-:S04]  /*1ca00*/  ISETP.GE.U32.AND P2, PT, R16, R25, PT ;  /* 0x000000191000720c */ /* 0x000fc80003f46070 */
[----:B------:R-:W-:Y:S01]  /*1ca10*/  ISETP.GE.U32.AND.EX P2, PT, R22, R27, PT, P2 ;  /* 0x0000001b1600720c */ /* 0x000fe20003f46120 */
[----:B--2---:R2:W-:Y:S04]  /*1ca20*/  STL [R21+0x765c], R15 ;  /* 0x00765c0f15007387 */ /* 0x0045e80000100800 */
[----:B---3--:R2:W-:Y:S04]  /*1ca30*/  STL [R21+0x7660], R18 ;  /* 0x0076601215007387 */ /* 0x0085e80000100800 */
[----:B----4-:R2:W-:Y:S04]  /*1ca40*/  STL [R21+0x7664], R19 ;  /* 0x0076641315007387 */ /* 0x0105e80000100800 */
[----:B-----5:R2:W-:Y:S01]  /*1ca50*/  STL [R21+0x7668], R20 ;  /* 0x0076681415007387 */ /* 0x0205e20000100800 */
[----:B------:R-:W-:Y:S05]  /*1ca60*/  @!P2 BRA `(.L_x_337) ;  /* 0xfffffffc00c8a947 */ /* 0x000fea000383ffff */
.L_x_336:
[----:B-12---:R-:W-:Y:S02]  /*1ca70*/  IADD3 R15, P4, PT, -R16, R35, RZ ;  /* 0x00000023100f7210 */ /* 0x006fe40007f9e1ff */
[----:B------:R-:W-:Y:S02]  /*1ca80*/  ISETP.GT.U32.AND P3, PT, R35, R16, PT ;  /* 0x000000102300720c */ /* 0x000fe40003f64070 */
[----:B------:R-:W-:Y:S02]  /*1ca90*/  ISETP.LE.U32.AND P2, PT, R15, 0x1, PT ;  /* 0x000000010f00780c */ /* 0x000fe40003f43070 */
[-C--:B------:R-:W-:Y:S02]  /*1caa0*/  ISETP.GT.U32.AND.EX P3, PT, RZ, R22.reuse, PT, P3 ;  /* 0x00000016ff00720c */ /* 0x080fe40003f64130 */
[----:B------:R-:W-:-:S04]  /*1cab0*/  IADD3.X R15, PT, PT, RZ, ~R22, RZ, P4, !PT ;  /* 0x80000016ff0f7210 */ /* 0x000fc800027fe4ff */
[----:B------:R-:W-:-:S13]  /*1cac0*/  ISETP.LE.U32.OR.EX P2, PT, R15, RZ, !P3, P2 ;  /* 0x000000ff0f00720c */ /* 0x000fda0005f43520 */
[----:B------:R-:W-:-:S05]  /*1cad0*/  @!P2 LEA R19, R16, R1, 0x2 ;  /* 0x000000011013a211 */ /* 0x000fca00078e10ff */
[----:B------:R-:W2:Y:S04]  /*1cae0*/  @!P2 LDL R15, [R19+0x6f78] ;  /* 0x006f7800130fa983 */ /* 0x000ea80000100800 */
[----:B------:R-:W3:Y:S01]  /*1caf0*/  @!P2 LDL R18, [R19+0x6f7c] ;  /* 0x006f7c001312a983 */ /* 0x000ee20000100800 */
[----:B------:R-:W-:Y:S02]  /*1cb00*/  @!P2 IADD3 R16, P3, PT, R16, 0x2, RZ ;  /* 0x000000021010a810 */ /* 0x000fe40007f7e0ff */
[----:B------:R-:W-:Y:S02]  /*1cb10*/  @!P2 PLOP3.LUT P0, PT, PT, PT, PT, 0x8, 0x80 ;  /* 0x000000000080a81c */ /* 0x000fe40003f0e170 */
[----:B------:R-:W-:Y:S01]  /*1cb20*/  @!P2 IADD3.X R22, PT, PT, RZ, R22, RZ, P3, !PT ;  /* 0x00000016ff16a210 */ /* 0x000fe20001ffe4ff */
[----:B--2---:R1:W-:Y:S04]  /*1cb30*/  @!P2 STL [R19+0x765c], R15 ;  /* 0x00765c0f1300a387 */ /* 0x0043e80000100800 */
[----:B---3--:R1:W-:Y:S01]  /*1cb40*/  @!P2 STL [R19+0x7660], R18 ;  /* 0x007660121300a387 */ /* 0x0083e20000100800 */
[----:B------:R-:W-:-:S04]  /*1cb50*/  ISETP.LT.U32.AND P2, PT, R16, R35, PT ;  /* 0x000000231000720c */ /* 0x000fc80003f41070 */
[----:B------:R-:W-:-:S13]  /*1cb60*/  ISETP.LT.U32.OR.EX P0, PT, R22, RZ, P0, P2 ;  /* 0x000000ff1600720c */ /* 0x000fda0000701520 */
[----:B-1----:R-:W-:Y:S05]  /*1cb70*/  @!P0 BRA `(.L_x_335) ;  /* 0x00000000000c8947 */ /* 0x002fea0003800000 */
[----:B------:R-:W-:-:S05]  /*1cb80*/  IMAD.U32 R16, R16, 0x4, R1 ;  /* 0x0000000410107824 */ /* 0x000fca00078e0001 */
[----:B------:R-:W2:Y:S04]  /*1cb90*/  LDL R15, [R16+0x6f78] ;  /* 0x006f7800100f7983 */ /* 0x000ea80000100800 */
[----:B--2---:R1:W-:Y:S02]  /*1cba0*/  STL [R16+0x765c], R15 ;  /* 0x00765c0f10007387 */ /* 0x0043e40000100800 */
.L_x_335:
[----:B------:R-:W-:Y:S05]  /*1cbb0*/  BSYNC.RECONVERGENT B2 ;  /* 0x0000000000027941 */ /* 0x000fea0003800200 */
.L_x_334:
        /* <DEDUP_REMOVED lines=20> */
.L_x_341:
        /* <DEDUP_REMOVED lines=14> */
.L_x_340:
        /* <DEDUP_REMOVED lines=20> */
.L_x_339:
[----:B------:R-:W-:Y:S05]  /*1cf20*/  BSYNC.RECONVERGENT B2 ;  /* 0x0000000000027941 */ /* 0x000fea0003800200 */
.L_x_338:
        /* <DEDUP_REMOVED lines=20> */
.L_x_345:
        /* <DEDUP_REMOVED lines=14> */
.L_x_344:
        /* <DEDUP_REMOVED lines=20> */
.L_x_343:
[----:B------:R-:W-:Y:S05]  /*1d290*/  BSYNC.RECONVERGENT B2 ;  /* 0x0000000000027941 */ /* 0x000fea0003800200 */
.L_x_342:
[----:B------:R-:W-:Y:S01]  /*1d2a0*/  ISETP.GE.AND P0, PT, R34, 0x1, PT ;  /* 0x000000012200780c */ /* 0x000fe20003f06270 */
[----:B------:R-:W-:-:S12]  /*1d2b0*/  BSSY.RECONVERGENT B2, `(.L_x_346) ;  /* 0x0000031000027945 */ /* 0x000fd80003800200 */
[----:B------:R-:W-:Y:S05]  /*1d2c0*/  @!P0 BRA `(.L_x_347) ;  /* 0x0000000000bc8947 */ /* 0x000fea0003800000 */
[----:B------:R-:W-:Y:S01]  /*1d2d0*/  ISETP.GE.U32.AND P2, PT, R34, 0x4, PT ;  /* 0x000000042200780c */ /* 0x000fe20003f46070 */
[----:B------:R-:W-:Y:S01]  /*1d2e0*/  BSSY.RECONVERGENT B3, `(.L_x_348) ;  /* 0x000001a000037945 */ /* 0x000fe20003800200 */
[----:B-1234-:R-:W-:-:S11]  /*1d2f0*/  HFMA2 R16, -RZ, RZ, 0, 0 ;  /* 0x00000000ff107431 */ /* 0x01efd600000001ff */
[----:B------:R-:W-:Y:S05]  /*1d300*/  @!P2 BRA `(.L_x_349) ;  /* 0x00000000005ca947 */ /* 0x000fea0003800000 */
[----:B------:R-:W-:Y:S01]  /*1d310*/  BSSY.RECONVERGENT B4, `(.L_x_350) ;  /* 0x0000015000047945 */ /* 0x000fe20003800200 */
[----:B------:R-:W-:Y:S02]  /*1d320*/  MOV R16, RZ ;  /* 0x000000ff00107202 */ /* 0x000fe40000000f00 */
[----:B------:R-:W-:-:S07]  /*1d330*/  LOP3.LUT R27, R34, 0x7ffffffc, RZ, 0xc0, !PT ;  /* 0x7ffffffc221b7812 */ /* 0x000fce00078ec0ff */
.L_x_351:
[----:B------:R-:W-:-:S05]  /*1d340*/  LEA R26, R16, R1, 0x2 ;  /* 0x00000001101a7211 */ /* 0x000fca00078e10ff */
[----:B-1----:R-:W2:Y:S04]  /*1d350*/  LDL.64 R18, [R26+0x78] ;  /* 0x000078001a127983 */ /* 0x002ea80000100a00 */
[----:B------:R-:W3:Y:S01]  /*1d360*/  LDL R15, [R26+0x7bc] ;  /* 0x0007bc001a0f7983 */ /* 0x000ee20000100800 */
[----:B--2---:R-:W-:-:S05]  /*1d370*/  LEA R18, R18, UR21, 0x2 ;  /* 0x0000001512127c11 */ /* 0x004fca000f8e10ff */
[----:B---3--:R1:W-:Y:S04]  /*1d380*/  STL [R18], R15 ;  /* 0x0000000f12007387 */ /* 0x0083e80000100800 */
[----:B------:R-:W2:Y:S01]  /*1d390*/  LDL R20, [R26+0x7c0] ;  /* 0x0007c0001a147983 */ /* 0x000ea20000100800 */
[----:B------:R-:W-:-:S05]  /*1d3a0*/  LEA R19, R19, UR21, 0x2 ;  /* 0x0000001513137c11 */ /* 0x000fca000f8e10ff */
[----:B--2---:R1:W-:Y:S04]  /*1d3b0*/  STL [R19], R20 ;  /* 0x0000001413007387 */ /* 0x0043e80000100800 */
[----:B------:R-:W2:Y:S04]  /*1d3c0*/  LDL.64 R24, [R26+0x80] ;  /* 0x000080001a187983 */ /* 0x000ea80000100a00 */
[----:B------:R-:W3:Y:S01]  /*1d3d0*/  LDL R21, [R26+0x7c4] ;  /* 0x0007c4001a157983 */ /* 0x000ee20000100800 */
[----:B--2---:R-:W-:-:S05]  /*1d3e0*/  LEA R24, R24, UR21, 0x2 ;  /* 0x0000001518187c11 */ /* 0x004fca000f8e10ff */
[----:B---3--:R1:W-:Y:S04]  /*1d3f0*/  STL [R24], R21 ;  /* 0x0000001518007387 */ /* 0x0083e80000100800 */
[----:B------:R-:W2:Y:S01]  /*1d400*/  LDL R22, [R26+0x7c8] ;  /* 0x0007c8001a167983 */ /* 0x000ea20000100800 */
[----:B------:R-:W-:Y:S01]  /*1d410*/  LEA R25, R25, UR21, 0x2 ;  /* 0x0000001519197c11 */ /* 0x000fe2000f8e10ff */
[----:B------:R-:W-:-:S05]  /*1d420*/  VIADD R16, R16, 0x4 ;  /* 0x0000000410107836 */ /* 0x000fca0000000000 */
[----:B------:R-:W-:Y:S01]  /*1d430*/  ISETP.NE.AND P2, PT, R16, R27, PT ;  /* 0x0000001b1000720c */ /* 0x000fe20003f45270 */
[----:B--2---:R1:W-:-:S12]  /*1d440*/  STL [R25], R22 ;  /* 0x0000001619007387 */ /* 0x0043d80000100800 */
[----:B------:R-:W-:Y:S05]  /*1d450*/  @P2 BRA `(.L_x_351) ;  /* 0xfffffffc00b82947 */ /* 0x000fea000383ffff */
[----:B------:R-:W-:Y:S05]  /*1d460*/  BSYNC.RECONVERGENT B4 ;  /* 0x0000000000047941 */ /* 0x000fea0003800200 */
.L_x_350:
[----:B------:R-:W-:-:S07]  /*1d470*/  MOV R16, R27 ;  /* 0x0000001b00107202 */ /* 0x000fce0000000f00 */
.L_x_349:
[----:B------:R-:W-:Y:S05]  /*1d480*/  BSYNC.RECONVERGENT B3 ;  /* 0x0000000000037941 */ /* 0x000fea0003800200 */
.L_x_348:
[----:B-1----:R-:W-:-:S13]  /*1d490*/  LOP3.LUT P2, R19, R34, 0x3, RZ, 0xc0, !PT ;  /* 0x0000000322137812 */ /* 0x002fda000784c0ff */
[----:B------:R-:W-:Y:S05]  /*1d4a0*/  @!P2 BRA `(.L_x_347) ;  /* 0x000000000044a947 */ /* 0x000fea0003800000 */
[----:B------:R-:W-:-:S05]  /*1d4b0*/  LEA R18, R16, R1, 0x2 ;  /* 0x0000000110127211 */ /* 0x000fca00078e10ff */
[----:B------:R-:W2:Y:S04]  /*1d4c0*/  LDL R16, [R18+0x78] ;  /* 0x0000780012107983 */ /* 0x000ea80000100800 */
[----:B------:R-:W3:Y:S01]  /*1d4d0*/  LDL R15, [R18+0x7bc] ;  /* 0x0007bc00120f7983 */ /* 0x000ee20000100800 */
[----:B------:R-:W-:Y:S02]  /*1d4e0*/  ISETP.NE.AND P2, PT, R19, 0x1, PT ;  /* 0x000000011300780c */ /* 0x000fe40003f45270 */
[----:B--2---:R-:W-:-:S05]  /*1d4f0*/  LEA R16, R16, UR21, 0x2 ;  /* 0x0000001510107c11 */ /* 0x004fca000f8e10ff */
[----:B---3--:R1:W-:Y:S06]  /*1d500*/  STL [R16], R15 ;  /* 0x0000000f10007387 */ /* 0x0083ec0000100800 */
[----:B------:R-:W-:Y:S05]  /*1d510*/  @!P2 BRA `(.L_x_347) ;  /* 0x000000000028a947 */ /* 0x000fea0003800000 */
[----:B-1----:R-:W2:Y:S04]  /*1d520*/  LDL R16, [R18+0x7c] ;  /* 0x00007c0012107983 */ /* 0x002ea80000100800 */
[----:B------:R-:W3:Y:S01]  /*1d530*/  LDL R15, [R18+0x7c0] ;  /* 0x0007c000120f7983 */ /* 0x000ee20000100800 */
[----:B------:R-:W-:Y:S02]  /*1d540*/  ISETP.NE.AND P2, PT, R19, 0x2, PT ;  /* 0x000000021300780c */ /* 0x000fe40003f45270 */
[----:B--2---:R-:W-:-:S05]  /*1d550*/  LEA R16, R16, UR21, 0x2 ;  /* 0x0000001510107c11 */ /* 0x004fca000f8e10ff */
[----:B---3--:R1:W-:Y:S06]  /*1d560*/  STL [R16], R15 ;  /* 0x0000000f10007387 */ /* 0x0083ec0000100800 */
[----:B------:R-:W-:Y:S05]  /*1d570*/  @!P2 BRA `(.L_x_347) ;  /* 0x000000000010a947 */ /* 0x000fea0003800000 */
[----:B-1----:R-:W2:Y:S04]  /*1d580*/  LDL R16, [R18+0x80] ;  /* 0x0000800012107983 */ /* 0x002ea80000100800 */
[----:B------:R-:W3:Y:S01]  /*1d590*/  LDL R15, [R18+0x7c4] ;  /* 0x0007c400120f7983 */ /* 0x000ee20000100800 */
[----:B--2---:R-:W-:-:S05]  /*1d5a0*/  LEA R16, R16, UR21, 0x2 ;  /* 0x0000001510107c11 */ /* 0x004fca000f8e10ff */
[----:B---3--:R1:W-:Y:S02]  /*1d5b0*/  STL [R16], R15 ;  /* 0x0000000f10007387 */ /* 0x0083e40000100800 */
.L_x_347:
[----:B------:R-:W-:Y:S05]  /*1d5c0*/  BSYNC.RECONVERGENT B2 ;  /* 0x0000000000027941 */ /* 0x000fea0003800200 */
.L_x_346:
[----:B------:R-:W-:Y:S01]  /*1d5d0*/  ISETP.GT.AND P2, PT, R34, 0x5, PT ;  /* 0x000000052200780c */ /* 0x000fe20003f44270 */
[----:B------:R-:W-:-:S12]  /*1d5e0*/  BSSY.RECONVERGENT B2, `(.L_x_352) ;  /* 0x000002c000027945 */ /* 0x000fd80003800200 */
[----:B------:R-:W-:Y:S05]  /*1d5f0*/  @P2 BRA `(.L_x_353) ;  /* 0x0000000000a82947 */ /* 0x000fea0003800000 */
[----:B-1234-:R-:W-:Y:S01]  /*1d600*/  IADD3 R15, PT, PT, -R34, 0x2, RZ ;  /* 0x00000002220f7810 */ /* 0x01efe20007ffe1ff */
[----:B------:R-:W-:Y:S03]  /*1d610*/  BSSY.RECONVERGENT B3, `(.L_x_354) ;  /* 0x0000015000037945 */ /* 0x000fe60003800200 */
[----:B------:R-:W-:Y:S02]  /*1d620*/  LOP3.LUT P2, R19, R15, 0x3, RZ, 0xc0, !PT ;  /* 0x000000030f137812 */ /* 0x000fe4000784c0ff */
[----:B------:R-:W-:-:S11]  /*1d630*/  MOV R15, R34 ;  /* 0x00000022000f7202 */ /* 0x000fd60000000f00 */
[----:B------:R-:W-:Y:S05]  /*1d640*/  @!P2 BRA `(.L_x_355) ;  /* 0x000000000044a947 */ /* 0x000fea0003800000 */
[----:B------:R-:W-:-:S05]  /*1d650*/  LEA R16, R34, UR22, 0x2 ;  /* 0x0000001622107c11 */ /* 0x000fca000f8e10ff */
[----:B------:R-:W2:Y:S01]  /*1d660*/  LDL R15, [R16] ;  /* 0x00000000100f7983 */ /* 0x000ea20000100800 */
[----:B------:R-:W-:Y:S02]  /*1d670*/  ISETP.NE.AND P2, PT, R19, 0x1, PT ;  /* 0x000000011300780c */ /* 0x000fe40003f45270 */
[----:B--2---:R-:W-:Y:S01]  /*1d680*/  LEA R18, R15, UR21, 0x2 ;  /* 0x000000150f127c11 */ /* 0x004fe2000f8e10ff */
[----:B------:R-:W-:-:S04]  /*1d690*/  VIADD R15, R34, 0x1 ;  /* 0x00000001220f7836 */ /* 0x000fc80000000000 */
[----:B------:R1:W-:Y:S06]  /*1d6a0*/  STL [R18], RZ ;  /* 0x000000ff12007387 */ /* 0x0003ec0000100800 */
[----:B------:R-:W-:Y:S05]  /*1d6b0*/  @!P2 BRA `(.L_x_355) ;  /* 0x000000000028a947 */ /* 0x000fea0003800000 */
[----:B------:R-:W1:Y:S01]  /*1d6c0*/  LDL R15, [R16+0x4] ;  /* 0x00000400100f7983 */ /* 0x000e620000100800 */
[----:B------:R-:W-:Y:S02]  /*1d6d0*/  ISETP.NE.AND P2, PT, R19, 0x2, PT ;  /* 0x000000021300780c */ /* 0x000fe40003f45270 */
[----:B-1----:R-:W-:Y:S02]  /*1d6e0*/  LEA R18, R15, UR21, 0x2 ;  /* 0x000000150f127c11 */ /* 0x002fe4000f8e10ff */
[----:B------:R-:W-:-:S03]  /*1d6f0*/  IADD3 R15, PT, PT, R34, 0x2, RZ ;  /* 0x00000002220f7810 */ /* 0x000fc60007ffe0ff */
[----:B------:R2:W-:Y:S06]  /*1d700*/  STL [R18], RZ ;  /* 0x000000ff12007387 */ /* 0x0005ec0000100800 */
[----:B------:R-:W-:Y:S05]  /*1d710*/  @!P2 BRA `(.L_x_355) ;  /* 0x000000000010a947 */ /* 0x000fea0003800000 */
[----:B------:R-:W2:Y:S01]  /*1d720*/  LDL R16, [R16+0x8] ;  /* 0x0000080010107983 */ /* 0x000ea20000100800 */
[----:B------:R-:W-:Y:S02]  /*1d730*/  IADD3 R15, PT, PT, R34, 0x3, RZ ;  /* 0x00000003220f7810 */ /* 0x000fe40007ffe0ff */
[----:B--2---:R-:W-:-:S05]  /*1d740*/  LEA R18, R16, UR21, 0x2 ;  /* 0x0000001510127c11 */ /* 0x004fca000f8e10ff */
[----:B------:R3:W-:Y:S02]  /*1d750*/  STL [R18], RZ ;  /* 0x000000ff12007387 */ /* 0x0007e40000100800 */
.L_x_355:
[----:B------:R-:W-:Y:S05]  /*1d760*/  BSYNC.RECONVERGENT B3 ;  /* 0x0000000000037941 */ /* 0x000fea0003800200 */
.L_x_354:
[----:B------:R-:W-:-:S04]  /*1d770*/  IADD3 R16, PT, PT, R34, -0x3, RZ ;  /* 0xfffffffd22107810 */ /* 0x000fc80007ffe0ff */
[----:B------:R-:W-:-:S13]  /*1d780*/  ISETP.GE.U32.AND P2, PT, R16, 0x3, PT ;  /* 0x000000031000780c */ /* 0x000fda0003f46070 */
[----:B------:R-:W-:Y:S05]  /*1d790*/  @!P2 BRA `(.L_x_353) ;  /* 0x000000000040a947 */ /* 0x000fea0003800000 */
.L_x_356:
[----:B------:R-:W-:-:S05]  /*1d7a0*/  LEA R16, R15, UR22, 0x2 ;  /* 0x000000160f107c11 */ /* 0x000fca000f8e10ff */
[----:B-123--:R-:W2:Y:S02]  /*1d7b0*/  LDL R18, [R16] ;  /* 0x0000000010127983 */ /* 0x00eea40000100800 */
[----:B--2---:R-:W-:-:S05]  /*1d7c0*/  LEA R18, R18, UR21, 0x2 ;  /* 0x0000001512127c11 */ /* 0x004fca000f8e10ff */
[----:B------:R1:W-:Y:S04]  /*1d7d0*/  STL [R18], RZ ;  /* 0x000000ff12007387 */ /* 0x0003e80000100800 */
[----:B------:R-:W2:Y:S02]  /*1d7e0*/  LDL R19, [R16+0x4] ;  /* 0x0000040010137983 */ /* 0x000ea40000100800 */
[----:B--2---:R-:W-:-:S05]  /*1d7f0*/  LEA R19, R19, UR21, 0x2 ;  /* 0x0000001513137c11 */ /* 0x004fca000f8e10ff */
[----:B------:R1:W-:Y:S04]  /*1d800*/  STL [R19], RZ ;  /* 0x000000ff13007387 */ /* 0x0003e80000100800 */
[----:B------:R-:W2:Y:S02]  /*1d810*/  LDL R20, [R16+0x8] ;  /* 0x0000080010147983 */ /* 0x000ea40000100800 */
[----:B--2---:R-:W-:-:S05]  /*1d820*/  LEA R20, R20, UR21, 0x2 ;  /* 0x0000001514147c11 */ /* 0x004fca000f8e10ff */
[----:B------:R1:W-:Y:S04]  /*1d830*/  STL [R20], RZ ;  /* 0x000000ff14007387 */ /* 0x0003e80000100800 */
[----:B------:R-:W2:Y:S01]  /*1d840*/  LDL R21, [R16+0xc] ;  /* 0x00000c0010157983 */ /* 0x000ea20000100800 */
[----:B------:R-:W-:-:S05]  /*1d850*/  VIADD R15, R15, 0x4 ;  /* 0x000000040f0f7836 */ /* 0x000fca0000000000 */
[----:B------:R-:W-:Y:S02]  /*1d860*/  ISETP.NE.AND P2, PT, R15, 0x6, PT ;  /* 0x000000060f00780c */ /* 0x000fe40003f45270 */
[----:B--2---:R-:W-:-:S05]  /*1d870*/  LEA R21, R21, UR21, 0x2 ;  /* 0x0000001515157c11 */ /* 0x004fca000f8e10ff */
[----:B------:R1:W-:Y:S06]  /*1d880*/  STL [R21], RZ ;  /* 0x000000ff15007387 */ /* 0x0003ec0000100800 */
[----:B------:R-:W-:Y:S05]  /*1d890*/  @P2 BRA `(.L_x_356) ;  /* 0xfffffffc00c02947 */ /* 0x000fea000383ffff */
.L_x_353:
[----:B------:R-:W-:Y:S05]  /*1d8a0*/  BSYNC.RECONVERGENT B2 ;  /* 0x0000000000027941 */ /* 0x000fea0003800200 */
.L_x_352:
[----:B------:R-:W-:Y:S04]  /*1d8b0*/  BSSY.RECONVERGENT B4, `(.L_x_357) ;  /* 0x0000062000047945 */ /* 0x000fe80003800200 */
[----:B------:R-:W-:Y:S05]  /*1d8c0*/  @!P0 BRA `(.L_x_358) ;  /* 0x0000000400808947 */ /* 0x000fea0003800000 */
[----:B-1-3--:R-:W-:Y:S01]  /*1d8d0*/  HFMA2 R21, -RZ, RZ, 0, 0 ;  /* 0x00000000ff157431 */ /* 0x00afe200000001ff */
[----:B--2---:R-:W-:-:S07]  /*1d8e0*/  MOV R19, R34 ;  /* 0x0000002200137202 */ /* 0x004fce0000000f00 */
.L_x_366:
[----:B----4-:R-:W-:Y:S01]  /*1d8f0*/  MOV R15, R19 ;  /* 0x00000013000f7202 */ /* 0x010fe20000000f00 */
[----:B------:R-:W-:-:S05]  /*1d900*/  VIADD R19, R19, 0xffffffff ;  /* 0xffffffff13137836 */ /* 0x000fca0000000000 */
[----:B---3--:R-:W-:-:S06]  /*1d910*/  LEA R16, R19, UR22, 0x2 ;  /* 0x0000001613107c11 */ /* 0x008fcc000f8e10ff */
[----:B--2---:R-:W2:Y:S02]  /*1d920*/  LDL R16, [R16] ;  /* 0x0000000010107983 */ /* 0x004ea40000100800 */
[----:B--2---:R-:W-:-:S05]  /*1d930*/  LEA R18, R16, R1, 0x2 ;  /* 0x0000000110127211 */ /* 0x004fca00078e10ff */
[----:B------:R-:W2:Y:S04]  /*1d940*/  LDL R41, [R18+0x30] ;  /* 0x0000300012297983 */ /* 0x000ea80000100800 */
[----:B------:R-:W3:Y:S01]  /*1d950*/  LDL R43, [R18+0x90] ;  /* 0x00009000122b7983 */ /* 0x000ee20000100800 */
[----:B------:R-:W-:Y:S01]  /*1d960*/  BSSY.RECONVERGENT B5, `(.L_x_359) ;  /* 0x000000b000057945 */ /* 0x000fe20003800200 */
[----:B-12---:R-:W1:Y:S08]  /*1d970*/  MUFU.RCP R20, R41 ;  /* 0x0000002900147308 */ /* 0x006e700000001000 */
[----:B---3--:R-:W2:Y:S01]  /*1d980*/  FCHK P0, R43, R41 ;  /* 0x000000292b007302 */ /* 0x008ea20000000000 */
[----:B-1----:R-:W-:-:S04]  /*1d990*/  FFMA R25, -R41, R20, 1 ;  /* 0x3f80000029197423 */ /* 0x002fc80000000114 */
[----:B------:R-:W-:-:S04]  /*1d9a0*/  FFMA R20, R20, R25, R20 ;  /* 0x0000001914147223 */ /* 0x000fc80000000014 */
[----:B------:R-:W-:-:S04]  /*1d9b0*/  FFMA R25, R43, R20, RZ ;  /* 0x000000142b197223 */ /* 0x000fc800000000ff */
[----:B------:R-:W-:-:S04]  /*1d9c0*/  FFMA R26, -R41, R25, R43 ;  /* 0x00000019291a7223 */ /* 0x000fc8000000012b */
[----:B------:R-:W-:Y:S01]  /*1d9d0*/  FFMA R26, R20, R26, R25 ;  /* 0x0000001a141a7223 */ /* 0x000fe20000000019 */
[----:B--2---:R-:W-:Y:S06]  /*1d9e0*/  @!P0 BRA `(.L_x_360) ;  /* 0x0000000000088947 */ /* 0x004fec0003800000 */
[----:B------:R-:W-:-:S07]  /*1d9f0*/  MOV R42, 0x1da10 ;  /* 0x0001da10002a7802 */ /* 0x000fce0000000f00 */
[----:B0-----:R-:W-:Y:S05]  /*1da00*/  CALL.REL.NOINC `($__internal_3_$__cuda_sm3x_div_rn_noftz_f32_slowpath) ;  /* 0x0000016400507944 */ /* 0x001fea0003c00000 */
.L_x_360:
[----:B------:R-:W-:Y:S05]  /*1da10*/  BSYNC.RECONVERGENT B5 ;  /* 0x0000000000057941 */ /* 0x000fea0003800200 */
.L_x_359:
[----:B------:R-:W-:Y:S01]  /*1da20*/  ISETP.GE.U32.AND P0, PT, R15, 0x2, PT ;  /* 0x000000020f00780c */ /* 0x000fe20003f06070 */
[----:B------:R-:W-:-:S12]  /*1da30*/  BSSY.RECONVERGENT B2, `(.L_x_361) ;  /* 0x0000045000027945 */ /* 0x000fd80003800200 */
[----:B------:R-:W-:Y:S05]  /*1da40*/  @!P0 BRA `(.L_x_362) ;  /* 0x00000004000c8947 */ /* 0x000fea0003800000 */
[----:B------:R-:W-:Y:S01]  /*1da50*/  IADD3 R20, PT, PT, R34, -0x2, -R21 ;  /* 0xfffffffe22147810 */ /* 0x000fe20007ffe815 */
[----:B------:R-:W-:Y:S01]  /*1da60*/  BSSY.RECONVERGENT B3, `(.L_x_363) ;  /* 0x0000027000037945 */ /* 0x000fe20003800200 */
[----:B------:R-:W-:Y:S01]  /*1da70*/  LOP3.LUT R46, R19, 0x3, RZ, 0xc0, !PT ;  /* 0x00000003132e7812 */ /* 0x000fe200078ec0ff */
[----:B------:R-:W-:Y:S01]  /*1da80*/  HFMA2 R27, -RZ, RZ, 0, 0 ;  /* 0x00000000ff1b7431 */ /* 0x000fe200000001ff */
[----:B------:R-:W-:Y:S02]  /*1da90*/  ISETP.GE.U32.AND P0, PT, R20, 0x3, PT ;  /* 0x000000031400780c */ /* 0x000fe40003f06070 */
[----:B------:R-:W-:-:S11]  /*1daa0*/  ISETP.NE.AND P2, PT, R46, RZ, PT ;  /* 0x000000ff2e00720c */ /* 0x000fd60003f45270 */
[----:B------:R-:W-:Y:S05]  /*1dab0*/  @!P0 BRA `(.L_x_364) ;  /* 0x0000000000848947 */ /* 0x000fea0003800000 */
[----:B------:R-:W-:Y:S02]  /*1dac0*/  LOP3.LUT R27, R19, 0xfffffffc, RZ, 0xc0, !PT ;  /* 0xfffffffc131b7812 */ /* 0x000fe400078ec0ff */
[----:B------:R-:W-:-:S07]  /*1dad0*/  MOV R22, RZ ;  /* 0x000000ff00167202 */ /* 0x000fce0000000f00 */
.L_x_365:
[----:B------:R-:W-:-:S05]  /*1dae0*/  LEA R38, R22, UR22, 0x2 ;  /* 0x0000001616267c11 */ /* 0x000fca000f8e10ff */
[----:B--2---:R-:W2:Y:S01]  /*1daf0*/  LDL.64 R24, [R38] ;  /* 0x0000000026187983 */ /* 0x004ea20000100a00 */
[----:B------:R-:W-:-:S04]  /*1db00*/  IMAD R37, R22, 0x6, RZ ;  /* 0x0000000616257824 */ /* 0x000fc800078e02ff */
[----:B------:R-:W-:-:S05]  /*1db10*/  IMAD.IADD R39, R16, 0x1, R37 ;  /* 0x0000000110277824 */ /* 0x000fca00078e0225 */
[----:B------:R-:W-:-:S05]  /*1db20*/  LEA R39, R39, R30, 0x2 ;  /* 0x0000001e27277211 */ /* 0x000fca00078e10ff */
[----:B------:R-:W3:Y:S01]  /*1db30*/  LDL R41, [R39] ;  /* 0x0000000027297983 */ /* 0x000ee20000100800 */
[----:B--2---:R-:W-:-:S05]  /*1db40*/  LEA R40, R24, UR21, 0x2 ;  /* 0x0000001518287c11 */ /* 0x004fca000f8e10ff */
[----:B------:R-:W3:Y:S01]  /*1db50*/  LDL R24, [R40] ;  /* 0x0000000028187983 */ /* 0x000ee20000100800 */
[----:B------:R-:W-:-:S04]  /*1db60*/  IADD3 R20, PT, PT, R16, R37, RZ ;  /* 0x0000002510147210 */ /* 0x000fc80007ffe0ff */
[----:B------:R-:W-:Y:S02]  /*1db70*/  LEA R47, R20, R1, 0x2 ;  /* 0x00000001142f7211 */ /* 0x000fe400078e10ff */
[----:B------:R-:W-:Y:S01]  /*1db80*/  LEA R20, R25, UR21, 0x2 ;  /* 0x0000001519147c11 */ /* 0x000fe2000f8e10ff */
[----:B---3--:R-:W-:-:S05]  /*1db90*/  FFMA R41, R41, -R26, R24 ;  /* 0x8000001a29297223 */ /* 0x008fca0000000018 */
[----:B------:R1:W-:Y:S04]  /*1dba0*/  STL [R40], R41 ;  /* 0x0000002928007387 */ /* 0x0003e80000100800 */
[----:B------:R-:W2:Y:S04]  /*1dbb0*/  LDL R25, [R47+0x4638] ;  /* 0x004638002f197983 */ /* 0x000ea80000100800 */
[----:B------:R-:W2:Y:S02]  /*1dbc0*/  LDL R24, [R20] ;  /* 0x0000000014187983 */ /* 0x000ea40000100800 */
[----:B--2---:R-:W-:-:S05]  /*1dbd0*/  FFMA R37, R25, -R26, R24 ;  /* 0x8000001a19257223 */ /* 0x004fca0000000018 */
[----:B------:R2:W-:Y:S04]  /*1dbe0*/  STL [R20], R37 ;  /* 0x0000002514007387 */ /* 0x0005e80000100800 */
[----:B------:R-:W3:Y:S04]  /*1dbf0*/  LDL.64 R24, [R38+0x8] ;  /* 0x0000080026187983 */ /* 0x000ee80000100a00 */
[----:B------:R-:W4:Y:S01]  /*1dc00*/  LDL R43, [R39+0x30] ;  /* 0x00003000272b7983 */ /* 0x000f220000100800 */
[----:B---3--:R-:W-:-:S05]  /*1dc10*/  LEA R24, R24, UR21, 0x2 ;  /* 0x0000001518187c11 */ /* 0x008fca000f8e10ff */
[----:B------:R-:W4:Y:S02]  /*1dc20*/  LDL R42, [R24] ;  /* 0x00000000182a7983 */ /* 0x000f240000100800 */
[----:B----4-:R-:W-:Y:S01]  /*1dc30*/  FFMA R43, R43, -R26, R42 ;  /* 0x8000001a2b2b7223 */ /* 0x010fe2000000002a */
[----:B------:R-:W-:-:S04]  /*1dc40*/  LEA R42, R25, UR21, 0x2 ;  /* 0x00000015192a7c11 */ /* 0x000fc8000f8e10ff */
[----:B------:R2:W-:Y:S04]  /*1dc50*/  STL [R24], R43 ;  /* 0x0000002b18007387 */ /* 0x0005e80000100800 */
[----:B------:R-:W3:Y:S04]  /*1dc60*/  LDL R25, [R39+0x48] ;  /* 0x0000480027197983 */ /* 0x000ee80000100800 */
[----:B-1----:R-:W3:Y:S01]  /*1dc70*/  LDL R40, [R42] ;  /* 0x000000002a287983 */ /* 0x002ee20000100800 */
[----:B------:R-:W-:-:S05]  /*1dc80*/  VIADD R22, R22, 0x4 ;  /* 0x0000000416167836 */ /* 0x000fca0000000000 */
[----:B------:R-:W-:Y:S01]  /*1dc90*/  ISETP.NE.AND P0, PT, R22, R27, PT ;  /* 0x0000001b1600720c */ /* 0x000fe20003f05270 */
[----:B---3--:R-:W-:-:S05]  /*1dca0*/  FFMA R25, R25, -R26, R40 ;  /* 0x8000001a19197223 */ /* 0x008fca0000000028 */
[----:B------:R2:W-:Y:S07]  /*1dcb0*/  STL [R42], R25 ;  /* 0x000000192a007387 */ /* 0x0005ee0000100800 */
[----:B------:R-:W-:Y:S05]  /*1dcc0*/  @P0 BRA `(.L_x_365) ;  /* 0xfffffffc00840947 */ /* 0x000fea000383ffff */
.L_x_364:
[----:B------:R-:W-:Y:S05]  /*1dcd0*/  BSYNC.RECONVERGENT B3 ;  /* 0x0000000000037941 */ /* 0x000fea0003800200 */
.L_x_363:
[----:B------:R-:W-:Y:S05]  /*1dce0*/  @!P2 BRA `(.L_x_362) ;  /* 0x000000000064a947 */ /* 0x000fea0003800000 */
[----:B--2---:R-:W-:-:S05]  /*1dcf0*/  LEA R20, R27, UR22, 0x2 ;  /* 0x000000161b147c11 */ /* 0x004fca000f8e10ff */
[----:B------:R-:W2:Y:S01]  /*1dd00*/  LDL R22, [R20] ;  /* 0x0000000014167983 */ /* 0x000ea20000100800 */
[----:B------:R-:W-:-:S05]  /*1dd10*/  IMAD R27, R27, 0x6, R16 ;  /* 0x000000061b1b7824 */ /* 0x000fca00078e0210 */
[----:B------:R-:W-:-:S05]  /*1dd20*/  LEA R27, R27, R30, 0x2 ;  /* 0x0000001e1b1b7211 */ /* 0x000fca00078e10ff */
[----:B------:R-:W3:Y:S01]  /*1dd30*/  LDL R25, [R27] ;  /* 0x000000001b197983 */ /* 0x000ee20000100800 */
[----:B--2---:R-:W-:-:S05]  /*1dd40*/  LEA R22, R22, UR21, 0x2 ;  /* 0x0000001516167c11 */ /* 0x004fca000f8e10ff */
[----:B------:R-:W3:Y:S01]  /*1dd50*/  LDL R16, [R22] ;  /* 0x0000000016107983 */ /* 0x000ee20000100800 */
[----:B------:R-:W-:Y:S01]  /*1dd60*/  ISETP.NE.AND P0, PT, R46, 0x1, PT ;  /* 0x000000012e00780c */ /* 0x000fe20003f05270 */
[----:B---3--:R-:W-:-:S05]  /*1dd70*/  FFMA R25, R25, -R26, R16 ;  /* 0x8000001a19197223 */ /* 0x008fca0000000010 */
[----:B------:R1:W-:Y:S07]  /*1dd80*/  STL [R22], R25 ;  /* 0x0000001916007387 */ /* 0x0003ee0000100800 */
[----:B------:R-:W-:Y:S05]  /*1dd90*/  @!P0 BRA `(.L_x_362) ;  /* 0x0000000000388947 */ /* 0x000fea0003800000 */
[----:B------:R-:W2:Y:S04]  /*1dda0*/  LDL R16, [R20+0x4] ;  /* 0x0000040014107983 */ /* 0x000ea80000100800 */
[----:B-1----:R-:W3:Y:S01]  /*1ddb0*/  LDL R25, [R27+0x18] ;  /* 0x000018001b197983 */ /* 0x002ee20000100800 */
[----:B--2---:R-:W-:-:S05]  /*1ddc0*/  LEA R16, R16, UR21, 0x2 ;  /* 0x0000001510107c11 */ /* 0x004fca000f8e10ff */
[----:B------:R-:W3:Y:S01]  /*1ddd0*/  LDL R22, [R16] ;  /* 0x0000000010167983 */ /* 0x000ee20000100800 */
[----:B------:R-:W-:Y:S01]  /*1dde0*/  ISETP.NE.AND P0, PT, R46, 0x2, PT ;  /* 0x000000022e00780c */ /* 0x000fe20003f05270 */
[----:B---3--:R-:W-:-:S05]  /*1ddf0*/  FFMA R25, R25, -R26, R22 ;  /* 0x8000001a19197223 */ /* 0x008fca0000000016 */
[----:B------:R3:W-:Y:S07]  /*1de00*/  STL [R16], R25 ;  /* 0x0000001910007387 */ /* 0x0007ee0000100800 */
[----:B------:R-:W-:Y:S05]  /*1de10*/  @!P0 BRA `(.L_x_362) ;  /* 0x0000000000188947 */ /* 0x000fea0003800000 */
[----:B------:R-:W3:Y:S04]  /*1de20*/  LDL R20, [R20+0x8] ;  /* 0x0000080014147983 */ /* 0x000ee80000100800 */
[----:B------:R-:W2:Y:S01]  /*1de30*/  LDL R27, [R27+0x30] ;  /* 0x000030001b1b7983 */ /* 0x000ea20000100800 */
[----:B---3--:R-:W-:-:S05]  /*1de40*/  LEA R16, R20, UR21, 0x2 ;  /* 0x0000001514107c11 */ /* 0x008fca000f8e10ff */
[----:B------:R-:W2:Y:S02]  /*1de50*/  LDL R22, [R16] ;  /* 0x0000000010167983 */ /* 0x000ea40000100800 */
[----:B--2---:R-:W-:-:S05]  /*1de60*/  FFMA R25, R27, -R26, R22 ;  /* 0x8000001a1b197223 */ /* 0x004fca0000000016 */
[----:B------:R4:W-:Y:S02]  /*1de70*/  STL [R16], R25 ;  /* 0x0000001910007387 */ /* 0x0009e40000100800 */
.L_x_362:
[----:B------:R-:W-:Y:S05]  /*1de80*/  BSYNC.RECONVERGENT B2 ;  /* 0x0000000000027941 */ /* 0x000fea0003800200 */
.L_x_361:
[----:B------:R0:W-:Y:S01]  /*1de90*/  STL [R18+0x90], R26 ;  /* 0x0000901a12007387 */ /* 0x0001e20000100800 */
[----:B------:R-:W-:Y:S02]  /*1dea0*/  ISETP.GT.U32.AND P0, PT, R15, 0x1, PT ;  /* 0x000000010f00780c */ /* 0x000fe40003f04070 */
[----:B------:R-:W-:-:S11]  /*1deb0*/  IADD3 R21, PT, PT, R21, 0x1, RZ ;  /* 0x0000000115157810 */ /* 0x000fd60007ffe0ff */
[----:B0-----:R-:W-:Y:S05]  /*1dec0*/  @P0 BRA `(.L_x_366) ;  /* 0xfffffff800880947 */ /* 0x001fea000383ffff */
.L_x_358:
[----:B------:R-:W-:Y:S05]  /*1ded0*/  BSYNC.RECONVERGENT B4 ;  /* 0x0000000000047941 */ /* 0x000fea0003800200 */
.L_x_357:
[----:B------:R-:W-:Y:S01]  /*1dee0*/  BSSY.RECONVERGENT B2, `(.L_x_367) ;  /* 0x00000ff000027945 */ /* 0x000fe20003800200 */
[----:B-12---:R-:W-:-:S03]  /*1def0*/  MOV R27, RZ ;  /* 0x000000ff001b7202 */ /* 0x006fc60000000f00 */
[----:B------:R-:W-:Y:S05]  /*1df00*/  @!P1 BRA `(.L_x_368) ;  /* 0x0000000c00f09947 */ /* 0x000fea0003800000 */
[----:B---34-:R-:W-:Y:S01]  /*1df10*/  IMAD.U32 R15, RZ, RZ, UR27 ;  /* 0x0000001bff0f7e24 */ /* 0x018fe2000f8e00ff */
[----:B------:R-:W-:Y:S01]  /*1df20*/  UMOV UR4, URZ ;  /* 0x000000ff00047c82 */ /* 0x000fe20008000000 */
[----:B------:R-:W-:-:S03]  /*1df30*/  HFMA2 R27, -RZ, RZ, 0, 0 ;  /* 0x00000000ff1b7431 */ /* 0x000fc600000001ff */
[----:B------:R-:W-:-:S13]  /*1df40*/  ISETP.GE.U32.AND P0, PT, R15, 0x4, PT ;  /* 0x000000040f00780c */ /* 0x000fda0003f06070 */
[----:B------:R-:W-:Y:S05]  /*1df50*/  @!P0 BRA `(.L_x_369) ;  /* 0x0000000c006c8947 */ /* 0x000fea0003800000 */
[----:B------:R-:W-:Y:S01]  /*1df60*/  UISETP.GT.AND UP0, UPT, UR11, URZ, UPT ;  /* 0x000000ff0b00728c */ /* 0x000fe2000bf04270 */
[----:B------:R-:W-:Y:S01]  /*1df70*/  MOV R27, RZ ;  /* 0x000000ff001b7202 */ /* 0x000fe20000000f00 */
[----:B------:R-:W-:-:S07]  /*1df80*/  UMOV UR5, URZ ;  /* 0x000000ff00057c82 */ /* 0x000fce0008000000 */
[----:B------:R-:W-:Y:S05]  /*1df90*/  BRA.U !UP0, `(.L_x_370) ;  /* 0x0000000908e07547 */ /* 0x000fea000b800000 */
[----:B------:R-:W-:Y:S02]  /*1dfa0*/  UIADD3 UR6, UPT, UPT, UR11, -UR5, URZ ;  /* 0x800000050b067290 */ /* 0x000fe4000fffe0ff */
[----:B------:R-:W-:Y:S02]  /*1dfb0*/  UPLOP3.LUT UP0, UPT, UPT, UPT, UPT, 0x80, 0x8 ;  /* 0x000000000008789c */ /* 0x000fe40003f0f070 */
[----:B------:R-:W-:-:S09]  /*1dfc0*/  UISETP.GT.AND UP2, UPT, UR6, 0xc, UPT ;  /* 0x0000000c0600788c */ /* 0x000fd2000bf44270 */
[----:B------:R-:W-:Y:S05]  /*1dfd0*/  BRA.U !UP2, `(.L_x_371) ;  /* 0x000000050ad47547 */ /* 0x000fea000b800000 */
[----:B------:R-:W-:Y:S02]  /*1dfe0*/  UIADD3 UR6, UPT, UPT, UR11, -0xc, URZ ;  /* 0xfffffff40b067890 */ /* 0x000fe4000fffe0ff */
[----:B------:R-:W-:-:S11]  /*1dff0*/  UPLOP3.LUT UP0, UPT, UPT, UPT, UPT, 0x40, 0x4 ;  /* 0x000000000004789c */ /* 0x000fd60003f0e870 */
.L_x_372:
[----:B------:R-:W-:-:S09]  /*1e000*/  ULEA UR4, UR5, UR22, 0x2 ;  /* 0x0000001605047291 */ /* 0x000fd2000f8e10ff */
[----:B--2---:R-:W2:Y:S02]  /*1e010*/  LDL.64 R18, [UR4] ;  /* 0x00000004ff127983 */ /* 0x004ea40008100a00 */
[----:B--2---:R-:W-:-:S05]  /*1e020*/  LEA R25, R18, R1, 0x2 ;  /* 0x0000000112197211 */ /* 0x004fca00078e10ff */
[----:B------:R-:W2:Y:S04]  /*1e030*/  LDL R16, [R25+0xa8] ;  /* 0x0000a80019107983 */ /* 0x000ea80000100800 */
[----:B------:R-:W2:Y:S01]  /*1e040*/  LDL R15, [R25+0x90] ;  /* 0x00009000190f7983 */ /* 0x000ea20000100800 */
[----:B------:R-:W-:Y:S02]  /*1e050*/  IMAD R22, R19, 0x4, R1 ;  /* 0x0000000413167824 */ /* 0x000fe400078e0201 */
[----:B--2---:R-:W-:-:S05]  /*1e060*/  FMUL R16, R16, R15 ;  /* 0x0000000f10107220 */ /* 0x004fca0000400000 */
[----:B------:R-:W-:Y:S04]  /*1e070*/  STL [R25+0xea0], R16 ;  /* 0x000ea01019007387 */ /* 0x000fe80000100800 */
[----:B------:R-:W2:Y:S04]  /*1e080*/  LDL R15, [R22+0xa8] ;  /* 0x0000a800160f7983 */ /* 0x000ea80000100800 */
[----:B------:R-:W2:Y:S02]  /*1e090*/  LDL R18, [R22+0x90] ;  /* 0x0000900016127983 */ /* 0x000ea40000100800 */
[----:B--2---:R-:W-:-:S05]  /*1e0a0*/  FMUL R15, R15, R18 ;  /* 0x000000120f0f7220 */ /* 0x004fca0000400000 */
[----:B------:R1:W-:Y:S04]  /*1e0b0*/  STL [R22+0xea0], R15 ;  /* 0x000ea00f16007387 */ /* 0x0003e80000100800 */
[----:B------:R-:W2:Y:S02]  /*1e0c0*/  LDL.64 R18, [UR4+0x8] ;  /* 0x00000804ff127983 */ /* 0x000ea40008100a00 */
[----:B--2---:R-:W-:-:S05]  /*1e0d0*/  LEA R37, R18, R1, 0x2 ;  /* 0x0000000112257211 */ /* 0x004fca00078e10ff */
[----:B------:R-:W2:Y:S04]  /*1e0e0*/  LDL R20, [R37+0xa8] ;  /* 0x0000a80025147983 */ /* 0x000ea80000100800 */
[----:B------:R-:W2:Y:S01]  /*1e0f0*/  LDL R21, [R37+0x90] ;  /* 0x0000900025157983 */ /* 0x000ea20000100800 */
[----:B------:R-:W-:Y:S01]  /*1e100*/  LEA R26, R19, R1, 0x2 ;  /* 0x00000001131a7211 */ /* 0x000fe200078e10ff */
[----:B--2---:R-:W-:-:S05]  /*1e110*/  FMUL R20, R20, R21 ;  /* 0x0000001514147220 */ /* 0x004fca0000400000 */
[----:B------:R2:W-:Y:S04]  /*1e120*/  STL [R37+0xea0], R20 ;  /* 0x000ea01425007387 */ /* 0x0005e80000100800 */
[----:B------:R-:W3:Y:S04]  /*1e130*/  LDL R21, [R26+0xa8] ;  /* 0x0000a8001a157983 */ /* 0x000ee80000100800 */
[----:B------:R-:W3:Y:S01]  /*1e140*/  LDL R18, [R26+0x90] ;  /* 0x000090001a127983 */ /* 0x000ee20000100800 */
[----:B------:R-:W-:-:S04]  /*1e150*/  UIADD3 UR4, UPT, UPT, UR5, 0x4, URZ ;  /* 0x0000000405047890 */ /* 0x000fc8000fffe0ff */
[----:B------:R-:W-:Y:S01]  /*1e160*/  ULEA UR4, UR4, UR22, 0x2 ;  /* 0x0000001604047291 */ /* 0x000fe2000f8e10ff */
[----:B---3--:R-:W-:-:S05]  /*1e170*/  FMUL R21, R21, R18 ;  /* 0x0000001215157220 */ /* 0x008fca0000400000 */
[----:B------:R3:W-:Y:S04]  /*1e180*/  STL [R26+0xea0], R21 ;  /* 0x000ea0151a007387 */ /* 0x0007e80000100800 */
[----:B------:R-:W4:Y:S02]  /*1e190*/  LDL.64 R18, [UR4] ;  /* 0x00000004ff127983 */ /* 0x000f240008100a00 */
[----:B----4-:R-:W-:-:S05]  /*1e1a0*/  LEA R39, R18, R1, 0x2 ;  /* 0x0000000112277211 */ /* 0x010fca00078e10ff */
[----:B-1----:R-:W4:Y:S04]  /*1e1b0*/  LDL R22, [R39+0xa8] ;  /* 0x0000a80027167983 */ /* 0x002f280000100800 */
[----:B------:R-:W4:Y:S01]  /*1e1c0*/  LDL R25, [R39+0x90] ;  /* 0x0000900027197983 */ /* 0x000f220000100800 */
[----:B--2---:R-:W-:Y:S02]  /*1e1d0*/  IMAD R37, R19, 0x4, R1 ;  /* 0x0000000413257824 */ /* 0x004fe400078e0201 */
[----:B----4-:R-:W-:-:S05]  /*1e1e0*/  FMUL R22, R22, R25 ;  /* 0x0000001916167220 */ /* 0x010fca0000400000 */
        /* <DEDUP_REMOVED lines=12> */
[----:B---3--:R-:W3:Y:S04]  /*1e2b0*/  LDL R26, [R41+0xa8] ;  /* 0x0000a800291a7983 */ /* 0x008ee80000100800 */
[----:B------:R-:W3:Y:S01]  /*1e2c0*/  LDL R19, [R41+0x90] ;  /* 0x0000900029137983 */ /* 0x000ee20000100800 */
[----:B------:R-:W-:-:S04]  /*1e2d0*/  UIADD3 UR4, UPT, UPT, UR5, 0x8, URZ ;  /* 0x0000000805047890 */ /* 0x000fc8000fffe0ff */
[----:B------:R-:W-:Y:S01]  /*1e2e0*/  ULEA UR4, UR4, UR22, 0x2 ;  /* 0x0000001604047291 */ /* 0x000fe2000f8e10ff */
[----:B---3--:R-:W-:-:S05]  /*1e2f0*/  FMUL R26, R26, R19 ;  /* 0x000000131a1a7220 */ /* 0x008fca0000400000 */
[----:B------:R-:W-:Y:S04]  /*1e300*/  STL [R41+0xea0], R26 ;  /* 0x000ea01a29007387 */ /* 0x000fe80000100800 */
[----:B------:R-:W3:Y:S02]  /*1e310*/  LDL.64 R18, [UR4] ;  /* 0x00000004ff127983 */ /* 0x000ee40008100a00 */
[----:B---3--:R-:W-:-:S05]  /*1e320*/  LEA R40, R18, R1, 0x2 ;  /* 0x0000000112287211 */ /* 0x008fca00078e10ff */
[----:B-1----:R-:W3:Y:S04]  /*1e330*/  LDL R37, [R40+0xa8] ;  /* 0x0000a80028257983 */ /* 0x002ee80000100800 */
[----:B------:R-:W3:Y:S01]  /*1e340*/  LDL R18, [R40+0x90] ;  /* 0x0000900028127983 */ /* 0x000ee20000100800 */
[----:B------:R-:W-:Y:S02]  /*1e350*/  IMAD R43, R19, 0x4, R1 ;  /* 0x00000004132b7824 */ /* 0x000fe400078e0201 */
[----:B---3--:R-:W-:-:S05]  /*1e360*/  FMUL R37, R37, R18 ;  /* 0x0000001225257220 */ /* 0x008fca0000400000 */
[----:B------:R1:W-:Y:S04]  /*1e370*/  STL [R40+0xea0], R37 ;  /* 0x000ea02528007387 */ /* 0x0003e80000100800 */
[----:B--2---:R-:W2:Y:S04]  /*1e380*/  LDL R38, [R43+0xa8] ;  /* 0x0000a8002b267983 */ /* 0x004ea80000100800 */
[----:B------:R-:W2:Y:S02]  /*1e390*/  LDL R19, [R43+0x90] ;  /* 0x000090002b137983 */ /* 0x000ea40000100800 */
[----:B--2---:R-:W-:-:S05]  /*1e3a0*/  FMUL R38, R38, R19 ;  /* 0x0000001326267220 */ /* 0x004fca0000400000 */
[----:B------:R-:W-:Y:S04]  /*1e3b0*/  STL [R43+0xea0], R38 ;  /* 0x000ea0262b007387 */ /* 0x000fe80000100800 */
[----:B------:R-:W2:Y:S02]  /*1e3c0*/  LDL.64 R18, [UR4+0x8] ;  /* 0x00000804ff127983 */ /* 0x000ea40008100a00 */
[----:B--2---:R-:W-:-:S05]  /*1e3d0*/  LEA R42, R18, R1, 0x2 ;  /* 0x00000001122a7211 */ /* 0x004fca00078e10ff */
[----:B------:R-:W2:Y:S04]  /*1e3e0*/  LDL R39, [R42+0xa8] ;  /* 0x0000a8002a277983 */ /* 0x000ea80000100800 */
[----:B------:R-:W2:Y:S01]  /*1e3f0*/  LDL R18, [R42+0x90] ;  /* 0x000090002a127983 */ /* 0x000ea20000100800 */
[----:B------:R-:W-:Y:S01]  /*1e400*/  LEA R47, R19, R1, 0x2 ;  /* 0x00000001132f7211 */ /* 0x000fe200078e10ff */
[----:B--2---:R-:W-:-:S05]  /*1e410*/  FMUL R39, R39, R18 ;  /* 0x0000001227277220 */ /* 0x004fca0000400000 */
[----:B------:R2:W-:Y:S04]  /*1e420*/  STL [R42+0xea0], R39 ;  /* 0x000ea0272a007387 */ /* 0x0005e80000100800 */
[----:B-1----:R-:W3:Y:S04]  /*1e430*/  LDL R40, [R47+0xa8] ;  /* 0x0000a8002f287983 */ /* 0x002ee80000100800 */
[----:B------:R-:W3:Y:S01]  /*1e440*/  LDL R19, [R47+0x90] ;  /* 0x000090002f137983 */ /* 0x000ee20000100800 */
[----:B------:R-:W-:-:S04]  /*1e450*/  UIADD3 UR4, UPT, UPT, UR5, 0xc, URZ ;  /* 0x0000000c05047890 */ /* 0x000fc8000fffe0ff */
[----:B------:R-:W-:Y:S01]  /*1e460*/  ULEA UR4, UR4, UR22, 0x2 ;  /* 0x0000001604047291 */ /* 0x000fe2000f8e10ff */
[----:B---3--:R-:W-:-:S05]  /*1e470*/  FMUL R40, R40, R19 ;  /* 0x0000001328287220 */ /* 0x008fca0000400000 */
[----:B------:R1:W-:Y:S04]  /*1e480*/  STL [R47+0xea0], R40 ;  /* 0x000ea0282f007387 */ /* 0x0003e80000100800 */
[----:B------:R-:W3:Y:S02]  /*1e490*/  LDL.64 R18, [UR4] ;  /* 0x00000004ff127983 */ /* 0x000ee40008100a00 */
[----:B---3--:R-:W-:-:S05]  /*1e4a0*/  LEA R46, R18, R1, 0x2 ;  /* 0x00000001122e7211 */ /* 0x008fca00078e10ff */
[----:B------:R-:W3:Y:S04]  /*1e4b0*/  LDL R41, [R46+0xa8] ;  /* 0x0000a8002e297983 */ /* 0x000ee80000100800 */
[----:B------:R-:W3:Y:S01]  /*1e4c0*/  LDL R18, [R46+0x90] ;  /* 0x000090002e127983 */ /* 0x000ee20000100800 */
[----:B------:R-:W-:Y:S02]  /*1e4d0*/  IMAD R49, R19, 0x4, R1 ;  /* 0x0000000413317824 */ /* 0x000fe400078e0201 */
[----:B---3--:R-:W-:-:S05]  /*1e4e0*/  FMUL R41, R41, R18 ;  /* 0x0000001229297220 */ /* 0x008fca0000400000 */
[----:B------:R3:W-:Y:S04]  /*1e4f0*/  STL [R46+0xea0], R41 ;  /* 0x000ea0292e007387 */ /* 0x0007e80000100800 */
[----:B--2---:R-:W2:Y:S04]  /*1e500*/  LDL R42, [R49+0xa8] ;  /* 0x0000a800312a7983 */ /* 0x004ea80000100800 */
[----:B------:R-:W2:Y:S02]  /*1e510*/  LDL R19, [R49+0x90] ;  /* 0x0000900031137983 */ /* 0x000ea40000100800 */
[----:B--2---:R-:W-:-:S05]  /*1e520*/  FMUL R42, R42, R19 ;  /* 0x000000132a2a7220 */ /* 0x004fca0000400000 */
[----:B------:R2:W-:Y:S04]  /*1e530*/  STL [R49+0xea0], R42 ;  /* 0x000ea02a31007387 */ /* 0x0005e80000100800 */
[----:B------:R-:W1:Y:S02]  /*1e540*/  LDL.64 R18, [UR4+0x8] ;  /* 0x00000804ff127983 */ /* 0x000e640008100a00 */
[----:B-1----:R-:W-:-:S05]  /*1e550*/  LEA R47, R18, R1, 0x2 ;  /* 0x00000001122f7211 */ /* 0x002fca00078e10ff */
[----:B------:R-:W4:Y:S04]  /*1e560*/  LDL R18, [R47+0xa8] ;  /* 0x0000a8002f127983 */ /* 0x000f280000100800 */
[----:B------:R-:W4:Y:S01]  /*1e570*/  LDL R43, [R47+0x90] ;  /* 0x000090002f2b7983 */ /* 0x000f220000100800 */
[----:B------:R-:W-:-:S04]  /*1e580*/  FFMA R16, R16, R16, R27 ;  /* 0x0000001010107223 */ /* 0x000fc8000000001b */
[----:B------:R-:W-:-:S04]  /*1e590*/  FFMA R15, R15, R15, R16 ;  /* 0x0000000f0f0f7223 */ /* 0x000fc80000000010 */
[----:B------:R-:W-:-:S04]  /*1e5a0*/  FFMA R20, R20, R20, R15 ;  /* 0x0000001414147223 */ /* 0x000fc8000000000f */
[----:B------:R-:W-:Y:S01]  /*1e5b0*/  FFMA R21, R21, R21, R20 ;  /* 0x0000001515157223 */ /* 0x000fe20000000014 */
[----:B----4-:R-:W-:Y:S01]  /*1e5c0*/  FMUL R18, R18, R43 ;  /* 0x0000002b12127220 */ /* 0x010fe20000400000 */
[----:B------:R-:W-:-:S04]  /*1e5d0*/  LEA R43, R19, R1, 0x2 ;  /* 0x00000001132b7211 */ /* 0x000fc800078e10ff */
[----:B------:R2:W-:Y:S04]  /*1e5e0*/  STL [R47+0xea0], R18 ;  /* 0x000ea0122f007387 */ /* 0x0005e80000100800 */
[----:B------:R-:W4:Y:S04]  /*1e5f0*/  LDL R19, [R43+0xa8] ;  /* 0x0000a8002b137983 */ /* 0x000f280000100800 */
[----:B---3--:R-:W4:Y:S01]  /*1e600*/  LDL R46, [R43+0x90] ;  /* 0x000090002b2e7983 */ /* 0x008f220000100800 */
[----:B------:R-:W-:Y:S01]  /*1e610*/  FFMA R21, R22, R22, R21 ;  /* 0x0000001616157223 */ /* 0x000fe20000000015 */
[----:B------:R-:W-:-:S03]  /*1e620*/  UIADD3 UR5, UPT, UPT, UR5, 0x10, URZ ;  /* 0x0000001005057890 */ /* 0x000fc6000fffe0ff */
[----:B------:R-:W-:Y:S01]  /*1e630*/  FFMA R24, R24, R24, R21 ;  /* 0x0000001818187223 */ /* 0x000fe20000000015 */
[----:B------:R-:W-:-:S03]  /*1e640*/  UISETP.GE.AND UP2, UPT, UR5, UR6, UPT ;  /* 0x000000060500728c */ /* 0x000fc6000bf46270 */
        /* <DEDUP_REMOVED lines=9> */
[----:B----4-:R-:W-:-:S04]  /*1e6e0*/  FMUL R46, R19, R46 ;  /* 0x0000002e132e7220 */ /* 0x010fc80000400000 */
[----:B------:R-:W-:Y:S01]  /*1e6f0*/  FFMA R27, R46, R46, R41 ;  /* 0x0000002e2e1b7223 */ /* 0x000fe20000000029 */
[----:B------:R2:W-:Y:S01]  /*1e700*/  STL [R43+0xea0], R46 ;  /* 0x000ea02e2b007387 */ /* 0x0005e20000100800 */
[----:B------:R-:W-:Y:S05]  /*1e710*/  BRA.U !UP2, `(.L_x_372) ;  /* 0xfffffff90a387547 */ /* 0x000fea000b83ffff */
[----:B------:R-:W-:-:S05]  /*1e720*/  UMOV UR4, UR11 ;  /* 0x0000000b00047c82 */ /* 0x000fca0008000000 */
.L_x_371:
[----:B------:R-:W-:-:S04]  /*1e730*/  UIADD3 UR6, UPT, UPT, UR11, -UR5, URZ ;  /* 0x800000050b067290 */ /* 0x000fc8000fffe0ff */
[----:B------:R-:W-:-:S09]  /*1e740*/  UISETP.GT.AND UP2, UPT, UR6, 0x4, UPT ;  /* 0x000000040600788c */ /* 0x000fd2000bf44270 */
[----:B------:R-:W-:Y:S05]  /*1e750*/  BRA.U !UP2, `(.L_x_373) ;  /* 0x000000010ae87547 */ /* 0x000fea000b800000 */
[----:B------:R-:W-:-:S09]  /*1e760*/  ULEA UR4, UR5, UR22, 0x2 ;  /* 0x0000001605047291 */ /* 0x000fd2000f8e10ff */
[----:B--2---:R-:W2:Y:S02]  /*1e770*/  LDL.64 R18, [UR4] ;  /* 0x00000004ff127983 */ /* 0x004ea40008100a00 */
[----:B--2---:R-:W-:-:S05]  /*1e780*/  LEA R25, R18, R1, 0x2 ;  /* 0x0000000112197211 */ /* 0x004fca00078e10ff */
[----:B------:R-:W2:Y:S04]  /*1e790*/  LDL R16, [R25+0xa8] ;  /* 0x0000a80019107983 */ /* 0x000ea80000100800 */
[----:B------:R-:W2:Y:S01]  /*1e7a0*/  LDL R15, [R25+0x90] ;  /* 0x00009000190f7983 */ /* 0x000ea20000100800 */
[----:B------:R-:W-:Y:S02]  /*1e7b0*/  IMAD R20, R19, 0x4, R1 ;  /* 0x0000000413147824 */ /* 0x000fe400078e0201 */
[----:B--2---:R-:W-:-:S05]  /*1e7c0*/  FMUL R16, R16, R15 ;  /* 0x0000000f10107220 */ /* 0x004fca0000400000 */
[----:B------:R1:W-:Y:S04]  /*1e7d0*/  STL [R25+0xea0], R16 ;  /* 0x000ea01019007387 */ /* 0x0003e80000100800 */
[----:B------:R-:W2:Y:S04]  /*1e7e0*/  LDL R15, [R20+0xa8] ;  /* 0x0000a800140f7983 */ /* 0x000ea80000100800 */
[----:B------:R-:W2:Y:S02]  /*1e7f0*/  LDL R18, [R20+0x90] ;  /* 0x0000900014127983 */ /* 0x000ea40000100800 */
[----:B--2---:R-:W-:-:S05]  /*1e800*/  FMUL R15, R15, R18 ;  /* 0x000000120f0f7220 */ /* 0x004fca0000400000 */
[----:B------:R2:W-:Y:S04]  /*1e810*/  STL [R20+0xea0], R15 ;  /* 0x000ea00f14007387 */ /* 0x0005e80000100800 */
[----:B------:R-:W3:Y:S02]  /*1e820*/  LDL.64 R18, [UR4+0x8] ;  /* 0x00000804ff127983 */ /* 0x000ee40008100a00 */
[----:B---3--:R-:W-:-:S05]  /*1e830*/  LEA R22, R18, R1, 0x2 ;  /* 0x0000000112167211 */ /* 0x008fca00078e10ff */
[----:B------:R-:W3:Y:S04]  /*1e840*/  LDL R18, [R22+0xa8] ;  /* 0x0000a80016127983 */ /* 0x000ee80000100800 */
[----:B------:R-:W3:Y:S01]  /*1e850*/  LDL R21, [R22+0x90] ;  /* 0x0000900016157983 */ /* 0x000ee20000100800 */
[----:B------:R-:W-:Y:S01]  /*1e860*/  LEA R24, R19, R1, 0x2 ;  /* 0x0000000113187211 */ /* 0x000fe200078e10ff */
[----:B---3--:R-:W-:-:S05]  /*1e870*/  FMUL R21, R18, R21 ;  /* 0x0000001512157220 */ /* 0x008fca0000400000 */
[----:B------:R3:W-:Y:S04]  /*1e880*/  STL [R22+0xea0], R21 ;  /* 0x000ea01516007387 */ /* 0x0007e80000100800 */
[----:B------:R-:W1:Y:S04]  /*1e890*/  LDL R18, [R24+0xa8] ;  /* 0x0000a80018127983 */ /* 0x000e680000100800 */
[----:B------:R-:W1:Y:S01]  /*1e8a0*/  LDL R19, [R24+0x90] ;  /* 0x0000900018137983 */ /* 0x000e620000100800 */
[----:B------:R-:W-:-:S04]  /*1e8b0*/  UIADD3 UR4, UPT, UPT, UR5, 0x4, URZ ;  /* 0x0000000405047890 */ /* 0x000fc8000fffe0ff */
[----:B------:R-:W-:Y:S01]  /*1e8c0*/  ULEA UR4, UR4, UR22, 0x2 ;  /* 0x0000001604047291 */ /* 0x000fe2000f8e10ff */
[----:B-1----:R-:W-:-:S05]  /*1e8d0*/  FMUL R25, R18, R19 ;  /* 0x0000001312197220 */ /* 0x002fca0000400000 */
[----:B------:R1:W-:Y:S04]  /*1e8e0*/  STL [R24+0xea0], R25 ;  /* 0x000ea01918007387 */ /* 0x0003e80000100800 */
[----:B------:R-:W2:Y:S02]  /*1e8f0*/  LDL.64 R18, [UR4] ;  /* 0x00000004ff127983 */ /* 0x000ea40008100a00 */
[----:B--2---:R-:W-:-:S05]  /*1e900*/  LEA R20, R18, R1, 0x2 ;  /* 0x0000000112147211 */ /* 0x004fca00078e10ff */
[----:B------:R-:W2:Y:S04]  /*1e910*/  LDL R18, [R20+0xa8] ;  /* 0x0000a80014127983 */ /* 0x000ea80000100800 */
[----:B------:R-:W2:Y:S01]  /*1e920*/  LDL R37, [R20+0x90] ;  /* 0x0000900014257983 */ /* 0x000ea20000100800 */
[----:B---3--:R-:W-:Y:S02]  /*1e930*/  IMAD R22, R19, 0x4, R1 ;  /* 0x0000000413167824 */ /* 0x008fe400078e0201 */
[----:B--2---:R-:W-:-:S05]  /*1e940*/  FMUL R37, R18, R37 ;  /* 0x0000002512257220 */ /* 0x004fca0000400000 */
[----:B------:R3:W-:Y:S04]  /*1e950*/  STL [R20+0xea0], R37 ;  /* 0x000ea02514007387 */ /* 0x0007e80000100800 */
[----:B------:R-:W2:Y:S04]  /*1e960*/  LDL R18, [R22+0xa8] ;  /* 0x0000a80016127983 */ /* 0x000ea80000100800 */
[----:B------:R-:W2:Y:S02]  /*1e970*/  LDL R19, [R22+0x90] ;  /* 0x0000900016137983 */ /* 0x000ea40000100800 */
[----:B--2---:R-:W-:-:S05]  /*1e980*/  FMUL R39, R18, R19 ;  /* 0x0000001312277220 */ /* 0x004fca0000400000 */
[----:B------:R3:W-:Y:S04]  /*1e990*/  STL [R22+0xea0], R39 ;  /* 0x000ea02716007387 */ /* 0x0007e80000100800 */
[----:B------:R-:W1:Y:S02]  /*1e9a0*/  LDL.64 R18, [UR4+0x8] ;  /* 0x00000804ff127983 */ /* 0x000e640008100a00 */
[----:B-1----:R-:W-:-:S05]  /*1e9b0*/  LEA R24, R18, R1, 0x2 ;  /* 0x0000000112187211 */ /* 0x002fca00078e10ff */
[----:B------:R-:W2:Y:S04]  /*1e9c0*/  LDL R18, [R24+0xa8] ;  /* 0x0000a80018127983 */ /* 0x000ea80000100800 */
[----:B------:R-:W2:Y:S01]  /*1e9d0*/  LDL R41, [R24+0x90] ;  /* 0x0000900018297983 */ /* 0x000ea20000100800 */
[----:B------:R-:W-:Y:S01]  /*1e9e0*/  LEA R26, R19, R1, 0x2 ;  /* 0x00000001131a7211 */ /* 0x000fe200078e10ff */
[----:B--2---:R-:W-:-:S05]  /*1e9f0*/  FMUL R41, R18, R41 ;  /* 0x0000002912297220 */ /* 0x004fca0000400000 */
[----:B------:R3:W-:Y:S04]  /*1ea00*/  STL [R24+0xea0], R41 ;  /* 0x000ea02918007387 */ /* 0x0007e80000100800 */
[----:B------:R-:W2:Y:S04]  /*1ea10*/  LDL R18, [R26+0xa8] ;  /* 0x0000a8001a127983 */ /* 0x000ea80000100800 */
[----:B------:R-:W2:Y:S01]  /*1ea20*/  LDL R19, [R26+0x90] ;  /* 0x000090001a137983 */ /* 0x000ea20000100800 */
[----:B------:R-:W-:Y:S01]  /*1ea30*/  FFMA R16, R16, R16, R27 ;  /* 0x0000001010107223 */ /* 0x000fe2000000001b */
[----:B------:R-:W-:-:S02]  /*1ea40*/  UIADD3 UR5, UPT, UPT, UR5, 0x8, URZ ;  /* 0x0000000805057890 */ /* 0x000fc4000fffe0ff */
[----:B------:R-:W-:Y:S01]  /*1ea50*/  UPLOP3.LUT UP0, UPT, UPT, UPT, UPT, 0x40, 0x4 ;  /* 0x000000000004789c */ /* 0x000fe20003f0e870 */
[----:B------:R-:W-:Y:S01]  /*1ea60*/  FFMA R16, R15, R15, R16 ;  /* 0x0000000f0f107223 */ /* 0x000fe20000000010 */
[----:B------:R-:W-:-:S03]  /*1ea70*/  UMOV UR4, UR11 ;  /* 0x0000000b00047c82 */ /* 0x000fc60008000000 */
[----:B------:R-:W-:-:S04]  /*1ea80*/  FFMA R16, R21, R21, R16 ;  /* 0x0000001515107223 */ /* 0x000fc80000000010 */
[----:B------:R-:W-:-:S04]  /*1ea90*/  FFMA R16, R25, R25, R16 ;  /* 0x0000001919107223 */ /* 0x000fc80000000010 */
[----:B------:R-:W-:-:S04]  /*1eaa0*/  FFMA R16, R37, R37, R16 ;  /* 0x0000002525107223 */ /* 0x000fc80000000010 */
[----:B------:R-:W-:-:S04]  /*1eab0*/  FFMA R16, R39, R39, R16 ;  /* 0x0000002727107223 */ /* 0x000fc80000000010 */
[----:B------:R-:W-:Y:S01]  /*1eac0*/  FFMA R16, R41, R41, R16 ;  /* 0x0000002929107223 */ /* 0x000fe20000000010 */
[----:B--2---:R-:W-:-:S04]  /*1ead0*/  FMUL R19, R18, R19 ;  /* 0x0000001312137220 */ /* 0x004fc80000400000 */
[----:B------:R-:W-:Y:S01]  /*1eae0*/  FFMA R27, R19, R19, R16 ;  /* 0x00000013131b7223 */ /* 0x000fe20000000010 */
[----:B------:R3:W-:Y:S06]  /*1eaf0*/  STL [R26+0xea0], R19 ;  /* 0x000ea0131a007387 */ /* 0x0007ec0000100800 */
.L_x_373:
[----:B------:R-:W-:-:S09]  /*1eb00*/  UISETP.NE.OR UP0, UPT, UR5, UR11, UP0 ;  /* 0x0000000b0500728c */ /* 0x000fd20008705670 */
[----:B------:R-:W-:Y:S05]  /*1eb10*/  BRA.U !UP0, `(.L_x_369) ;  /* 0x00000001087c7547 */ /* 0x000fea000b800000 */
.L_x_370:
[----:B------:R-:W-:-:S09]  /*1eb20*/  ULEA UR4, UR5, UR22, 0x2 ;  /* 0x0000001605047291 */ /* 0x000fd2000f8e10ff */
[----:B--234-:R-:W2:Y:S02]  /*1eb30*/  LDL.64 R18, [UR4] ;  /* 0x00000004ff127983 */ /* 0x01cea40008100a00 */
        /* <DEDUP_REMOVED lines=17> */
[----:B------:R-:W2:Y:S04]  /*1ec50*/  LDL R18, [R24+0xa8] ;  /* 0x0000a80018127983 */ /* 0x000ea80000100800 */
[----:B------:R-:W2:Y:S01]  /*1ec60*/  LDL R19, [R24+0x90] ;  /* 0x0000900018137983 */ /* 0x000ea20000100800 */
[----:B------:R-:W-:Y:S01]  /*1ec70*/  UIADD3 UR5, UPT, UPT, UR5, 0x4, URZ ;  /* 0x0000000405057890 */ /* 0x000fe2000fffe0ff */
[----:B-1----:R-:W-:-:S03]  /*1ec80*/  FFMA R16, R16, R16, R27 ;  /* 0x0000001010107223 */ /* 0x002fc6000000001b */
[----:B------:R-:W-:Y:S01]  /*1ec90*/  UISETP.NE.AND UP0, UPT, UR5, UR11, UPT ;  /* 0x0000000b0500728c */ /* 0x000fe2000bf05270 */
[----:B------:R-:W-:-:S04]  /*1eca0*/  FFMA R16, R15, R15, R16 ;  /* 0x0000000f0f107223 */ /* 0x000fc80000000010 */
[----:B------:R-:W-:Y:S01]  /*1ecb0*/  FFMA R16, R21, R21, R16 ;  /* 0x0000001515107223 */ /* 0x000fe20000000010 */
[----:B--2---:R-:W-:-:S04]  /*1ecc0*/  FMUL R19, R18, R19 ;  /* 0x0000001312137220 */ /* 0x004fc80000400000 */
[----:B------:R-:W-:Y:S01]  /*1ecd0*/  FFMA R27, R19, R19, R16 ;  /* 0x00000013131b7223 */ /* 0x000fe20000000010 */
[----:B------:R4:W-:Y:S01]  /*1ece0*/  STL [R24+0xea0], R19 ;  /* 0x000ea01318007387 */ /* 0x0009e20000100800 */
[----:B------:R-:W-:Y:S05]  /*1ecf0*/  BRA.U UP0, `(.L_x_370) ;  /* 0xfffffffd00887547 */ /* 0x000fea000b83ffff */
[----:B------:R-:W-:-:S05]  /*1ed00*/  UMOV UR4, UR11 ;  /* 0x0000000b00047c82 */ /* 0x000fca0008000000 */
.L_x_369:
[----:B------:R-:W-:-:S09]  /*1ed10*/  UISETP.NE.AND UP0, UPT, UR34, URZ, UPT ;  /* 0x000000ff2200728c */ /* 0x000fd2000bf05270 */
[----:B------:R-:W-:Y:S05]  /*1ed20*/  BRA.U !UP0, `(.L_x_368) ;  /* 0x0000000108687547 */ /* 0x000fea000b800000 */
[----:B------:R-:W-:-:S09]  /*1ed30*/  ULEA UR4, UR4, UR22, 0x2 ;  /* 0x0000001604047291 */ /* 0x000fd2000f8e10ff */
[----:B------:R-:W3:Y:S02]  /*1ed40*/  LDL R16, [UR4] ;  /* 0x00000004ff107983 */ /* 0x000ee40008100800 */
[----:B---34-:R-:W-:-:S05]  /*1ed50*/  LEA R19, R16, R1, 0x2 ;  /* 0x0000000110137211 */ /* 0x018fca00078e10ff */
[----:B------:R-:W3:Y:S04]  /*1ed60*/  LDL R15, [R19+0xa8] ;  /* 0x0000a800130f7983 */ /* 0x000ee80000100800 */
[----:B------:R-:W3:Y:S01]  /*1ed70*/  LDL R16, [R19+0x90] ;  /* 0x0000900013107983 */ /* 0x000ee20000100800 */
[----:B------:R-:W-:Y:S01]  /*1ed80*/  UISETP.NE.AND UP0, UPT, UR34, 0x1, UPT ;  /* 0x000000012200788c */ /* 0x000fe2000bf05270 */
[----:B---3--:R-:W-:-:S04]  /*1ed90*/  FMUL R16, R15, R16 ;  /* 0x000000100f107220 */ /* 0x008fc80000400000 */
[----:B------:R-:W-:Y:S01]  /*1eda0*/  FFMA R27, R16, R16, R27 ;  /* 0x00000010101b7223 */ /* 0x000fe2000000001b */
[----:B------:R1:W-:Y:S03]  /*1edb0*/  STL [R19+0xea0], R16 ;  /* 0x000ea01013007387 */ /* 0x0003e60000100800 */
[----:B------:R-:W-:Y:S05]  /*1edc0*/  BRA.U !UP0, `(.L_x_368) ;  /* 0x0000000108407547 */ /* 0x000fea000b800000 */
[----:B-1----:R-:W3:Y:S02]  /*1edd0*/  LDL R16, [UR4+0x4] ;  /* 0x00000404ff107983 */ /* 0x002ee40008100800 */
[----:B---3--:R-:W-:-:S05]  /*1ede0*/  IMAD R19, R16, 0x4, R1 ;  /* 0x0000000410137824 */ /* 0x008fca00078e0201 */
        /* <DEDUP_REMOVED lines=8> */
[----:B---3--:R-:W-:-:S05]  /*1ee70*/  LEA R19, R16, R1, 0x2 ;  /* 0x0000000110137211 */ /* 0x008fca00078e10ff */
[----:B------:R-:W3:Y:S04]  /*1ee80*/  LDL R15, [R19+0xa8] ;  /* 0x0000a800130f7983 */ /* 0x000ee80000100800 */
[----:B------:R-:W3:Y:S02]  /*1ee90*/  LDL R16, [R19+0x90] ;  /* 0x0000900013107983 */ /* 0x000ee40000100800 */
[----:B---3--:R-:W-:-:S04]  /*1eea0*/  FMUL R16, R15, R16 ;  /* 0x000000100f107220 */ /* 0x008fc80000400000 */
[----:B------:R-:W-:Y:S01]  /*1eeb0*/  FFMA R27, R16, R16, R27 ;  /* 0x00000010101b7223 */ /* 0x000fe2000000001b */
[----:B------:R1:W-:Y:S06]  /*1eec0*/  STL [R19+0xea0], R16 ;  /* 0x000ea01013007387 */ /* 0x0003ec0000100800 */
.L_x_368:
[----:B------:R-:W-:Y:S05]  /*1eed0*/  BSYNC.RECONVERGENT B2 ;  /* 0x0000000000027941 */ /* 0x000fea0003800200 */
.L_x_367:
[----:B---34-:R-:W-:Y:S01]  /*1eee0*/  IADD3 R15, PT, PT, R27, -0xd000000, RZ ;  /* 0xf30000001b0f7810 */ /* 0x018fe20007ffe0ff */
[----:B--2---:R2:W3:Y:S01]  /*1eef0*/  MUFU.RSQ R18, R27 ;  /* 0x0000001b00127308 */ /* 0x0044e20000001400 */
[----:B------:R-:W-:Y:S02]  /*1ef00*/  BSSY.RECONVERGENT B2, `(.L_x_374) ;  /* 0x000000b000027945 */ /* 0x000fe40003800200 */
[----:B------:R-:W-:-:S13]  /*1ef10*/  ISETP.GT.U32.AND P0, PT, R15, 0x727fffff, PT ;  /* 0x727fffff0f00780c */ /* 0x000fda0003f04070 */
[----:B--2---:R-:W-:Y:S05]  /*1ef20*/  @!P0 BRA `(.L_x_375) ;  /* 0x0000000000108947 */ /* 0x004fea0003800000 */
[----:B------:R-:W-:-:S07]  /*1ef30*/  MOV R26, 0x1ef50 ;  /* 0x0001ef50001a7802 */ /* 0x000fce0000000f00 */
[----:B01-3--:R-:W-:Y:S05]  /*1ef40*/  CALL.REL.NOINC `($__internal_2_$__cuda_sm20_sqrt_rn_f32_slowpath) ;  /* 0x0000014c00ac7944 */ /* 0x00bfea0003c00000 */
[----:B------:R-:W-:Y:S01]  /*1ef50*/  MOV R21, R48 ;  /* 0x0000003000157202 */ /* 0x000fe20000000f00 */
[----:B------:R-:W-:Y:S06]  /*1ef60*/  BRA `(.L_x_376) ;  /* 0x0000000000107947 */ /* 0x000fec0003800000 */
.L_x_375:
[C---:B-1-3--:R-:W-:Y:S01]  /*1ef70*/  FMUL.FTZ R16, R18.reuse, R27 ;  /* 0x0000001b12107220 */ /* 0x04afe20000410000 */
[----:B------:R-:W-:-:S03]  /*1ef80*/  FMUL.FTZ R15, R18, 0.5 ;  /* 0x3f000000120f7820 */ /* 0x000fc60000410000 */
[----:B------:R-:W-:-:S04]  /*1ef90*/  FFMA R21, -R16, R16, R27 ;  /* 0x0000001010157223 */ /* 0x000fc8000000011b */
[----:B------:R-:W-:-:S07]  /*1efa0*/  FFMA R21, R21, R15, R16 ;  /* 0x0000000f15157223 */ /* 0x000fce0000000010 */
.L_x_376:
[----:B------:R-:W-:Y:S05]  /*1efb0*/  BSYNC.RECONVERGENT B2 ;  /* 0x0000000000027941 */ /* 0x000fea0003800200 */
.L_x_374:
[C---:B------:R-:W-:Y:S01]  /*1efc0*/  FADD R16, -R28.reuse, R21 ;  /* 0x000000151c107221 */ /* 0x040fe20000000100 */
[----:B------:R-:W-:Y:S01]  /*1efd0*/  FMUL R15, R28, 0.10000000149011611938 ;  /* 0x3dcccccd1c0f7820 */ /* 0x000fe20000400000 */
[----:B------:R-:W-:Y:S04]  /*1efe0*/  BSSY.RECONVERGENT B4, `(.L_x_377) ;  /* 0x0000a07000047945 */ /* 0x000fe80003800200 */
[----:B------:R-:W-:Y:S01]  /*1eff0*/  FSETP.GTU.AND P0, PT, R16, R15, PT ;  /* 0x0000000f1000720b */ /* 0x000fe20003f0c000 */
[----:B------:R-:W-:-:S12]  /*1f000*/  IMAD.MOV.U32 R15, RZ, RZ, RZ ;  /* 0x000000ffff0f7224 */ /* 0x000fd800078e00ff */
[----:B------:R-:W-:Y:S05]  /*1f010*/  @!P0 BRA `(.L_x_378) ;  /* 0x000000a0000c8947 */ /* 0x000fea0003800000 */
[----:B------:R-:W-:Y:S01]  /*1f020*/  ISETP.NE.AND P0, PT, R34, UR30, PT ;  /* 0x0000001e22007c0c */ /* 0x000fe2000bf05270 */
[----:B------:R-:W-:Y:S01]  /*1f030*/  BSSY.RECONVERGENT B5, `(.L_x_379) ;  /* 0x000018e000057945 */ /* 0x000fe20003800200 */
[----:B------:R-:W-:-:S11]  /*1f040*/  HFMA2 R38, -RZ, RZ, 0, 0 ;  /* 0x00000000ff267431 */ /* 0x000fd600000001ff */
[----:B------:R-:W-:Y:S05]  /*1f050*/  @P0 BRA `(.L_x_380) ;  /* 0x00000018002c0947 */ /* 0x000fea0003800000 */
[----:B------:R-:W1:Y:S01]  /*1f060*/  LDCU UR4, c[0x0][0x388] ;  /* 0x00007100ff0477ac */ /* 0x000e620008000800 */
[----:B------:R-:W-:Y:S01]  /*1f070*/  MOV R47, RZ ;  /* 0x000000ff002f7202 */ /* 0x000fe20000000f00 */
[----:B-1----:R-:W-:-:S09]  /*1f080*/  UISETP.NE.AND UP0, UPT, UR4, URZ, UPT ;  /* 0x000000ff0400728c */ /* 0x002fd2000bf05270 */
[----:B------:R-:W-:Y:S05]  /*1f090*/  BRA.U !UP0, `(.L_x_381) ;  /* 0x0000001508e07547 */ /* 0x000fea000b800000 */
[----:B------:R-:W-:-:S04]  /*1f0a0*/  MOV R15, UR27 ;  /* 0x0000001b000f7c02 */ /* 0x000fc80008000f00 */
[----:B------:R-:W-:Y:S01]  /*1f0b0*/  ISETP.GE.U32.AND P0, PT, R15, 0x4, PT ;  /* 0x000000040f00780c */ /* 0x000fe20003f06070 */
[----:B------:R-:W-:-:S12]  /*1f0c0*/  IMAD.MOV.U32 R15, RZ, RZ, RZ ;  /* 0x000000ffff0f7224 */ /* 0x000fd800078e00ff */
[----:B------:R-:W-:Y:S05]  /*1f0d0*/  @!P0 BRA `(.L_x_382) ;  /* 0x0000000400548947 */ /* 0x000fea0003800000 */
[----:B------:R-:W-:-:S07]  /*1f0e0*/  MOV R15, RZ ;  /* 0x000000ff000f7202 */ /* 0x000fce0000000f00 */
.L_x_391:
[----:B------:R-:W-:-:S05]  /*1f0f0*/  LEA R20, R15, UR22, 0x2 ;  /* 0x000000160f147c11 */ /* 0x000fca000f8e10ff */
[----:B-1----:R-:W2:Y:S01]  /*1f100*/  LDL.64 R18, [R20] ;  /* 0x0000000014127983 */ /* 0x002ea20000100a00 */
[----:B------:R-:W1:Y:S01]  /*1f110*/  MUFU.RCP R22, R21 ;  /* 0x0000001500167308 */ /* 0x000e620000001000 */
[----:B--2---:R-:W-:-:S06]  /*1f120*/  LEA R43, R18, R1, 0x2 ;  /* 0x00000001122b7211 */ /* 0x004fcc00078e10ff */
[----:B------:R-:W2:Y:S01]  /*1f130*/  LDL R43, [R43+0xa8] ;  /* 0x0000a8002b2b7983 */ /* 0x000ea20000100800 */
[C---:B-1----:R-:W-:Y:S01]  /*1f140*/  FFMA R25, R22.reuse, -R21, 1 ;  /* 0x3f80000016197423 */ /* 0x042fe20000000815 */
[----:B------:R-:W-:Y:S01]  /*1f150*/  IADD3 R15, PT, PT, R15, 0x4, RZ ;  /* 0x000000040f0f7810 */ /* 0x000fe20007ffe0ff */
[----:B------:R-:W-:Y:S02]  /*1f160*/  BSSY.RECONVERGENT B6, `(.L_x_383) ;  /* 0x000000b000067945 */ /* 0x000fe40003800200 */
[----:B------:R-:W-:Y:S01]  /*1f170*/  FFMA R22, R22, R25, R22 ;  /* 0x0000001916167223 */ /* 0x000fe20000000016 */
[----:B------:R-:W-:Y:S01]  /*1f180*/  ISETP.NE.AND P1, PT, R15, UR11, PT ;  /* 0x0000000b0f007c0c */ /* 0x000fe2000bf25270 */
[----:B--2---:R-:W1:Y:S02]  /*1f190*/  FCHK P0, R43, R21 ;  /* 0x000000152b007302 */ /* 0x004e640000000000 */
[----:B------:R-:W-:-:S04]  /*1f1a0*/  FFMA R24, R43, R22, RZ ;  /* 0x000000162b187223 */ /* 0x000fc800000000ff */
[----:B------:R-:W-:-:S04]  /*1f1b0*/  FFMA R25, R24, -R21, R43 ;  /* 0x8000001518197223 */ /* 0x000fc8000000002b */
[----:B------:R-:W-:Y:S01]  /*1f1c0*/  FFMA R26, R22, R25, R24 ;  /* 0x00000019161a7223 */ /* 0x000fe20000000018 */
[----:B-1----:R-:W-:Y:S06]  /*1f1d0*/  @!P0 BRA `(.L_x_384) ;  /* 0x00000000000c8947 */ /* 0x002fec0003800000 */
[----:B------:R-:W-:Y:S01]  /*1f1e0*/  IMAD.MOV.U32 R41, RZ, RZ, R21 ;  /* 0x000000ffff297224 */ /* 0x000fe200078e0015 */
[----:B------:R-:W-:-:S07]  /*1f1f0*/  MOV R42, 0x1f210 ;  /* 0x0001f210002a7802 */ /* 0x000fce0000000f00 */
[----:B0-----:R-:W-:Y:S05]  /*1f200*/  CALL.REL.NOINC `($__internal_3_$__cuda_sm3x_div_rn_noftz_f32_slowpath) ;  /* 0x0000014c00507944 */ /* 0x001fea0003c00000 */
.L_x_384:
[----:B------:R-:W-:Y:S05]  /*1f210*/  BSYNC.RECONVERGENT B6 ;  /* 0x0000000000067941 */ /* 0x000fea0003800200 */
.L_x_383:
[----:B------:R-:W-:-:S05]  /*1f220*/  LEA R38, R18, R1, 0x2 ;  /* 0x0000000112267211 */ /* 0x000fca00078e10ff */
[----:B------:R-:W2:Y:S01]  /*1f230*/  LDL R25, [R38+0xea0] ;  /* 0x000ea00026197983 */ /* 0x000ea20000100800 */
[----:B------:R-:W-:Y:S01]  /*1f240*/  LEA R24, R19, R1, 0x2 ;  /* 0x0000000113187211 */ /* 0x000fe200078e10ff */
[----:B------:R-:W1:Y:S01]  /*1f250*/  MUFU.RCP R18, R21 ;  /* 0x0000001500127308 */ /* 0x000e620000001000 */
[----:B--2---:R-:W-:-:S05]  /*1f260*/  FMUL R25, R25, R26 ;  /* 0x0000001a19197220 */ /* 0x004fca0000400000 */
[----:B------:R2:W-:Y:S04]  /*1f270*/  STL [R38+0xea0], R25 ;  /* 0x000ea01926007387 */ /* 0x0005e80000100800 */
[----:B------:R-:W3:Y:S01]  /*1f280*/  LDL R43, [R24+0xa8] ;  /* 0x0000a800182b7983 */ /* 0x000ee20000100800 */
[C---:B-1----:R-:W-:Y:S01]  /*1f290*/  FFMA R27, R18.reuse, -R21, 1 ;  /* 0x3f800000121b7423 */ /* 0x042fe20000000815 */
[----:B------:R-:W-:Y:S03]  /*1f2a0*/  BSSY.RECONVERGENT B6, `(.L_x_385) ;  /* 0x000000a000067945 */ /* 0x000fe60003800200 */
[----:B------:R-:W-:Y:S01]  /*1f2b0*/  FFMA R18, R18, R27, R18 ;  /* 0x0000001b12127223 */ /* 0x000fe20000000012 */
[----:B---3--:R-:W1:Y:S03]  /*1f2c0*/  FCHK P0, R43, R21 ;  /* 0x000000152b007302 */ /* 0x008e660000000000 */
[----:B------:R-:W-:-:S04]  /*1f2d0*/  FFMA R22, R18, R43, RZ ;  /* 0x0000002b12167223 */ /* 0x000fc800000000ff */
[----:B------:R-:W-:-:S04]  /*1f2e0*/  FFMA R27, R22, -R21, R43 ;  /* 0x80000015161b7223 */ /* 0x000fc8000000002b */
[----:B------:R-:W-:Y:S01]  /*1f2f0*/  FFMA R26, R18, R27, R22 ;  /* 0x0000001b121a7223 */ /* 0x000fe20000000016 */
[----:B-12---:R-:W-:Y:S06]  /*1f300*/  @!P0 BRA `(.L_x_386) ;  /* 0x00000000000c8947 */ /* 0x006fec0003800000 */
[----:B------:R-:W-:Y:S02]  /*1f310*/  MOV R41, R21 ;  /* 0x0000001500297202 */ /* 0x000fe40000000f00 */
[----:B------:R-:W-:-:S07]  /*1f320*/  MOV R42, 0x1f340 ;  /* 0x0001f340002a7802 */ /* 0x000fce0000000f00 */
[----:B0-----:R-:W-:Y:S05]  /*1f330*/  CALL.REL.NOINC `($__internal_3_$__cuda_sm3x_div_rn_noftz_f32_slowpath) ;  /* 0x0000014c00047944 */ /* 0x001fea0003c00000 */
.L_x_386:
[----:B------:R-:W-:Y:S05]  /*1f340*/  BSYNC.RECONVERGENT B6 ;  /* 0x0000000000067941 */ /* 0x000fea0003800200 */
.L_x_385:
[----:B------:R-:W-:-:S05]  /*1f350*/  IMAD R37, R19, 0x4, R1 ;  /* 0x0000000413257824 */ /* 0x000fca00078e0201 */
[----:B------:R-:W2:Y:S02]  /*1f360*/  LDL R19, [R37+0xea0] ;  /* 0x000ea00025137983 */ /* 0x000ea40000100800 */
[----:B--2---:R-:W-:-:S05]  /*1f370*/  FMUL R26, R19, R26 ;  /* 0x0000001a131a7220 */ /* 0x004fca0000400000 */
[----:B------:R1:W-:Y:S04]  /*1f380*/  STL [R37+0xea0], R26 ;  /* 0x000ea01a25007387 */ /* 0x0003e80000100800 */
[----:B------:R-:W2:Y:S01]  /*1f390*/  LDL.64 R18, [R20+0x8] ;  /* 0x0000080014127983 */ /* 0x000ea20000100a00 */
[----:B------:R-:W3:Y:S01]  /*1f3a0*/  MUFU.RCP R22, R21 ;  /* 0x0000001500167308 */ /* 0x000ee20000001000 */
[----:B--2---:R-:W-:-:S05]  /*1f3b0*/  LEA R27, R18, R1, 0x2 ;  /* 0x00000001121b7211 */ /* 0x004fca00078e10ff */
[----:B------:R-:W2:Y:S01]  /*1f3c0*/  LDL R43, [R27+0xa8] ;  /* 0x0000a8001b2b7983 */ /* 0x000ea20000100800 */
[C---:B---3--:R-:W-:Y:S01]  /*1f3d0*/  FFMA R25, R22.reuse, -R21, 1 ;  /* 0x3f80000016197423 */ /* 0x048fe20000000815 */
[----:B------:R-:W-:Y:S03]  /*1f3e0*/  BSSY.RECONVERGENT B6, `(.L_x_387) ;  /* 0x000000b000067945 */ /* 0x000fe60003800200 */
[----:B------:R-:W-:Y:S01]  /*1f3f0*/  FFMA R22, R22, R25, R22 ;  /* 0x0000001916167223 */ /* 0x000fe20000000016 */
[----:B--2---:R-:W2:Y:S03]  /*1f400*/  FCHK P0, R43, R21 ;  /* 0x000000152b007302 */ /* 0x004ea60000000000 */
[----:B------:R-:W-:-:S04]  /*1f410*/  FFMA R24, R22, R43, RZ ;  /* 0x0000002b16187223 */ /* 0x000fc800000000ff */
[----:B------:R-:W-:-:S04]  /*1f420*/  FFMA R25, R24, -R21, R43 ;  /* 0x8000001518197223 */ /* 0x000fc8000000002b */
[----:B------:R-:W-:Y:S01]  /*1f430*/  FFMA R22, R22, R25, R24 ;  /* 0x0000001916167223 */ /* 0x000fe20000000018 */
[----:B-12---:R-:W-:Y:S06]  /*1f440*/  @!P0 BRA `(.L_x_388) ;  /* 0x0000000000108947 */ /* 0x006fec0003800000 */
[----:B------:R-:W-:Y:S02]  /*1f450*/  MOV R41, R21 ;  /* 0x0000001500297202 */ /* 0x000fe40000000f00 */
[----:B------:R-:W-:-:S07]  /*1f460*/  MOV R42, 0x1f480 ;  /* 0x0001f480002a7802 */ /* 0x000fce0000000f00 */
[----:B0-----:R-:W-:Y:S05]  /*1f470*/  CALL.REL.NOINC `($__internal_3_$__cuda_sm3x_div_rn_noftz_f32_slowpath) ;  /* 0x0000014800b47944 */ /* 0x001fea0003c00000 */
[----:B------:R-:W-:-:S07]  /*1f480*/  MOV R22, R26 ;  /* 0x0000001a00167202 */ /* 0x000fce0000000f00 */
.L_x_388:
[----:B------:R-:W-:Y:S05]  /*1f490*/  BSYNC.RECONVERGENT B6 ;  /* 0x0000000000067941 */ /* 0x000fea0003800200 */
.L_x_387:
[----:B------:R-:W-:-:S05]  /*1f4a0*/  IMAD R27, R18, 0x4, R1 ;  /* 0x00000004121b7824 */ /* 0x000fca00078e0201 */
        /* <DEDUP_REMOVED lines=17> */
.L_x_390:
[----:B------:R-:W-:Y:S05]  /*1f5c0*/  BSYNC.RECONVERGENT B6 ;  /* 0x0000000000067941 */ /* 0x000fea0003800200 */
.L_x_389:
[----:B------:R-:W-:-:S05]  /*1f5d0*/  LEA R18, R19, R1, 0x2 ;  /* 0x0000000113127211 */ /* 0x000fca00078e10ff */
[----:B------:R-:W2:Y:S02]  /*1f5e0*/  LDL R19, [R18+0xea0] ;  /* 0x000ea00012137983 */ /* 0x000ea40000100800 */
[----:B--2---:R-:W-:-:S05]  /*1f5f0*/  FMUL R19, R19, R26 ;  /* 0x0000001a13137220 */ /* 0x004fca0000400000 */
[----:B------:R1:W-:Y:S01]  /*1f600*/  STL [R18+0xea0], R19 ;  /* 0x000ea01312007387 */ /* 0x0003e20000100800 */
[----:B------:R-:W-:Y:S05]  /*1f610*/  @P1 BRA `(.L_x_391) ;  /* 0xfffffff800b41947 */ /* 0x000fea000383ffff */
[----:B------:R-:W-:-:S07]  /*1f620*/  IMAD.U32 R15, RZ, RZ, UR11 ;  /* 0x0000000bff0f7e24 */ /* 0x000fce000f8e00ff */
.L_x_382:
[----:B------:R-:W-:-:S09]  /*1f630*/  UISETP.NE.AND UP0, UPT, UR34, URZ, UPT ;  /* 0x000000ff2200728c */ /* 0x000fd2000bf05270 */
[----:B------:R-:W-:Y:S05]  /*1f640*/  BRA.U !UP0, `(.L_x_392) ;  /* 0x00000005080c7547 */ /* 0x000fea000b800000 */
[----:B------:R-:W-:-:S05]  /*1f650*/  LEA R15, R15, UR22, 0x2 ;  /* 0x000000160f0f7c11 */ /* 0x000fca000f8e10ff */
[----:B-1----:R-:W2:Y:S01]  /*1f660*/  LDL R18, [R15] ;  /* 0x000000000f127983 */ /* 0x002ea20000100800 */
[----:B------:R-:W1:Y:S01]  /*1f670*/  MUFU.RCP R20, R21 ;  /* 0x0000001500147308 */ /* 0x000e620000001000 */
[----:B--2---:R-:W-:-:S05]  /*1f680*/  LEA R22, R18, R1, 0x2 ;  /* 0x0000000112167211 */ /* 0x004fca00078e10ff */
[----:B------:R-:W2:Y:S01]  /*1f690*/  LDL R43, [R22+0xa8] ;  /* 0x0000a800162b7983 */ /* 0x000ea20000100800 */
[C---:B-1----:R-:W-:Y:S01]  /*1f6a0*/  FFMA R19, R20.reuse, -R21, 1 ;  /* 0x3f80000014137423 */ /* 0x042fe20000000815 */
[----:B------:R-:W-:Y:S01]  /*1f6b0*/  MOV R24, UR34 ;  /* 0x0000002200187c02 */ /* 0x000fe20008000f00 */
[----:B------:R-:W-:Y:S02]  /*1f6c0*/  BSSY.RECONVERGENT B6, `(.L_x_393) ;  /* 0x000000b000067945 */ /* 0x000fe40003800200 */
[----:B------:R-:W-:Y:S01]  /*1f6d0*/  FFMA R19, R20, R19, R20 ;  /* 0x0000001314137223 */ /* 0x000fe20000000014 */
[----:B------:R-:W-:Y:S01]  /*1f6e0*/  ISETP.NE.AND P1, PT, R24, 0x1, PT ;  /* 0x000000011800780c */ /* 0x000fe20003f25270 */
[----:B--2---:R-:W1:Y:S02]  /*1f6f0*/  FCHK P0, R43, R21 ;  /* 0x000000152b007302 */ /* 0x004e640000000000 */
[----:B------:R-:W-:-:S04]  /*1f700*/  FFMA R20, R19, R43, RZ ;  /* 0x0000002b13147223 */ /* 0x000fc800000000ff */
[----:B------:R-:W-:-:S04]  /*1f710*/  FFMA R25, R20, -R21, R43 ;  /* 0x8000001514197223 */ /* 0x000fc8000000002b */
[----:B------:R-:W-:Y:S01]  /*1f720*/  FFMA R26, R19, R25, R20 ;  /* 0x00000019131a7223 */ /* 0x000fe20000000014 */
[----:B-1----:R-:W-:Y:S06]  /*1f730*/  @!P0 BRA `(.L_x_394) ;  /* 0x00000000000c8947 */ /* 0x002fec0003800000 */
[----:B------:R-:W-:Y:S02]  /*1f740*/  MOV R41, R21 ;  /* 0x0000001500297202 */ /* 0x000fe40000000f00 */
[----:B------:R-:W-:-:S07]  /*1f750*/  MOV R42, 0x1f770 ;  /* 0x0001f770002a7802 */ /* 0x000fce0000000f00 */
[----:B0-----:R-:W-:Y:S05]  /*1f760*/  CALL.REL.NOINC `($__internal_3_$__cuda_sm3x_div_rn_noftz_f32_slowpath) ;  /* 0x0000014400f87944 */ /* 0x001fea0003c00000 */
.L_x_394:
[----:B------:R-:W-:Y:S05]  /*1f770*/  BSYNC.RECONVERGENT B6 ;  /* 0x0000000000067941 */ /* 0x000fea0003800200 */
.L_x_393:
[----:B------:R-:W-:-:S05]  /*1f780*/  IMAD R18, R18, 0x4, R1 ;  /* 0x0000000412127824 */ /* 0x000fca00078e0201 */
[----:B------:R-:W2:Y:S02]  /*1f790*/  LDL R19, [R18+0xea0] ;  /* 0x000ea00012137983 */ /* 0x000ea40000100800 */
[----:B--2---:R-:W-:-:S05]  /*1f7a0*/  FMUL R19, R19, R26 ;  /* 0x0000001a13137220 */ /* 0x004fca0000400000 */
[----:B------:R2:W-:Y:S01]  /*1f7b0*/  STL [R18+0xea0], R19 ;  /* 0x000ea01312007387 */ /* 0x0005e20000100800 */
[----:B------:R-:W-:Y:S05]  /*1f7c0*/  @!P1 BRA `(.L_x_392) ;  /* 0x0000000000ac9947 */ /* 0x000fea0003800000 */
[----:B--2---:R-:W2:Y:S01]  /*1f7d0*/  LDL R18, [R15+0x4] ;  /* 0x000004000f127983 */ /* 0x004ea20000100800 */
        /* <DEDUP_REMOVED lines=16> */
.L_x_396:
[----:B------:R-:W-:Y:S05]  /*1f8e0*/  BSYNC.RECONVERGENT B6 ;  /* 0x0000000000067941 */ /* 0x000fea0003800200 */
.L_x_395:
[----:B------:R-:W-:-:S05]  /*1f8f0*/  IMAD R18, R18, 0x4, R1 ;  /* 0x0000000412127824 */ /* 0x000fca00078e0201 */
[----:B------:R-:W2:Y:S02]  /*1f900*/  LDL R19, [R18+0xea0] ;  /* 0x000ea00012137983 */ /* 0x000ea40000100800 */
[----:B--2---:R-:W-:-:S05]  /*1f910*/  FMUL R19, R19, R26 ;  /* 0x0000001a13137220 */ /* 0x004fca0000400000 */
[----:B------:R3:W-:Y:S01]  /*1f920*/  STL [R18+0xea0], R19 ;  /* 0x000ea01312007387 */ /* 0x0007e20000100800 */
[----:B------:R-:W-:Y:S05]  /*1f930*/  @!P1 BRA `(.L_x_392) ;  /* 0x0000000000509947 */ /* 0x000fea0003800000 */
[----:B---3--:R-:W2:Y:S01]  /*1f940*/  LDL R18, [R15+0x8] ;  /* 0x000008000f127983 */ /* 0x008ea20000100800 */
[----:B------:R-:W1:Y:S01]  /*1f950*/  MUFU.RCP R20, R21 ;  /* 0x0000001500147308 */ /* 0x000e620000001000 */
[----:B--2---:R-:W-:-:S05]  /*1f960*/  LEA R22, R18, R1, 0x2 ;  /* 0x0000000112167211 */ /* 0x004fca00078e10ff */
[----:B------:R-:W2:Y:S01]  /*1f970*/  LDL R43, [R22+0xa8] ;  /* 0x0000a800162b7983 */ /* 0x000ea20000100800 */
[C---:B-1----:R-:W-:Y:S01]  /*1f980*/  FFMA R19, R20.reuse, -R21, 1 ;  /* 0x3f80000014137423 */ /* 0x042fe20000000815 */
[----:B------:R-:W-:Y:S03]  /*1f990*/  BSSY.RECONVERGENT B6, `(.L_x_397) ;  /* 0x000000a000067945 */ /* 0x000fe60003800200 */
[----:B------:R-:W-:Y:S01]  /*1f9a0*/  FFMA R19, R20, R19, R20 ;  /* 0x0000001314137223 */ /* 0x000fe20000000014 */
[----:B--2---:R-:W1:Y:S03]  /*1f9b0*/  FCHK P0, R43, R21 ;  /* 0x000000152b007302 */ /* 0x004e660000000000 */
[----:B------:R-:W-:-:S04]  /*1f9c0*/  FFMA R20, R19, R43, RZ ;  /* 0x0000002b13147223 */ /* 0x000fc800000000ff */
[----:B------:R-:W-:-:S04]  /*1f9d0*/  FFMA R25, R20, -R21, R43 ;  /* 0x8000001514197223 */ /* 0x000fc8000000002b */
[----:B------:R-:W-:Y:S01]  /*1f9e0*/  FFMA R26, R19, R25, R20 ;  /* 0x00000019131a7223 */ /* 0x000fe20000000014 */
[----:B-1----:R-:W-:Y:S06]  /*1f9f0*/  @!P0 BRA `(.L_x_398) ;  /* 0x00000000000c8947 */ /* 0x002fec0003800000 */
[----:B------:R-:W-:Y:S02]  /*1fa00*/  MOV R41, R21 ;  /* 0x0000001500297202 */ /* 0x000fe40000000f00 */
[----:B------:R-:W-:-:S07]  /*1fa10*/  MOV R42, 0x1fa30 ;  /* 0x0001fa30002a7802 */ /* 0x000fce0000000f00 */
[----:B0-----:R-:W-:Y:S05]  /*1fa20*/  CALL.REL.NOINC `($__internal_3_$__cuda_sm3x_div_rn_noftz_f32_slowpath) ;  /* 0x0000014400487944 */ /* 0x001fea0003c00000 */
.L_x_398:
[----:B------:R-:W-:Y:S05]  /*1fa30*/  BSYNC.RECONVERGENT B6 ;  /* 0x0000000000067941 */ /* 0x000fea0003800200 */
.L_x_397:
[----:B------:R-:W-:-:S05]  /*1fa40*/  LEA R18, R18, R1, 0x2 ;  /* 0x0000000112127211 */ /* 0x000fca00078e10ff */
[----:B------:R-:W2:Y:S02]  /*1fa50*/  LDL R15, [R18+0xea0] ;  /* 0x000ea000120f7983 */ /* 0x000ea40000100800 */
[----:B--2---:R-:W-:-:S05]  /*1fa60*/  FMUL R15, R15, R26 ;  /* 0x0000001a0f0f7220 */ /* 0x004fca0000400000 */
[----:B------:R4:W-:Y:S02]  /*1fa70*/  STL [R18+0xea0], R15 ;  /* 0x000ea00f12007387 */ /* 0x0009e40000100800 */
.L_x_392:
[----:B------:R-:W-:Y:S02]  /*1fa80*/  HFMA2 R47, -RZ, RZ, 0, 0 ;  /* 0x00000000ff2f7431 */ /* 0x000fe400000001ff */
[----:B----4-:R-:W-:Y:S01]  /*1fa90*/  IMAD.MOV.U32 R15, RZ, RZ, RZ ;  /* 0x000000ffff0f7224 */ /* 0x010fe200078e00ff */
[----:B-123--:R-:W-:Y:S02]  /*1faa0*/  PRMT R18, RZ, 0x7610, R18 ;  /* 0x00007610ff127816 */ /* 0x00efe40000000012 */
[----:B------:R-:W-:-:S07]  /*1fab0*/  PRMT R19, RZ, 0x7610, R19 ;  /* 0x00007610ff137816 */ /* 0x000fce0000000013 */
.L_x_406:
[----:B------:R-:W-:-:S06]  /*1fac0*/  LEA R20, R15, UR22, 0x2 ;  /* 0x000000160f147c11 */ /* 0x000fcc000f8e10ff */
[----:B------:R-:W5:Y:S01]  /*1fad0*/  LDL R20, [R20] ;  /* 0x0000000014147983 */ /* 0x000f620000100800 */
[----:B------:R-:W-:Y:S02]  /*1fae0*/  ISETP.NE.AND P0, PT, R15, RZ, PT ;  /* 0x000000ff0f00720c */ /* 0x000fe40003f05270 */
[----:B------:R-:W-:-:S11]  /*1faf0*/  MOV R43, RZ ;  /* 0x000000ff002b7202 */ /* 0x000fd60000000f00 */
[----:B------:R-:W-:Y:S05]  /*1fb00*/  @!P0 BRA `(.L_x_399) ;  /* 0x0000000800e88947 */ /* 0x000fea0003800000 */
[C---:B------:R-:W-:Y:S01]  /*1fb10*/  ISETP.GE.U32.AND P0, PT, R15.reuse, 0x10, PT ;  /* 0x000000100f00780c */ /* 0x040fe20003f06070 */
[----:B------:R-:W-:Y:S01]  /*1fb20*/  IMAD.MOV.U32 R43, RZ, RZ, RZ ;  /* 0x000000ffff2b7224 */ /* 0x000fe200078e00ff */
[----:B------:R-:W-:Y:S02]  /*1fb30*/  LOP3.LUT P1, RZ, R15, 0xf, RZ, 0xc0, !PT ;  /* 0x0000000f0fff7812 */ /* 0x000fe4000782c0ff */
[----:B------:R-:W-:-:S09]  /*1fb40*/  MOV R37, RZ ;  /* 0x000000ff00257202 */ /* 0x000fd20000000f00 */
[----:B------:R-:W-:Y:S05]  /*1fb50*/  @!P0 BRA `(.L_x_400) ;  /* 0x0000000400508947 */ /* 0x000fea0003800000 */
[----:B------:R-:W-:Y:S01]  /*1fb60*/  HFMA2 R46, -RZ, RZ, 0, 0 ;  /* 0x00000000ff2e7431 */ /* 0x000fe200000001ff */
[----:B------:R-:W-:Y:S02]  /*1fb70*/  LOP3.LUT R37, R15, 0x7ffffff0, RZ, 0xc0, !PT ;  /* 0x7ffffff00f257812 */ /* 0x000fe400078ec0ff */
[----:B------:R-:W-:-:S07]  /*1fb80*/  MOV R43, RZ ;  /* 0x000000ff002b7202 */ /* 0x000fce0000000f00 */
.L_x_401:
[----:B------:R-:W-:-:S05]  /*1fb90*/  LEA R49, R46, UR22, 0x2 ;  /* 0x000000162e317c11 */ /* 0x000fca000f8e10ff */
[----:B------:R-:W2:Y:S01]  /*1fba0*/  LDL.64 R24, [R49] ;  /* 0x0000000031187983 */ /* 0x000ea20000100a00 */
[----:B------:R-:W-:-:S03]  /*1fbb0*/  IMAD R41, R46, 0x6, RZ ;  /* 0x000000062e297824 */ /* 0x000fc600078e02ff */
[----:B------:R-:W3:Y:S02]  /*1fbc0*/  LDL.64 R26, [R49+0x8] ;  /* 0x00000800311a7983 */ /* 0x000ee40000100a00 */
[----:B-----5:R-:W-:-:S05]  /*1fbd0*/  IADD3 R39, PT, PT, R20, R41, RZ ;  /* 0x0000002914277210 */ /* 0x020fca0007ffe0ff */
[----:B------:R-:W-:Y:S02]  /*1fbe0*/  IMAD R48, R39, 0x4, R30 ;  /* 0x0000000427307824 */ /* 0x000fe400078e021e */
[----:B------:R-:W4:Y:S04]  /*1fbf0*/  LDL.64 R38, [R49+0x10] ;  /* 0x0000100031267983 */ /* 0x000f280000100a00 */
[----:B------:R-:W4:Y:S01]  /*1fc00*/  LDL R42, [R48] ;  /* 0x00000000302a7983 */ /* 0x000f220000100800 */
[----:B------:R-:W-:-:S04]  /*1fc10*/  IADD3 R22, PT, PT, R20, R41, RZ ;  /* 0x0000002914167210 */ /* 0x000fc80007ffe0ff */
[----:B------:R-:W-:Y:S02]  /*1fc20*/  LEA R56, R22, R1, 0x2 ;  /* 0x0000000116387211 */ /* 0x000fe400078e10ff */
[----:B------:R-:W4:Y:S04]  /*1fc30*/  LDL R22, [R48+0x30] ;  /* 0x0000300030167983 */ /* 0x000f280000100800 */
[----:B------:R-:W4:Y:S04]  /*1fc40*/  LDL R40, [R56+0x4638] ;  /* 0x0046380038287983 */ /* 0x000f280000100800 */
[----:B------:R-:W4:Y:S04]  /*1fc50*/  LDL R54, [R56+0x4668] ;  /* 0x0046680038367983 */ /* 0x000f280000100800 */
[----:B------:R1:W4:Y:S01]  /*1fc60*/  LDL R55, [R56+0x4698] ;  /* 0x0046980038377983 */ /* 0x0003220000100800 */
[----:B--2---:R-:W-:-:S06]  /*1fc70*/  LEA R50, R24, UR26, 0x2 ;  /* 0x0000001a18327c11 */ /* 0x004fcc000f8e10ff */
[----:B------:R-:W2:Y:S01]  /*1fc80*/  LDL R50, [R50] ;  /* 0x0000000032327983 */ /* 0x000ea20000100800 */
[----:B------:R-:W-:Y:S02]  /*1fc90*/  LEA R41, R25, UR26, 0x2 ;  /* 0x0000001a19297c11 */ /* 0x000fe4000f8e10ff */
[----:B---3--:R-:W-:Y:S01]  /*1fca0*/  LEA R51, R26, UR26, 0x2 ;  /* 0x0000001a1a337c11 */ /* 0x008fe2000f8e10ff */
[----:B------:R-:W3:Y:S04]  /*1fcb0*/  LDL.64 R24, [R49+0x18] ;  /* 0x0000180031187983 */ /* 0x000ee80000100a00 */
[----:B------:R-:W3:Y:S01]  /*1fcc0*/  LDL R41, [R41] ;  /* 0x0000000029297983 */ /* 0x000ee20000100800 */
[----:B------:R-:W-:-:S03]  /*1fcd0*/  LEA R57, R27, UR26, 0x2 ;  /* 0x0000001a1b397c11 */ /* 0x000fc6000f8e10ff */
[----:B------:R-:W3:Y:S01]  /*1fce0*/  LDL R51, [R51] ;  /* 0x0000000033337983 */ /* 0x000ee20000100800 */
[----:B----4-:R-:W-:-:S03]  /*1fcf0*/  LEA R53, R38, UR26, 0x2 ;  /* 0x0000001a26357c11 */ /* 0x010fc6000f8e10ff */
[----:B------:R-:W4:Y:S01]  /*1fd00*/  LDL R57, [R57] ;  /* 0x0000000039397983 */ /* 0x000f220000100800 */
[----:B------:R-:W-:-:S03]  /*1fd10*/  LEA R52, R39, UR26, 0x2 ;  /* 0x0000001a27347c11 */ /* 0x000fc6000f8e10ff */
[----:B------:R-:W4:Y:S04]  /*1fd20*/  LDL R53, [R53] ;  /* 0x0000000035357983 */ /* 0x000f280000100800 */
[----:B------:R-:W1:Y:S04]  /*1fd30*/  LDL.64 R26, [R49+0x20] ;  /* 0x00002000311a7983 */ /* 0x000e680000100a00 */
[----:B------:R-:W4:Y:S04]  /*1fd40*/  LDL R52, [R52] ;  /* 0x0000000034347983 */ /* 0x000f280000100800 */
[----:B------:R-:W4:Y:S01]  /*1fd50*/  LDL.64 R38, [R49+0x28] ;  /* 0x0000280031267983 */ /* 0x000f220000100a00 */
[----:B--2---:R-:W-:-:S03]  /*1fd60*/  FFMA R43, R42, R50, R43 ;  /* 0x000000322a2b7223 */ /* 0x004fc6000000002b */
[----:B------:R-:W2:Y:S01]  /*1fd70*/  LDL R50, [R48+0x60] ;  /* 0x0000600030327983 */ /* 0x000ea20000100800 */
[----:B---3--:R-:W-:-:S03]  /*1fd80*/  FFMA R59, R40, R41, R43 ;  /* 0x00000029283b7223 */ /* 0x008fc6000000002b */
[----:B------:R-:W3:Y:S04]  /*1fd90*/  LDL.64 R40, [R49+0x30] ;  /* 0x0000300031287983 */ /* 0x000ee80000100a00 */
[----:B------:R0:W3:Y:S01]  /*1fda0*/  LDL.64 R42, [R49+0x38] ;  /* 0x00003800312a7983 */ /* 0x0000e20000100a00 */
[----:B------:R-:W-:Y:S01]  /*1fdb0*/  FFMA R51, R22, R51, R59 ;  /* 0x0000003316337223 */ /* 0x000fe2000000003b */
[----:B------:R-:W-:Y:S02]  /*1fdc0*/  LEA R22, R24, UR26, 0x2 ;  /* 0x0000001a18167c11 */ /* 0x000fe4000f8e10ff */
[----:B------:R-:W3:Y:S01]  /*1fdd0*/  LDL R24, [R48+0xa8] ;  /* 0x0000a80030187983 */ /* 0x000ee20000100800 */
[----:B----4-:R-:W-:Y:S01]  /*1fde0*/  FFMA R51, R54, R57, R51 ;  /* 0x0000003936337223 */ /* 0x010fe20000000033 */
[----:B------:R-:W-:-:S02]  /*1fdf0*/  LEA R54, R25, UR26, 0x2 ;  /* 0x0000001a19367c11 */ /* 0x000fc4000f8e10ff */
[----:B------:R-:W4:Y:S04]  /*1fe00*/  LDL R25, [R48+0x90] ;  /* 0x0000900030197983 */ /* 0x000f280000100800 */
[----:B------:R-:W4:Y:S01]  /*1fe10*/  LDL R22, [R22] ;  /* 0x0000000016167983 */ /* 0x000f220000100800 */
[----:B-1----:R-:W-:Y:S02]  /*1fe20*/  LEA R56, R26, UR26, 0x2 ;  /* 0x0000001a1a387c11 */ /* 0x002fe4000f8e10ff */
[----:B0-----:R-:W-:Y:S01]  /*1fe30*/  LEA R49, R27, UR26, 0x2 ;  /* 0x0000001a1b317c11 */ /* 0x001fe2000f8e10ff */
[----:B------:R-:W4:Y:S04]  /*1fe40*/  LDL R26, [R48+0xc0] ;  /* 0x0000c000301a7983 */ /* 0x000f280000100800 */
[----:B------:R-:W4:Y:S04]  /*1fe50*/  LDL R27, [R56] ;  /* 0x00000000381b7983 */ /* 0x000f280000100800 */
[----:B------:R-:W4:Y:S04]  /*1fe60*/  LDL R49, [R49] ;  /* 0x0000000031317983 */ /* 0x000f280000100800 */
[----:B------:R-:W4:Y:S01]  /*1fe70*/  LDL R57, [R48+0x168] ;  /* 0x0001680030397983 */ /* 0x000f220000100800 */
[----:B--2---:R-:W-:-:S03]  /*1fe80*/  FFMA R50, R50, R53, R51 ;  /* 0x0000003532327223 */ /* 0x004fc60000000033 */
[----:B------:R3:W2:Y:S01]  /*1fe90*/  LDL R51, [R54] ;  /* 0x0000000036337983 */ /* 0x0006a20000100800 */
[----:B------:R-:W-:Y:S01]  /*1fea0*/  FFMA R52, R55, R52, R50 ;  /* 0x0000003437347223 */ /* 0x000fe20000000032 */
[----:B------:R-:W-:Y:S02]  /*1feb0*/  LEA R50, R38, UR26, 0x2 ;  /* 0x0000001a26327c11 */ /* 0x000fe4000f8e10ff */
[----:B------:R-:W2:Y:S01]  /*1fec0*/  LDL R38, [R48+0xd8] ;  /* 0x0000d80030267983 */ /* 0x000ea20000100800 */
[----:B------:R-:W-:-:S03]  /*1fed0*/  LEA R53, R39, UR26, 0x2 ;  /* 0x0000001a27357c11 */ /* 0x000fc6000f8e10ff */
[----:B------:R-:W2:Y:S01]  /*1fee0*/  LDL R39, [R48+0xf0] ;  /* 0x0000f00030277983 */ /* 0x000ea20000100800 */
[----:B---3--:R-:W-:-:S03]  /*1fef0*/  LEA R54, R40, UR26, 0x2 ;  /* 0x0000001a28367c11 */ /* 0x008fc6000f8e10ff */
[----:B------:R-:W3:Y:S01]  /*1ff00*/  LDL R50, [R50] ;  /* 0x0000000032327983 */ /* 0x000ee20000100800 */
[----:B------:R-:W-:-:S03]  /*1ff10*/  LEA R55, R41, UR26, 0x2 ;  /* 0x0000001a29377c11 */ /* 0x000fc6000f8e10ff */
[----:B------:R-:W3:Y:S04]  /*1ff20*/  LDL R53, [R53] ;  /* 0x0000000035357983 */ /* 0x000ee80000100800 */
[----:B------:R-:W3:Y:S01]  /*1ff30*/  LDL R40, [R48+0x108] ;  /* 0x0001080030287983 */ /* 0x000ee20000100800 */
[----:B------:R-:W-:-:S03]  /*1ff40*/  LEA R56, R42, UR26, 0x2 ;  /* 0x0000001a2a387c11 */ /* 0x000fc6000f8e10ff */
[----:B------:R-:W3:Y:S04]  /*1ff50*/  LDL R54, [R54] ;  /* 0x0000000036367983 */ /* 0x000ee80000100800 */
[----:B------:R-:W3:Y:S01]  /*1ff60*/  LDL R41, [R48+0x120] ;  /* 0x0001200030297983 */ /* 0x000ee20000100800 */
[----:B------:R-:W-:-:S03]  /*1ff70*/  LEA R58, R43, UR26, 0x2 ;  /* 0x0000001a2b3a7c11 */ /* 0x000fc6000f8e10ff */
[----:B------:R-:W3:Y:S04]  /*1ff80*/  LDL R55, [R55] ;  /* 0x0000000037377983 */ /* 0x000ee80000100800 */
[----:B------:R-:W3:Y:S04]  /*1ff90*/  LDL R42, [R48+0x138] ;  /* 0x00013800302a7983 */ /* 0x000ee80000100800 */
[----:B------:R-:W3:Y:S04]  /*1ffa0*/  LDL R56, [R56] ;  /* 0x0000000038387983 */ /* 0x000ee80000100800 */
[----:B------:R-:W3:Y:S04]  /*1ffb0*/  LDL R43, [R48+0x150] ;  /* 0x00015000302b7983 */ /* 0x000ee80000100800 */
[----:B------:R-:W3:Y:S01]  /*1ffc0*/  LDL R58, [R58] ;  /* 0x000000003a3a7983 */ /* 0x000ee20000100800 */
[----:B----4-:R-:W-:Y:S01]  /*1ffd0*/  FFMA R25, R25, R22, R52 ;  /* 0x0000001619197223 */ /* 0x010fe20000000034 */
[----:B------:R-:W-:-:S04]  /*1ffe0*/  IADD3 R46, PT, PT, R46, 0x10, RZ ;  /* 0x000000102e2e7810 */ /* 0x000fc80007ffe0ff */
[----:B------:R-:W-:Y:S01]  /*1fff0*/  ISETP.NE.AND P0, PT, R46, R37, PT ;  /* 0x000000252e00720c */ /* 0x000fe20003f05270 */
[----:B--2---:R-:W-:-:S04]  /*20000*/  FFMA R25, R24, R51, R25 ;  /* 0x0000003318197223 */ /* 0x004fc80000000019 */
[----:B------:R-:W-:-:S04]  /*20010*/  FFMA R25, R26, R27, R25 ;  /* 0x0000001b1a197223 */ /* 0x000fc80000000019 */
[----:B------:R-:W-:-:S04]  /*20020*/  FFMA R38, R38, R49, R25 ;  /* 0x0000003126267223 */ /* 0x000fc80000000019 */
[----:B---3--:R-:W-:-:S04]  /*20030*/  FFMA R39, R39, R50, R38 ;  /* 0x0000003227277223 */ /* 0x008fc80000000026 */
[----:B------:R-:W-:-:S04]  /*20040*/  FFMA R40, R40, R53, R39 ;  /* 0x0000003528287223 */ /* 0x000fc80000000027 */
[----:B------:R-:W-:-:S04]  /*20050*/  FFMA R41, R41, R54, R40 ;  /* 0x0000003629297223 */ /* 0x000fc80000000028 */
[----:B------:R-:W-:-:S04]  /*20060*/  FFMA R42, R42, R55, R41 ;  /* 0x000000372a2a7223 */ /* 0x000fc80000000029 */
[----:B------:R-:W-:-:S04]  /*20070*/  FFMA R42, R43, R56, R42 ;  /* 0x000000382b2a7223 */ /* 0x000fc8000000002a */
[----:B------:R-:W-:Y:S01]  /*20080*/  FFMA R43, R57, R58, R42 ;  /* 0x0000003a392b7223 */ /* 0x000fe2000000002a */
[----:B------:R-:W-:Y:S06]  /*20090*/  @P0 BRA `(.L_x_401) ;  /* 0xfffffff800bc0947 */ /* 0x000fec000383ffff */
.L_x_400:
[----:B------:R-:W-:Y:S05]  /*200a0*/  @!P1 BRA `(.L_x_399) ;  /* 0x0000000400809947 */ /* 0x000fea0003800000 */
[----:B------:R-:W-:-:S04]  /*200b0*/  LOP3.LUT R24, R19, 0xf, RZ, 0xc0, !PT ;  /* 0x0000000f13187812 */ /* 0x000fc800078ec0ff */
[C---:B------:R-:W-:Y:S01]  /*200c0*/  LOP3.LUT P1, RZ, R24.reuse, 0x7, RZ, 0xc0, !PT ;  /* 0x0000000718ff7812 */ /* 0x040fe2000782c0ff */
[----:B------:R-:W-:-:S05]  /*200d0*/  VIADD R22, R24, 0xffffffff ;  /* 0xffffffff18167836 */ /* 0x000fca0000000000 */
[----:B------:R-:W-:-:S13]  /*200e0*/  ISETP.GE.U32.AND P0, PT, R22, 0x7, PT ;  /* 0x000000071600780c */ /* 0x000fda0003f06070 */
[----:B------:R-:W-:Y:S05]  /*200f0*/  @!P0 BRA `(.L_x_402) ;  /* 0x0000000000a08947 */ /* 0x000fea0003800000 */
[----:B------:R-:W-:-:S05]  /*20100*/  LEA R48, R37, UR22, 0x2 ;  /* 0x0000001625307c11 */ /* 0x000fca000f8e10ff */
[----:B------:R-:W2:Y:S04]  /*20110*/  LDL.64 R24, [R48] ;  /* 0x0000000030187983 */ /* 0x000ea80000100a00 */
[----:B------:R-:W3:Y:S04]  /*20120*/  LDL.64 R26, [R48+0x8] ;  /* 0x00000800301a7983 */ /* 0x000ee80000100a00 */
[----:B------:R-:W4:Y:S04]  /*20130*/  LDL.64 R38, [R48+0x10] ;  /* 0x0000100030267983 */ /* 0x000f280000100a00 */
[----:B------:R-:W4:Y:S01]  /*20140*/  LDL.64 R40, [R48+0x18] ;  /* 0x0000180030287983 */ /* 0x000f220000100a00 */
[----:B-----5:R-:W-:-:S05]  /*20150*/  IMAD R49, R37, 0x6, R20 ;  /* 0x0000000625317824 */ /* 0x020fca00078e0214 */
[----:B------:R-:W-:Y:S02]  /*20160*/  LEA R22, R49, R30, 0x2 ;  /* 0x0000001e31167211 */ /* 0x000fe400078e10ff */
[----:B--2---:R-:W-:Y:S02]  /*20170*/  LEA R42, R24, UR26, 0x2 ;  /* 0x0000001a182a7c11 */ /* 0x004fe4000f8e10ff */
[----:B------:R-:W-:Y:S01]  /*20180*/  LEA R46, R25, UR26, 0x2 ;  /* 0x0000001a192e7c11 */ /* 0x000fe2000f8e10ff */
[----:B------:R-:W2:Y:S01]  /*20190*/  LDL R24, [R22] ;  /* 0x0000000016187983 */ /* 0x000ea20000100800 */
[----:B---3--:R-:W-:-:S03]  /*201a0*/  LEA R52, R26, UR26, 0x2 ;  /* 0x0000001a1a347c11 */ /* 0x008fc6000f8e10ff */
[----:B------:R-:W2:Y:S01]  /*201b0*/  LDL R42, [R42] ;  /* 0x000000002a2a7983 */ /* 0x000ea20000100800 */
[----:B------:R-:W-:-:S03]  /*201c0*/  LEA R49, R27, UR26, 0x2 ;  /* 0x0000001a1b317c11 */ /* 0x000fc6000f8e10ff */
[----:B------:R-:W3:Y:S04]  /*201d0*/  LDL R25, [R22+0x18] ;  /* 0x0000180016197983 */ /* 0x000ee80000100800 */
[----:B------:R-:W3:Y:S01]  /*201e0*/  LDL R46, [R46] ;  /* 0x000000002e2e7983 */ /* 0x000ee20000100800 */
[----:B----4-:R-:W-:-:S03]  /*201f0*/  LEA R50, R38, UR26, 0x2 ;  /* 0x0000001a26327c11 */ /* 0x010fc6000f8e10ff */
[----:B------:R-:W4:Y:S04]  /*20200*/  LDL R27, [R22+0x30] ;  /* 0x00003000161b7983 */ /* 0x000f280000100800 */
[----:B------:R-:W4:Y:S01]  /*20210*/  LDL R48, [R52] ;  /* 0x0000000034307983 */ /* 0x000f220000100800 */
[----:B------:R-:W-:-:S03]  /*20220*/  LEA R51, R39, UR26, 0x2 ;  /* 0x0000001a27337c11 */ /* 0x000fc6000f8e10ff */
[----:B------:R-:W4:Y:S04]  /*20230*/  LDL R26, [R22+0x48] ;  /* 0x00004800161a7983 */ /* 0x000f280000100800 */
[----:B------:R-:W4:Y:S01]  /*20240*/  LDL R49, [R49] ;  /* 0x0000000031317983 */ /* 0x000f220000100800 */
[----:B------:R-:W-:-:S03]  /*20250*/  LEA R53, R40, UR26, 0x2 ;  /* 0x0000001a28357c11 */ /* 0x000fc6000f8e10ff */
[----:B------:R-:W4:Y:S04]  /*20260*/  LDL R39, [R22+0x60] ;  /* 0x0000600016277983 */ /* 0x000f280000100800 */
[----:B------:R-:W4:Y:S01]  /*20270*/  LDL R50, [R50] ;  /* 0x0000000032327983 */ /* 0x000f220000100800 */
[----:B------:R-:W-:-:S03]  /*20280*/  LEA R41, R41, UR26, 0x2 ;  /* 0x0000001a29297c11 */ /* 0x000fc6000f8e10ff */
[----:B------:R-:W4:Y:S04]  /*20290*/  LDL R38, [R22+0x78] ;  /* 0x0000780016267983 */ /* 0x000f280000100800 */
[----:B------:R-:W4:Y:S04]  /*202a0*/  LDL R51, [R51] ;  /* 0x0000000033337983 */ /* 0x000f280000100800 */
[----:B------:R-:W4:Y:S04]  /*202b0*/  LDL R40, [R22+0x90] ;  /* 0x0000900016287983 */ /* 0x000f280000100800 */
[----:B------:R-:W4:Y:S04]  /*202c0*/  LDL R53, [R53] ;  /* 0x0000000035357983 */ /* 0x000f280000100800 */
[----:B------:R-:W4:Y:S04]  /*202d0*/  LDL R52, [R22+0xa8] ;  /* 0x0000a80016347983 */ /* 0x000f280000100800 */
[----:B------:R-:W4:Y:S01]  /*202e0*/  LDL R41, [R41] ;  /* 0x0000000029297983 */ /* 0x000f220000100800 */
        /* <DEDUP_REMOVED lines=9> */
.L_x_402:
[----:B------:R-:W-:Y:S05]  /*20380*/  @!P1 BRA `(.L_x_399) ;  /* 0x0000000000c89947 */ /* 0x000fea0003800000 */
[----:B------:R-:W-:-:S04]  /*20390*/  LOP3.LUT R22, R18, 0xffff, RZ, 0xc0, !PT ;  /* 0x0000ffff12167812 */ /* 0x000fc800078ec0ff */
[C---:B------:R-:W-:Y:S02]  /*203a0*/  LOP3.LUT R24, R22.reuse, 0x7, RZ, 0xc0, !PT ;  /* 0x0000000716187812 */ /* 0x040fe400078ec0ff */
[----:B------:R-:W-:Y:S02]  /*203b0*/  LOP3.LUT R22, R22, 0x3, RZ, 0xc0, !PT ;  /* 0x0000000316167812 */ /* 0x000fe400078ec0ff */
[----:B------:R-:W-:Y:S02]  /*203c0*/  IADD3 R24, PT, PT, R24, -0x1, RZ ;  /* 0xffffffff18187810 */ /* 0x000fe40007ffe0ff */
[----:B------:R-:W-:Y:S02]  /*203d0*/  ISETP.NE.AND P1, PT, R22, RZ, PT ;  /* 0x000000ff1600720c */ /* 0x000fe40003f25270 */
[----:B------:R-:W-:-:S13]  /*203e0*/  ISETP.GE.U32.AND P0, PT, R24, 0x3, PT ;  /* 0x000000031800780c */ /* 0x000fda0003f06070 */
[----:B------:R-:W-:Y:S05]  /*203f0*/  @!P0 BRA `(.L_x_403) ;  /* 0x0000000000588947 */ /* 0x000fea0003800000 */
[----:B------:R-:W-:-:S05]  /*20400*/  LEA R38, R37, UR22, 0x2 ;  /* 0x0000001625267c11 */ /* 0x000fca000f8e10ff */
[----:B------:R-:W2:Y:S04]  /*20410*/  LDL.64 R24, [R38] ;  /* 0x0000000026187983 */ /* 0x000ea80000100a00 */
[----:B------:R-:W3:Y:S01]  /*20420*/  LDL.64 R26, [R38+0x8] ;  /* 0x00000800261a7983 */ /* 0x000ee20000100a00 */
[----:B-----5:R-:W-:-:S04]  /*20430*/  IMAD R39, R37, 0x6, R20 ;  /* 0x0000000625277824 */ /* 0x020fc800078e0214 */
[----:B------:R-:W-:-:S05]  /*20440*/  IMAD R39, R39, 0x4, R30 ;  /* 0x0000000427277824 */ /* 0x000fca00078e021e */
[----:B------:R-:W4:Y:S01]  /*20450*/  LDL R49, [R39+0x48] ;  /* 0x0000480027317983 */ /* 0x000f220000100800 */
[----:B--2---:R-:W-:Y:S02]  /*20460*/  LEA R40, R24, UR26, 0x2 ;  /* 0x0000001a18287c11 */ /* 0x004fe4000f8e10ff */
[----:B------:R-:W-:Y:S01]  /*20470*/  LEA R41, R25, UR26, 0x2 ;  /* 0x0000001a19297c11 */ /* 0x000fe2000f8e10ff */
[----:B------:R-:W2:Y:S01]  /*20480*/  LDL R24, [R39] ;  /* 0x0000000027187983 */ /* 0x000ea20000100800 */
[----:B---3--:R-:W-:-:S03]  /*20490*/  LEA R26, R26, UR26, 0x2 ;  /* 0x0000001a1a1a7c11 */ /* 0x008fc6000f8e10ff */
[----:B------:R-:W2:Y:S01]  /*204a0*/  LDL R40, [R40] ;  /* 0x0000000028287983 */ /* 0x000ea20000100800 */
[----:B------:R-:W-:-:S03]  /*204b0*/  LEA R42, R27, UR26, 0x2 ;  /* 0x0000001a1b2a7c11 */ /* 0x000fc6000f8e10ff */
[----:B------:R-:W3:Y:S04]  /*204c0*/  LDL R25, [R39+0x18] ;  /* 0x0000180027197983 */ /* 0x000ee80000100800 */
[----:B------:R-:W3:Y:S04]  /*204d0*/  LDL R41, [R41] ;  /* 0x0000000029297983 */ /* 0x000ee80000100800 */
[----:B------:R-:W4:Y:S04]  /*204e0*/  LDL R27, [R39+0x30] ;  /* 0x00003000271b7983 */ /* 0x000f280000100800 */
[----:B------:R-:W4:Y:S04]  /*204f0*/  LDL R26, [R26] ;  /* 0x000000001a1a7983 */ /* 0x000f280000100800 */
[----:B------:R-:W4:Y:S01]  /*20500*/  LDL R42, [R42] ;  /* 0x000000002a2a7983 */ /* 0x000f220000100800 */
[----:B------:R-:W-:Y:S01]  /*20510*/  IADD3 R37, PT, PT, R37, 0x4, RZ ;  /* 0x0000000425257810 */ /* 0x000fe20007ffe0ff */
[----:B--2---:R-:W-:-:S04]  /*20520*/  FFMA R24, R24, R40, R43 ;  /* 0x0000002818187223 */ /* 0x004fc8000000002b */
[----:B---3--:R-:W-:-:S04]  /*20530*/  FFMA R24, R25, R41, R24 ;  /* 0x0000002919187223 */ /* 0x008fc80000000018 */
[----:B----4-:R-:W-:-:S04]  /*20540*/  FFMA R24, R27, R26, R24 ;  /* 0x0000001a1b187223 */ /* 0x010fc80000000018 */
[----:B------:R-:W-:-:S07]  /*20550*/  FFMA R43, R49, R42, R24 ;  /* 0x0000002a312b7223 */ /* 0x000fce0000000018 */
.L_x_403:
[----:B------:R-:W-:Y:S05]  /*20560*/  @!P1 BRA `(.L_x_399) ;  /* 0x0000000000509947 */ /* 0x000fea0003800000 */
[----:B------:R-:W-:-:S05]  /*20570*/  LEA R26, R37, UR22, 0x2 ;  /* 0x00000016251a7c11 */ /* 0x000fca000f8e10ff */
[----:B------:R-:W2:Y:S01]  /*20580*/  LDL.64 R24, [R26] ;  /* 0x000000001a187983 */ /* 0x000ea20000100a00 */
[----:B-----5:R-:W-:-:S05]  /*20590*/  IMAD R37, R37, 0x6, R20 ;  /* 0x0000000625257824 */ /* 0x020fca00078e0214 */
[----:B------:R-:W-:Y:S02]  /*205a0*/  LEA R37, R37, R30, 0x2 ;  /* 0x0000001e25257211 */ /* 0x000fe400078e10ff */
[----:B------:R-:W-:Y:S02]  /*205b0*/  ISETP.NE.AND P0, PT, R22, 0x1, PT ;  /* 0x000000011600780c */ /* 0x000fe40003f05270 */
[----:B--2---:R-:W-:Y:S02]  /*205c0*/  LEA R27, R24, UR26, 0x2 ;  /* 0x0000001a181b7c11 */ /* 0x004fe4000f8e10ff */
[----:B------:R-:W2:Y:S04]  /*205d0*/  LDL R24, [R37] ;  /* 0x0000000025187983 */ /* 0x000ea80000100800 */
[----:B------:R-:W2:Y:S02]  /*205e0*/  LDL R27, [R27] ;  /* 0x000000001b1b7983 */ /* 0x000ea40000100800 */
[----:B--2---:R-:W-:-:S03]  /*205f0*/  FFMA R43, R24, R27, R43 ;  /* 0x0000001b182b7223 */ /* 0x004fc6000000002b */
[----:B------:R-:W-:Y:S05]  /*20600*/  @!P0 BRA `(.L_x_399) ;  /* 0x0000000000288947 */ /* 0x000fea0003800000 */
[----:B------:R-:W-:Y:S02]  /*20610*/  ISETP.NE.AND P0, PT, R22, 0x2, PT ;  /* 0x000000021600780c */ /* 0x000fe40003f05270 */
[----:B------:R-:W-:Y:S01]  /*20620*/  LEA R25, R25, UR26, 0x2 ;  /* 0x0000001a19197c11 */ /* 0x000fe2000f8e10ff */
[----:B------:R-:W2:Y:S05]  /*20630*/  LDL R22, [R37+0x18] ;  /* 0x0000180025167983 */ /* 0x000eaa0000100800 */
[----:B------:R-:W2:Y:S05]  /*20640*/  LDL R25, [R25] ;  /* 0x0000000019197983 */ /* 0x000eaa0000100800 */
[----:B------:R-:W3:Y:S04]  /*20650*/  @P0 LDL R26, [R26+0x8] ;  /* 0x000008001a1a0983 */ /* 0x000ee80000100800 */
[----:B------:R-:W4:Y:S01]  /*20660*/  @P0 LDL R24, [R37+0x30] ;  /* 0x0000300025180983 */ /* 0x000f220000100800 */
[----:B---3--:R-:W-:-:S06]  /*20670*/  @P0 LEA R27, R26, UR26, 0x2 ;  /* 0x0000001a1a1b0c11 */ /* 0x008fcc000f8e10ff */
[----:B------:R-:W4:Y:S01]  /*20680*/  @P0 LDL R27, [R27] ;  /* 0x000000001b1b0983 */ /* 0x000f220000100800 */
[----:B--2---:R-:W-:-:S04]  /*20690*/  FFMA R43, R22, R25, R43 ;  /* 0x00000019162b7223 */ /* 0x004fc8000000002b */
[----:B----4-:R-:W-:-:S07]  /*206a0*/  @P0 FFMA R43, R24, R27, R43 ;  /* 0x0000001b182b0223 */ /* 0x010fce000000002b */
.L_x_399:
[----:B-----5:R-:W-:-:S05]  /*206b0*/  LEA R20, R20, R1, 0x2 ;  /* 0x0000000114147211 */ /* 0x020fca00078e10ff */
[----:B------:R-:W2:Y:S04]  /*206c0*/  LDL R41, [R20+0x30] ;  /* 0x0000300014297983 */ /* 0x000ea80000100800 */
[----:B------:R-:W3:Y:S01]  /*206d0*/  LDL R22, [R20+0xea0] ;  /* 0x000ea00014167983 */ /* 0x000ee20000100800 */
[----:B------:R-:W-:Y:S01]  /*206e0*/  BSSY.RECONVERGENT B6, `(.L_x_404) ;  /* 0x000000c000067945 */ /* 0x000fe20003800200 */
[----:B--2---:R-:W1:Y:S01]  /*206f0*/  MUFU.RCP R24, R41 ;  /* 0x0000002900187308 */ /* 0x004e620000001000 */
[----:B---3--:R-:W-:-:S07]  /*20700*/  FADD R43, R22, -R43 ;  /* 0x8000002b162b7221 */ /* 0x008fce0000000000 */
[----:B------:R-:W2:Y:S01]  /*20710*/  FCHK P0, R43, R41 ;  /* 0x000000292b007302 */ /* 0x000ea20000000000 */
        /* <DEDUP_REMOVED lines=8> */
.L_x_405:
[----:B------:R-:W-:Y:S05]  /*207a0*/  BSYNC.RECONVERGENT B6 ;  /* 0x0000000000067941 */ /* 0x000fea0003800200 */
.L_x_404:
[----:B------:R1:W-:Y:S01]  /*207b0*/  STL [R20+0xea0], R26 ;  /* 0x000ea01a14007387 */ /* 0x0003e20000100800 */
[----:B------:R-:W-:Y:S01]  /*207c0*/  VIADD R15, R15, 0x1 ;  /* 0x000000010f0f7836 */ /* 0x000fe20000000000 */
[----:B------:R-:W-:Y:S01]  /*207d0*/  IADD3 R19, PT, PT, R19, 0x1, RZ ;  /* 0x0000000113137810 */ /* 0x000fe20007ffe0ff */
[----:B------:R-:W-:Y:S01]  /*207e0*/  FFMA R47, R26, R26, R47 ;  /* 0x0000001a1a2f7223 */ /* 0x000fe2000000002f */
[----:B------:R-:W-:Y:S02]  /*207f0*/  IADD3 R18, PT, PT, R18, 0x1, RZ ;  /* 0x0000000112127810 */ /* 0x000fe40007ffe0ff */
[----:B------:R-:W-:-:S13]  /*20800*/  ISETP.NE.AND P0, PT, R15, UR28, PT ;  /* 0x0000001c0f007c0c */ /* 0x000fda000bf05270 */
[----:B-1----:R-:W-:Y:S05]  /*20810*/  @P0 BRA `(.L_x_406) ;  /* 0xfffffff000a80947 */ /* 0x002fea000383ffff */
.L_x_381:
[----:B------:R-:W-:Y:S01]  /*20820*/  FMUL R41, R28, R47 ;  /* 0x0000002f1c297220 */ /* 0x000fe20000400000 */
[----:B------:R-:W-:Y:S03]  /*20830*/  BSSY.RECONVERGENT B6, `(.L_x_407) ;  /* 0x000000c000067945 */ /* 0x000fe60003800200 */
[----:B------:R-:W1:Y:S08]  /*20840*/  MUFU.RCP R15, R41 ;  /* 0x00000029000f7308 */ /* 0x000e700000001000 */
[----:B------:R-:W2:Y:S01]  /*20850*/  FCHK P0, R16, R41 ;  /* 0x0000002910007302 */ /* 0x000ea20000000000 */
[----:B-1----:R-:W-:-:S04]  /*20860*/  FFMA R18, -R41, R15, 1 ;  /* 0x3f80000029127423 */ /* 0x002fc8000000010f */
[----:B------:R-:W-:-:S04]  /*20870*/  FFMA R15, R15, R18, R15 ;  /* 0x000000120f0f7223 */ /* 0x000fc8000000000f */
[----:B------:R-:W-:-:S04]  /*20880*/  FFMA R18, R16, R15, RZ ;  /* 0x0000000f10127223 */ /* 0x000fc800000000ff */
[----:B------:R-:W-:-:S04]  /*20890*/  FFMA R19, -R41, R18, R16 ;  /* 0x0000001229137223 */ /* 0x000fc80000000110 */
[----:B------:R-:W-:Y:S01]  /*208a0*/  FFMA R26, R15, R19, R18 ;  /* 0x000000130f1a7223 */ /* 0x000fe20000000012 */
[----:B--2---:R-:W-:Y:S06]  /*208b0*/  @!P0 BRA `(.L_x_408) ;  /* 0x00000000000c8947 */ /* 0x004fec0003800000 */
[----:B------:R-:W-:Y:S02]  /*208c0*/  MOV R43, R16 ;  /* 0x00000010002b7202 */ /* 0x000fe40000000f00 */
[----:B------:R-:W-:-:S07]  /*208d0*/  MOV R42, 0x208f0 ;  /* 0x000208f0002a7802 */ /* 0x000fce0000000f00 */
[----:B0-----:R-:W-:Y:S05]  /*208e0*/  CALL.REL.NOINC `($__internal_3_$__cuda_sm3x_div_rn_noftz_f32_slowpath) ;  /* 0x0000013400987944 */ /* 0x001fea0003c00000 */
.L_x_408:
[----:B------:R-:W-:Y:S05]  /*208f0*/  BSYNC.RECONVERGENT B6 ;  /* 0x0000000000067941 */ /* 0x000fea0003800200 */
.L_x_407:
[----:B------:R-:W-:-:S07]  /*20900*/  IMAD.MOV.U32 R38, RZ, RZ, R26 ;  /* 0x000000ffff267224 */ /* 0x000fce00078e001a */
.L_x_380:
[----:B------:R-:W-:Y:S05]  /*20910*/  BSYNC.RECONVERGENT B5 ;  /* 0x0000000000057941 */ /* 0x000fea0003800200 */
.L_x_379:
[----:B------:R-:W1:Y:S01]  /*20920*/  LDCU UR4, c[0x0][0x388] ;  /* 0x00007100ff0477ac */ /* 0x000e620008000800 */
[----:B------:R-:W-:Y:S01]  /*20930*/  HFMA2 R20, -RZ, RZ, 0, 0 ;  /* 0x00000000ff147431 */ /* 0x000fe200000001ff */
[----:B-1----:R-:W-:-:S06]  /*20940*/  UISETP.NE.AND UP0, UPT, UR4, URZ, UPT ;  /* 0x000000ff0400728c */ /* 0x002fcc000bf05270 */
[----:B------:R-:W-:-:S13]  /*20950*/  PLOP3.LUT P1, PT, PT, PT, UP0, 0x80, 0x8 ;  /* 0x000000000008781c */ /* 0x000fda0003f2f008 */
[----:B------:R-:W-:Y:S05]  /*20960*/  @!P1 BRA `(.L_x_409) ;  /* 0x0000000800949947 */ /* 0x000fea0003800000 */
[----:B------:R-:W-:Y:S02]  /*20970*/  MOV R19, RZ ;  /* 0x000000ff00137202 */ /* 0x000fe40000000f00 */
[----:B------:R-:W-:Y:S02]  /*20980*/  MOV R20, RZ ;  /* 0x000000ff00147202 */ /* 0x000fe40000000f00 */
[----:B------:R-:W-:Y:S02]  /*20990*/  PRMT R18, RZ, 0x7610, R18 ;  /* 0x00007610ff127816 */ /* 0x000fe40000000012 */
[----:B------:R-:W-:-:S07]  /*209a0*/  PRMT R15, RZ, 0x7610, R15 ;  /* 0x00007610ff0f7816 */ /* 0x000fce000000000f */
.L_x_417:
[----:B------:R-:W-:-:S06]  /*209b0*/  LEA R22, R19, UR22, 0x2 ;  /* 0x0000001613167c11 */ /* 0x000fcc000f8e10ff */
[----:B------:R-:W5:Y:S01]  /*209c0*/  LDL R22, [R22] ;  /* 0x0000000016167983 */ /* 0x000f620000100800 */
[C---:B------:R-:W-:Y:S01]  /*209d0*/  ISETP.GE.U32.AND P0, PT, R19.reuse, 0xf, PT ;  /* 0x0000000f1300780c */ /* 0x040fe20003f06070 */
[----:B------:R-:W-:Y:S02]  /*209e0*/  VIADD R24, R19, 0x1 ;  /* 0x0000000113187836 */ /* 0x000fe40000000000 */
[----:B------:R-:W-:Y:S01]  /*209f0*/  HFMA2 R37, -RZ, RZ, 0, 0 ;  /* 0x00000000ff257431 */ /* 0x000fe200000001ff */
[----:B------:R-:W-:Y:S01]  /*20a00*/  IADD3 R18, PT, PT, R18, 0x1, RZ ;  /* 0x0000000112127810 */ /* 0x000fe20007ffe0ff */
[----:B------:R-:W-:Y:S01]  /*20a10*/  IMAD.MOV.U32 R25, RZ, RZ, RZ ;  /* 0x000000ffff197224 */ /* 0x000fe200078e00ff */
[----:B------:R-:W-:Y:S02]  /*20a20*/  IADD3 R15, PT, PT, R15, 0x1, RZ ;  /* 0x000000010f0f7810 */ /* 0x000fe40007ffe0ff */
[----:B------:R-:W-:Y:S02]  /*20a30*/  MOV R19, R24 ;  /* 0x0000001800137202 */ /* 0x000fe40000000f00 */
[----:B------:R-:W-:-:S02]  /*20a40*/  ISETP.NE.AND P5, PT, R24, UR28, PT ;  /* 0x0000001c18007c0c */ /* 0x000fc4000bfa5270 */
[----:B------:R-:W-:Y:S01]  /*20a50*/  LOP3.LUT P2, RZ, R19, 0xf, RZ, 0xc0, !PT ;  /* 0x0000000f13ff7812 */ /* 0x000fe2000784c0ff */
[----:B------:R-:W-:-:S12]  /*20a60*/  @!P0 BRA `(.L_x_410) ;  /* 0x0000000000e48947 */ /* 0x000fd80003800000 */
[----:B------:R-:W-:Y:S02]  /*20a70*/  LOP3.LUT R25, R19, 0xfffffff0, RZ, 0xc0, !PT ;  /* 0xfffffff013197812 */ /* 0x000fe400078ec0ff */
[----:B------:R-:W-:Y:S02]  /*20a80*/  MOV R24, RZ ;  /* 0x000000ff00187202 */ /* 0x000fe40000000f00 */
[----:B------:R-:W-:-:S07]  /*20a90*/  MOV R37, RZ ;  /* 0x000000ff00257202 */ /* 0x000fce0000000f00 */
.L_x_411:
[C---:B-----5:R-:W-:Y:S01]  /*20aa0*/  IMAD R39, R24.reuse, 0x6, R22 ;  /* 0x0000000618277824 */ /* 0x060fe200078e0216 */
[----:B------:R-:W-:-:S03]  /*20ab0*/  LEA R27, R24, UR19, 0x2 ;  /* 0x00000013181b7c11 */ /* 0x000fc6000f8e10ff */
[----:B------:R-:W-:Y:S02]  /*20ac0*/  IMAD R26, R39, 0x4, R30 ;  /* 0x00000004271a7824 */ /* 0x000fe400078e021e */
[----:B------:R-:W2:Y:S04]  /*20ad0*/  LDL R39, [R27] ;  /* 0x000000001b277983 */ /* 0x000ea80000100800 */
[----:B------:R-:W2:Y:S04]  /*20ae0*/  LDL R40, [R26] ;  /* 0x000000001a287983 */ /* 0x000ea80000100800 */
[----:B------:R-:W3:Y:S04]  /*20af0*/  LDL R53, [R27+0x4] ;  /* 0x000004001b357983 */ /* 0x000ee80000100800 */
[----:B------:R-:W3:Y:S04]  /*20b00*/  LDL R42, [R26+0x18] ;  /* 0x000018001a2a7983 */ /* 0x000ee80000100800 */
[----:B------:R-:W4:Y:S04]  /*20b10*/  LDL R55, [R27+0x8] ;  /* 0x000008001b377983 */ /* 0x000f280000100800 */
        /* <DEDUP_REMOVED lines=11> */
[----:B------:R-:W4:Y:S01]  /*20bd0*/  LDL R58, [R26+0x168] ;  /* 0x000168001a3a7983 */ /* 0x000f220000100800 */
[----:B--2---:R-:W-:-:S03]  /*20be0*/  FFMA R39, R40, R39, R37 ;  /* 0x0000002728277223 */ /* 0x004fc60000000025 */
[----:B------:R-:W2:Y:S04]  /*20bf0*/  LDL R40, [R27+0x24] ;  /* 0x000024001b287983 */ /* 0x000ea80000100800 */
[----:B------:R-:W2:Y:S01]  /*20c00*/  LDL R37, [R26+0xd8] ;  /* 0x0000d8001a257983 */ /* 0x000ea20000100800 */
[----:B---3--:R-:W-:-:S03]  /*20c10*/  FFMA R53, R42, R53, R39 ;  /* 0x000000352a357223 */ /* 0x008fc60000000027 */
[----:B------:R-:W3:Y:S04]  /*20c20*/  LDL R42, [R27+0x20] ;  /* 0x000020001b2a7983 */ /* 0x000ee80000100800 */
[----:B------:R-:W3:Y:S01]  /*20c30*/  LDL R39, [R26+0xc0] ;  /* 0x0000c0001a277983 */ /* 0x000ee20000100800 */
[----:B----4-:R-:W-:-:S03]  /*20c40*/  FFMA R53, R56, R55, R53 ;  /* 0x0000003738357223 */ /* 0x010fc60000000035 */
[----:B------:R-:W4:Y:S01]  /*20c50*/  LDL R55, [R27+0x3c] ;  /* 0x00003c001b377983 */ /* 0x000f220000100800 */
[----:B------:R-:W-:-:S03]  /*20c60*/  FFMA R53, R48, R43, R53 ;  /* 0x0000002b30357223 */ /* 0x000fc60000000035 */
[----:B------:R-:W4:Y:S04]  /*20c70*/  LDL R48, [R27+0x28] ;  /* 0x000028001b307983 */ /* 0x000f280000100800 */
        /* <DEDUP_REMOVED lines=12> */
[----:B------:R-:W-:Y:S01]  /*20d40*/  FFMA R46, R41, R46, R60 ;  /* 0x0000002e292e7223 */ /* 0x000fe2000000003c */
[----:B------:R-:W-:-:S04]  /*20d50*/  IADD3 R24, PT, PT, R24, 0x10, RZ ;  /* 0x0000001018187810 */ /* 0x000fc80007ffe0ff */
[----:B------:R-:W-:Y:S01]  /*20d60*/  ISETP.NE.AND P0, PT, R24, R25, PT ;  /* 0x000000191800720c */ /* 0x000fe20003f05270 */
[----:B---3--:R-:W-:-:S04]  /*20d70*/  FFMA R42, R39, R42, R46 ;  /* 0x0000002a272a7223 */ /* 0x008fc8000000002e */
[----:B--2---:R-:W-:-:S04]  /*20d80*/  FFMA R40, R37, R40, R42 ;  /* 0x0000002825287223 */ /* 0x004fc8000000002a */
[----:B----4-:R-:W-:-:S04]  /*20d90*/  FFMA R40, R43, R48, R40 ;  /* 0x000000302b287223 */ /* 0x010fc80000000028 */
[----:B------:R-:W-:-:S04]  /*20da0*/  FFMA R40, R47, R50, R40 ;  /* 0x000000322f287223 */ /* 0x000fc80000000028 */
[----:B------:R-:W-:-:S04]  /*20db0*/  FFMA R40, R51, R54, R40 ;  /* 0x0000003633287223 */ /* 0x000fc80000000028 */
[----:B------:R-:W-:-:S04]  /*20dc0*/  FFMA R40, R53, R56, R40 ;  /* 0x0000003835287223 */ /* 0x000fc80000000028 */
[----:B------:R-:W-:-:S04]  /*20dd0*/  FFMA R49, R49, R52, R40 ;  /* 0x0000003431317223 */ /* 0x000fc80000000028 */
[----:B------:R-:W-:Y:S01]  /*20de0*/  FFMA R37, R58, R55, R49 ;  /* 0x000000373a257223 */ /* 0x000fe20000000031 */
[----:B------:R-:W-:Y:S06]  /*20df0*/  @P0 BRA `(.L_x_411) ;  /* 0xfffffffc00280947 */ /* 0x000fec000383ffff */
.L_x_410:
[----:B------:R-:W-:Y:S05]  /*20e00*/  @!P2 BRA `(.L_x_412) ;  /* 0x000000040028a947 */ /* 0x000fea0003800000 */
[----:B------:R-:W-:-:S04]  /*20e10*/  LOP3.LUT R26, R15, 0xf, RZ, 0xc0, !PT ;  /* 0x0000000f0f1a7812 */ /* 0x000fc800078ec0ff */
[C---:B------:R-:W-:Y:S02]  /*20e20*/  IADD3 R24, PT, PT, R26.reuse, -0x1, RZ ;  /* 0xffffffff1a187810 */ /* 0x040fe40007ffe0ff */
[----:B------:R-:W-:Y:S02]  /*20e30*/  LOP3.LUT P2, RZ, R26, 0x7, RZ, 0xc0, !PT ;  /* 0x000000071aff7812 */ /* 0x000fe4000784c0ff */
[----:B------:R-:W-:-:S13]  /*20e40*/  ISETP.GE.U32.AND P0, PT, R24, 0x7, PT ;  /* 0x000000071800780c */ /* 0x000fda0003f06070 */
[----:B------:R-:W-:Y:S05]  /*20e50*/  @!P0 BRA `(.L_x_413) ;  /* 0x0000000000708947 */ /* 0x000fea0003800000 */
[C---:B-----5:R-:W-:Y:S01]  /*20e60*/  IMAD R27, R25.reuse, 0x6, R22 ;  /* 0x00000006191b7824 */ /* 0x060fe200078e0216 */
[----:B------:R-:W-:-:S04]  /*20e70*/  LEA R41, R25, UR19, 0x2 ;  /* 0x0000001319297c11 */ /* 0x000fc8000f8e10ff */
[----:B------:R-:W-:Y:S01]  /*20e80*/  LEA R39, R27, R30, 0x2 ;  /* 0x0000001e1b277211 */ /* 0x000fe200078e10ff */
        /* <DEDUP_REMOVED lines=25> */
.L_x_413:
        /* <DEDUP_REMOVED lines=18> */
[----:B------:R-:W4:Y:S01]  /*21140*/  LDL R47, [R39+0x48] ;  /* 0x00004800272f7983 */ /* 0x000f220000100800 */
[----:B------:R-:W-:Y:S01]  /*21150*/  IADD3 R25, PT, PT, R25, 0x4, RZ ;  /* 0x0000000419197810 */ /* 0x000fe20007ffe0ff */
[----:B--2---:R-:W-:-:S04]  /*21160*/  FFMA R24, R24, R40, R37 ;  /* 0x0000002818187223 */ /* 0x004fc80000000025 */
[----:B---3--:R-:W-:-:S04]  /*21170*/  FFMA R24, R41, R42, R24 ;  /* 0x0000002a29187223 */ /* 0x008fc80000000018 */
[----:B----4-:R-:W-:-:S04]  /*21180*/  FFMA R24, R43, R46, R24 ;  /* 0x0000002e2b187223 */ /* 0x010fc80000000018 */
[----:B------:R-:W-:-:S07]  /*21190*/  FFMA R37, R47, R48, R24 ;  /* 0x000000302f257223 */ /* 0x000fce0000000018 */
.L_x_414:
[----:B------:R-:W-:Y:S05]  /*211a0*/  @!P2 BRA `(.L_x_412) ;  /* 0x000000000040a947 */ /* 0x000fea0003800000 */
[C---:B------:R-:W-:Y:S01]  /*211b0*/  R2UR UR4, R25.reuse ;  /* 0x00000000190472ca */ /* 0x040fe200000e0000 */
[----:B-----5:R-:W-:-:S04]  /*211c0*/  IMAD R25, R25, 0x6, R22 ;  /* 0x0000000619197824 */ /* 0x020fc800078e0216 */
[----:B------:R-:W-:-:S05]  /*211d0*/  IMAD R25, R25, 0x4, R30 ;  /* 0x0000000419197824 */ /* 0x000fca00078e021e */
[----:B------:R-:W2:Y:S03]  /*211e0*/  LDL R24, [R25] ;  /* 0x0000000019187983 */ /* 0x000ea60000100800 */
[----:B------:R-:W-:-:S09]  /*211f0*/  ULEA UR4, UR4, UR19, 0x2 ;  /* 0x0000001304047291 */ /* 0x000fd2000f8e10ff */
[----:B------:R-:W2:Y:S01]  /*21200*/  LDL R26, [UR4] ;  /* 0x00000004ff1a7983 */ /* 0x000ea20008100800 */
[----:B------:R-:W-:Y:S01]  /*21210*/  ISETP.NE.AND P0, PT, R27, 0x1, PT ;  /* 0x000000011b00780c */ /* 0x000fe20003f05270 */
[----:B--2---:R-:W-:-:S12]  /*21220*/  FFMA R37, R24, R26, R37 ;  /* 0x0000001a18257223 */ /* 0x004fd80000000025 */
[----:B------:R-:W-:Y:S05]  /*21230*/  @!P0 BRA `(.L_x_412) ;  /* 0x00000000001c8947 */ /* 0x000fea0003800000 */
[----:B------:R-:W-:Y:S01]  /*21240*/  ISETP.NE.AND P0, PT, R27, 0x2, PT ;  /* 0x000000021b00780c */ /* 0x000fe20003f05270 */
[----:B------:R-:W2:Y:S04]  /*21250*/  LDL R24, [R25+0x18] ;  /* 0x0000180019187983 */ /* 0x000ea80000100800 */
[----:B------:R-:W2:Y:S08]  /*21260*/  LDL R26, [UR4+0x4] ;  /* 0x00000404ff1a7983 */ /* 0x000eb00008100800 */
[----:B------:R-:W3:Y:S04]  /*21270*/  @P0 LDL R40, [R25+0x30] ;  /* 0x0000300019280983 */ /* 0x000ee80000100800 */
[----:B------:R-:W3:Y:S01]  /*21280*/  @P0 LDL R27, [UR4+0x8] ;  /* 0x00000804ff1b0983 */ /* 0x000ee20008100800 */
[----:B--2---:R-:W-:-:S04]  /*21290*/  FFMA R37, R24, R26, R37 ;  /* 0x0000001a18257223 */ /* 0x004fc80000000025 */
[----:B---3--:R-:W-:-:S07]  /*212a0*/  @P0 FFMA R37, R40, R27, R37 ;  /* 0x0000001b28250223 */ /* 0x008fce0000000025 */
.L_x_412:
[----:B-----5:R-:W-:-:S05]  /*212b0*/  LEA R24, R22, UR20, 0x2 ;  /* 0x0000001416187c11 */ /* 0x020fca000f8e10ff */
[----:B------:R-:W2:Y:S01]  /*212c0*/  LDL R41, [R24] ;  /* 0x0000000018297983 */ /* 0x000ea20000100800 */
[----:B------:R-:W-:Y:S01]  /*212d0*/  BSSY.RECONVERGENT B5, `(.L_x_415) ;  /* 0x000000c000057945 */ /* 0x000fe20003800200 */
[----:B--2---:R-:W1:Y:S08]  /*212e0*/  MUFU.RCP R22, R41 ;  /* 0x0000002900167308 */ /* 0x004e700000001000 */
        /* <DEDUP_REMOVED lines=10> */
.L_x_416:
[----:B------:R-:W-:Y:S05]  /*21390*/  BSYNC.RECONVERGENT B5 ;  /* 0x0000000000057941 */ /* 0x000fea0003800200 */
.L_x_415:
[----:B------:R-:W-:Y:S01]  /*213a0*/  FFMA R20, R26, R26, R20 ;  /* 0x0000001a1a147223 */ /* 0x000fe20000000014 */
[----:B------:R-:W-:Y:S06]  /*213b0*/  @P5 BRA `(.L_x_417) ;  /* 0xfffffff4007c5947 */ /* 0x000fec000383ffff */
.L_x_409:
[----:B------:R-:W-:Y:S01]  /*213c0*/  IADD3 R18, PT, PT, R20, -0xd000000, RZ ;  /* 0xf300000014127810 */ /* 0x000fe20007ffe0ff */
[----:B------:R1:W2:Y:S01]  /*213d0*/  MUFU.RSQ R15, R20 ;  /* 0x00000014000f7308 */ /* 0x0002a20000001400 */
[----:B------:R-:W-:Y:S02]  /*213e0*/  BSSY.RECONVERGENT B2, `(.L_x_418) ;  /* 0x000000c000027945 */ /* 0x000fe40003800200 */
[----:B------:R-:W-:-:S13]  /*213f0*/  ISETP.GT.U32.AND P0, PT, R18, 0x727fffff, PT ;  /* 0x727fffff1200780c */ /* 0x000fda0003f04070 */
[----:B-1----:R-:W-:Y:S05]  /*21400*/  @!P0 BRA `(.L_x_419) ;  /* 0x0000000000148947 */ /* 0x002fea0003800000 */
[----:B------:R-:W-:Y:S02]  /*21410*/  MOV R27, R20 ;  /* 0x00000014001b7202 */ /* 0x000fe40000000f00 */
[----:B------:R-:W-:-:S07]  /*21420*/  MOV R26, 0x21440 ;  /* 0x00021440001a7802 */ /* 0x000fce0000000f00 */
[----:B0-2---:R-:W-:Y:S05]  /*21430*/  CALL.REL.NOINC `($__internal_2_$__cuda_sm20_sqrt_rn_f32_slowpath) ;  /* 0x0000012800707944 */ /* 0x005fea0003c00000 */
[----:B------:R-:W-:Y:S01]  /*21440*/  IMAD.MOV.U32 R19, RZ, RZ, R48 ;  /* 0x000000ffff137224 */ /* 0x000fe200078e0030 */
[----:B------:R-:W-:Y:S06]  /*21450*/  BRA `(.L_x_420) ;  /* 0x0000000000107947 */ /* 0x000fec0003800000 */
.L_x_419:
[C---:B--2---:R-:W-:Y:S01]  /*21460*/  FMUL.FTZ R19, R15.reuse, R20 ;  /* 0x000000140f137220 */ /* 0x044fe20000410000 */
[----:B------:R-:W-:-:S03]  /*21470*/  FMUL.FTZ R15, R15, 0.5 ;  /* 0x3f0000000f0f7820 */ /* 0x000fc60000410000 */
[----:B------:R-:W-:-:S04]  /*21480*/  FFMA R20, -R19, R19, R20 ;  /* 0x0000001313147223 */ /* 0x000fc80000000114 */
[----:B------:R-:W-:-:S07]  /*21490*/  FFMA R19, R20, R15, R19 ;  /* 0x0000000f14137223 */ /* 0x000fce0000000013 */
.L_x_420:
[----:B------:R-:W-:Y:S05]  /*214a0*/  BSYNC.RECONVERGENT B2 ;  /* 0x0000000000027941 */ /* 0x000fea0003800200 */
.L_x_418:
[----:B------:R-:W1:Y:S01]  /*214b0*/  MUFU.RCP R15, R28 ;  /* 0x0000001c000f7308 */ /* 0x000e620000001000 */
[----:B------:R-:W-:Y:S07]  /*214c0*/  BSSY.RECONVERGENT B5, `(.L_x_421) ;  /* 0x000000c000057945 */ /* 0x000fee0003800200 */
        /* <DEDUP_REMOVED lines=8> */
[----:B------:R-:W-:Y:S02]  /*21550*/  MOV R41, R28 ;  /* 0x0000001c00297202 */ /* 0x000fe40000000f00 */
[----:B------:R-:W-:-:S07]  /*21560*/  MOV R42, 0x21580 ;  /* 0x00021580002a7802 */ /* 0x000fce0000000f00 */
[----:B0-----:R-:W-:Y:S05]  /*21570*/  CALL.REL.NOINC `($__internal_3_$__cuda_sm3x_div_rn_noftz_f32_slowpath) ;  /* 0x0000012800747944 */ /* 0x001fea0003c00000 */
.L_x_422:
[----:B------:R-:W-:Y:S05]  /*21580*/  BSYNC.RECONVERGENT B5 ;  /* 0x0000000000057941 */ /* 0x000fea0003800200 */
.L_x_421:
[----:B------:R-:W-:Y:S01]  /*21590*/  FSETP.NEU.AND P0, PT, R26, RZ, PT ;  /* 0x000000ff1a00720b */ /* 0x000fe20003f0d000 */
[----:B------:R-:W-:Y:S01]  /*215a0*/  BSSY.RECONVERGENT B5, `(.L_x_423) ;  /* 0x0000014000057945 */ /* 0x000fe20003800200 */
[----:B------:R-:W-:-:S11]  /*215b0*/  MOV R40, R26 ;  /* 0x0000001a00287202 */ /* 0x000fd60000000f00 */
[----:B------:R-:W-:Y:S05]  /*215c0*/  @P0 BRA `(.L_x_424) ;  /* 0x0000000000440947 */ /* 0x000fea0003800000 */
[----:B------:R-:W-:Y:S01]  /*215d0*/  FMNMX R41, R28, 0.10000000149011611938, PT ;  /* 0x3dcccccd1c297809 */ /* 0x000fe20003800000 */
[----:B------:R-:W-:Y:S01]  /*215e0*/  UMOV UR4, 0x7ffffd ;  /* 0x007ffffd00047882 */ /* 0x000fe20000000000 */
[----:B------:R-:W-:Y:S01]  /*215f0*/  BSSY.RECONVERGENT B6, `(.L_x_425) ;  /* 0x000000d000067945 */ /* 0x000fe20003800200 */
[----:B------:R-:W-:Y:S01]  /*21600*/  IMAD.U32 R20, RZ, RZ, UR4 ;  /* 0x00000004ff147e24 */ /* 0x000fe2000f8e00ff */
[----:B------:R-:W1:Y:S08]  /*21610*/  MUFU.RCP R15, R41 ;  /* 0x00000029000f7308 */ /* 0x000e700000001000 */
[----:B------:R-:W2:Y:S01]  /*21620*/  FCHK P0, R20, R41 ;  /* 0x0000002914007302 */ /* 0x000ea20000000000 */
[----:B-1----:R-:W-:-:S04]  /*21630*/  FFMA R18, -R41, R15, 1 ;  /* 0x3f80000029127423 */ /* 0x002fc8000000010f */
[----:B------:R-:W-:-:S04]  /*21640*/  FFMA R15, R15, R18, R15 ;  /* 0x000000120f0f7223 */ /* 0x000fc8000000000f */
[----:B------:R-:W-:-:S04]  /*21650*/  FFMA R18, R15, 1.1754939304327482105e-38, RZ ;  /* 0x007ffffd0f127823 */ /* 0x000fc800000000ff */
[----:B------:R-:W-:-:S04]  /*21660*/  FFMA R25, -R41, R18, 1.1754939304327482105e-38 ;  /* 0x007ffffd29197423 */ /* 0x000fc80000000112 */
[----:B------:R-:W-:Y:S01]  /*21670*/  FFMA R26, R15, R25, R18 ;  /* 0x000000190f1a7223 */ /* 0x000fe20000000012 */
[----:B--2---:R-:W-:Y:S06]  /*21680*/  @!P0 BRA `(.L_x_426) ;  /* 0x00000000000c8947 */ /* 0x004fec0003800000 */
[----:B------:R-:W-:Y:S02]  /*21690*/  MOV R43, 0x7ffffd ;  /* 0x007ffffd002b7802 */ /* 0x000fe40000000f00 */
[----:B------:R-:W-:-:S07]  /*216a0*/  MOV R42, 0x216c0 ;  /* 0x000216c0002a7802 */ /* 0x000fce0000000f00 */
[----:B0-----:R-:W-:Y:S05]  /*216b0*/  CALL.REL.NOINC `($__internal_3_$__cuda_sm3x_div_rn_noftz_f32_slowpath) ;  /* 0x0000012800247944 */ /* 0x001fea0003c00000 */
.L_x_426:
[----:B------:R-:W-:Y:S05]  /*216c0*/  BSYNC.RECONVERGENT B6 ;  /* 0x0000000000067941 */ /* 0x000fea0003800200 */
.L_x_425:
[----:B------:R-:W-:-:S07]  /*216d0*/  MOV R40, R26 ;  /* 0x0000001a00287202 */ /* 0x000fce0000000f00 */
.L_x_424:
[----:B------:R-:W-:Y:S05]  /*216e0*/  BSYNC.RECONVERGENT B5 ;  /* 0x0000000000057941 */ /* 0x000fea0003800200 */
.L_x_423:
[----:B------:R-:W1:Y:S01]  /*216f0*/  MUFU.RCP R18, R21 ;  /* 0x0000001500127308 */ /* 0x000e620000001000 */
[----:B------:R-:W-:Y:S01]  /*21700*/  FMNMX R15, R17, R38, !PT ;  /* 0x00000026110f7209 */ /* 0x000fe20007800000 */
[----:B------:R-:W-:Y:S03]  /*21710*/  BSSY.RECONVERGENT B5, `(.L_x_427) ;  /* 0x000000e000057945 */ /* 0x000fe60003800200 */
[----:B------:R-:W-:-:S03]  /*21720*/  FMNMX R15, R40, R15, PT ;  /* 0x0000000f280f7209 */ /* 0x000fc60003800000 */
[----:B------:R-:W2:Y:S01]  /*21730*/  FCHK P0, R19, R21 ;  /* 0x0000001513007302 */ /* 0x000ea20000000000 */
[----:B------:R-:W-:Y:S01]  /*21740*/  FSETP.NEU.AND P5, PT, R15, RZ, PT ;  /* 0x000000ff0f00720b */ /* 0x000fe20003fad000 */
[----:B-1----:R-:W-:-:S04]  /*21750*/  FFMA R25, R18, -R21, 1 ;  /* 0x3f80000012197423 */ /* 0x002fc80000000815 */
[----:B------:R-:W-:-:S04]  /*21760*/  FFMA R18, R18, R25, R18 ;  /* 0x0000001912127223 */ /* 0x000fc80000000012 */
[----:B------:R-:W-:-:S04]  /*21770*/  FFMA R20, R18, R19, RZ ;  /* 0x0000001312147223 */ /* 0x000fc800000000ff */
[----:B------:R-:W-:-:S04]  /*21780*/  FFMA R17, R20, -R21, R19 ;  /* 0x8000001514117223 */ /* 0x000fc80000000013 */
[----:B------:R-:W-:Y:S01]  /*21790*/  FFMA R26, R18, R17, R20 ;  /* 0x00000011121a7223 */ /* 0x000fe20000000014 */
[----:B--2---:R-:W-:Y:S06]  /*217a0*/  @!P0 BRA `(.L_x_428) ;  /* 0x0000000000108947 */ /* 0x004fec0003800000 */
[----:B------:R-:W-:Y:S01]  /*217b0*/  MOV R43, R19 ;  /* 0x00000013002b7202 */ /* 0x000fe20000000f00 */
[----:B------:R-:W-:Y:S01]  /*217c0*/  IMAD.MOV.U32 R41, RZ, RZ, R21 ;  /* 0x000000ffff297224 */ /* 0x000fe200078e0015 */
[----:B------:R-:W-:-:S07]  /*217d0*/  MOV R42, 0x217f0 ;  /* 0x000217f0002a7802 */ /* 0x000fce0000000f00 */
[----:B0-----:R-:W-:Y:S05]  /*217e0*/  CALL.REL.NOINC `($__internal_3_$__cuda_sm3x_div_rn_noftz_f32_slowpath) ;  /* 0x0000012400d87944 */ /* 0x001fea0003c00000 */
.L_x_428:
[----:B------:R-:W-:Y:S05]  /*217f0*/  BSYNC.RECONVERGENT B5 ;  /* 0x0000000000057941 */ /* 0x000fea0003800200 */
.L_x_427:
[----:B------:R-:W2:Y:S04]  /*21800*/  LDL.64 R20, [R1+0x78] ;  /* 0x0000780001147983 */ /* 0x000ea80000100a00 */
[----:B------:R-:W3:Y:S04]  /*21810*/  LDL.64 R24, [R1+0x80] ;  /* 0x0000800001187983 */ /* 0x000ee80000100a00 */
[----:B------:R1:W5:Y:S01]  /*21820*/  LDL R17, [R1+0x88] ;  /* 0x0000880001117983 */ /* 0x0003620000100800 */
[----:B------:R-:W-:Y:S01]  /*21830*/  HFMA2 R22, -RZ, RZ, 0, 5.9604644775390625e-07 ;  /* 0x0000000aff167431 */ /* 0x000fe200000001ff */
[----:B------:R-:W-:-:S02]  /*21840*/  FSEL R15, R26, R15, !P5 ;  /* 0x0000000f1a0f7208 */ /* 0x000fc40006800000 */
[-C--:B--2---:R-:W-:Y:S02]  /*21850*/  LEA R19, R20, R1.reuse, 0x2 ;  /* 0x0000000114137211 */ /* 0x084fe400078e10ff */
[-C--:B------:R-:W-:Y:S02]  /*21860*/  LEA R18, R21, R1.reuse, 0x2 ;  /* 0x0000000115127211 */ /* 0x080fe400078e10ff */
[----:B---3--:R-:W-:Y:S01]  /*21870*/  LEA R21, R24, R1, 0x2 ;  /* 0x0000000118157211 */ /* 0x008fe200078e10ff */
[----:B-1----:R-:W-:-:S07]  /*21880*/  IMAD R20, R25, 0x4, R1 ;  /* 0x0000000419147824 */ /* 0x002fce00078e0201 */
.L_x_535:
[----:B------:R-:W-:Y:S01]  /*21890*/  FSETP.NEU.AND P0, PT, R15, RZ, PT ;  /* 0x000000ff0f00720b */ /* 0x000fe20003f0d000 */
[----:B------:R-:W-:Y:S01]  /*218a0*/  FMUL R24, R40, 0.0010000000474974513054 ;  /* 0x3a83126f28187820 */ /* 0x000fe20000400000 */
[----:B------:R-:W-:Y:S11]  /*218b0*/  BSSY.RECONVERGENT B2, `(.L_x_429) ;  /* 0x000000e000027945 */ /* 0x000ff60003800200 */
[----:B------:R-:W-:-:S04]  /*218c0*/  @!P0 FMNMX R15, R24, 1.1754939304327482105e-38, !PT ;  /* 0x007ffffd180f8809 */ /* 0x000fc80007800000 */
[----:B------:R-:W-:Y:S01]  /*218d0*/  IADD3 R25, PT, PT, R15, -0xd000000, RZ ;  /* 0xf30000000f197810 */ /* 0x000fe20007ffe0ff */
[----:B------:R1:W2:Y:S03]  /*218e0*/  MUFU.RSQ R24, R15 ;  /* 0x0000000f00187308 */ /* 0x0002a60000001400 */
[----:B------:R-:W-:-:S13]  /*218f0*/  ISETP.GT.U32.AND P0, PT, R25, 0x727fffff, PT ;  /* 0x727fffff1900780c */ /* 0x000fda0003f04070 */
[----:B-1----:R-:W-:Y:S05]  /*21900*/  @!P0 BRA `(.L_x_430) ;  /* 0x0000000000108947 */ /* 0x002fea0003800000 */
[----:B------:R-:W-:Y:S02]  /*21910*/  MOV R27, R15 ;  /* 0x0000000f001b7202 */ /* 0x000fe40000000f00 */
[----:B------:R-:W-:-:S07]  /*21920*/  MOV R26, 0x21940 ;  /* 0x00021940001a7802 */ /* 0x000fce0000000f00 */
[----:B0-2--5:R-:W-:Y:S05]  /*21930*/  CALL.REL.NOINC `($__internal_2_$__cuda_sm20_sqrt_rn_f32_slowpath) ;  /* 0x0000012400307944 */ /* 0x025fea0003c00000 */
[----:B------:R-:W-:Y:S05]  /*21940*/  BRA `(.L_x_431) ;  /* 0x0000000000107947 */ /* 0x000fea0003800000 */
.L_x_430:
[----:B--2---:R-:W-:Y:S01]  /*21950*/  FMUL.FTZ R48, R15, R24 ;  /* 0x000000180f307220 */ /* 0x004fe20000410000 */
[----:B------:R-:W-:-:S03]  /*21960*/  FMUL.FTZ R24, R24, 0.5 ;  /* 0x3f00000018187820 */ /* 0x000fc60000410000 */
[----:B------:R-:W-:-:S04]  /*21970*/  FFMA R25, -R48, R48, R15 ;  /* 0x0000003030197223 */ /* 0x000fc8000000010f */
[----:B------:R-:W-:-:S07]  /*21980*/  FFMA R48, R25, R24, R48 ;  /* 0x0000001819307223 */ /* 0x000fce0000000030 */
.L_x_431:
[----:B------:R-:W-:Y:S05]  /*21990*/  BSYNC.RECONVERGENT B2 ;  /* 0x0000000000027941 */ /* 0x000fea0003800200 */
.L_x_429:
[----:B------:R-:W-:Y:S01]  /*219a0*/  BSSY.RECONVERGENT B5, `(.L_x_432) ;  /* 0x0000399000057945 */ /* 0x000fe20003800200 */
[----:B------:R-:W-:-:S03]  /*219b0*/  IMAD.U32 R53, RZ, RZ, UR30 ;  /* 0x0000001eff357e24 */ /* 0x000fc6000f8e00ff */
        /* <DEDUP_REMOVED lines=8> */
[----:B------:R-:W-:Y:S01]  /*21a40*/  UIADD3 UR6, UPT, UPT, UR11, -UR5, URZ ;  /* 0x800000050b067290 */ /* 0x000fe2000fffe0ff */
[----:B------:R-:W-:-:S03]  /*21a50*/  PLOP3.LUT P0, PT, PT, PT, PT, 0x80, 0x8 ;  /* 0x000000000008781c */ /* 0x000fc60003f0f070 */
[----:B------:R-:W-:-:S09]  /*21a60*/  UISETP.GT.AND UP0, UPT, UR6, 0xc, UPT ;  /* 0x0000000c0600788c */ /* 0x000fd2000bf04270 */
[----:B------:R-:W-:Y:S05]  /*21a70*/  BRA.U !UP0, `(.L_x_436) ;  /* 0x0000000508547547 */ /* 0x000fea000b800000 */
[----:B------:R-:W-:Y:S01]  /*21a80*/  PLOP3.LUT P0, PT, PT, PT, PT, 0x8, 0x80 ;  /* 0x000000000080781c */ /* 0x000fe20003f0e170 */
[----:B------:R-:W-:-:S12]  /*21a90*/  UIADD3 UR6, UPT, UPT, UR11, -0xc, URZ ;  /* 0xfffffff40b067890 */ /* 0x000fd8000fffe0ff */
.L_x_437:
[----:B------:R-:W-:-:S09]  /*21aa0*/  ULEA UR4, UR5, UR22, 0x2 ;  /* 0x0000001605047291 */ /* 0x000fd2000f8e10ff */
[----:B--2---:R-:W2:Y:S02]  /*21ab0*/  LDL.64 R24, [UR4] ;  /* 0x00000004ff187983 */ /* 0x004ea40008100a00 */
[----:B--2---:R-:W-:-:S05]  /*21ac0*/  LEA R42, R24, R1, 0x2 ;  /* 0x00000001182a7211 */ /* 0x004fca00078e10ff */
[----:B------:R-:W2:Y:S01]  /*21ad0*/  LDL R27, [R42+0xa8] ;  /* 0x0000a8002a1b7983 */ /* 0x000ea20000100800 */
[----:B------:R-:W-:Y:S01]  /*21ae0*/  LEA R39, R25, R1, 0x2 ;  /* 0x0000000119277211 */ /* 0x000fe200078e10ff */
[----:B--2---:R-:W-:-:S05]  /*21af0*/  FMUL R27, R27, R48 ;  /* 0x000000301b1b7220 */ /* 0x004fca0000400000 */
[----:B------:R1:W-:Y:S04]  /*21b00*/  STL [R42+0xea0], R27 ;  /* 0x000ea01b2a007387 */ /* 0x0003e80000100800 */
[----:B------:R-:W2:Y:S02]  /*21b10*/  LDL R25, [R39+0xa8] ;  /* 0x0000a80027197983 */ /* 0x000ea40000100800 */
[----:B--2---:R-:W-:-:S05]  /*21b20*/  FMUL R26, R25, R48 ;  /* 0x00000030191a7220 */ /* 0x004fca0000400000 */
[----:B------:R2:W-:Y:S04]  /*21b30*/  STL [R39+0xea0], R26 ;  /* 0x000ea01a27007387 */ /* 0x0005e80000100800 */
[----:B------:R-:W3:Y:S02]  /*21b40*/  LDL.64 R24, [UR4+0x8] ;  /* 0x00000804ff187983 */ /* 0x000ee40008100a00 */
[----:B---3--:R-:W-:-:S05]  /*21b50*/  IMAD R46, R24, 0x4, R1 ;  /* 0x00000004182e7824 */ /* 0x008fca00078e0201 */
[----:B------:R-:W3:Y:S01]  /*21b60*/  LDL R37, [R46+0xa8] ;  /* 0x0000a8002e257983 */ /* 0x000ee20000100800 */
[----:B------:R-:W-:Y:S01]  /*21b70*/  LEA R50, R25, R1, 0x2 ;  /* 0x0000000119327211 */ /* 0x000fe200078e10ff */
[----:B---3--:R-:W-:-:S05]  /*21b80*/  FMUL R37, R37, R48 ;  /* 0x0000003025257220 */ /* 0x008fca0000400000 */
[----:B------:R3:W-:Y:S04]  /*21b90*/  STL [R46+0xea0], R37 ;  /* 0x000ea0252e007387 */ /* 0x0007e80000100800 */
[----:B------:R-:W1:Y:S01]  /*21ba0*/  LDL R25, [R50+0xa8] ;  /* 0x0000a80032197983 */ /* 0x000e620000100800 */
[----:B------:R-:W-:-:S04]  /*21bb0*/  UIADD3 UR4, UPT, UPT, UR5, 0x4, URZ ;  /* 0x0000000405047890 */ /* 0x000fc8000fffe0ff */
[----:B------:R-:W-:Y:S01]  /*21bc0*/  ULEA UR4, UR4, UR22, 0x2 ;  /* 0x0000001604047291 */ /* 0x000fe2000f8e10ff */
[----:B-1----:R-:W-:-:S05]  /*21bd0*/  FMUL R27, R25, R48 ;  /* 0x00000030191b7220 */ /* 0x002fca0000400000 */
[----:B------:R1:W-:Y:S04]  /*21be0*/  STL [R50+0xea0], R27 ;  /* 0x000ea01b32007387 */ /* 0x0003e80000100800 */
[----:B------:R-:W4:Y:S02]  /*21bf0*/  LDL.64 R24, [UR4] ;  /* 0x00000004ff187983 */ /* 0x000f240008100a00 */
[----:B----4-:R-:W-:-:S05]  /*21c00*/  LEA R42, R24, R1, 0x2 ;  /* 0x00000001182a7211 */ /* 0x010fca00078e10ff */
[----:B--2---:R-:W2:Y:S01]  /*21c10*/  LDL R39, [R42+0xa8] ;  /* 0x0000a8002a277983 */ /* 0x004ea20000100800 */
[----:B------:R-:W-:Y:S01]  /*21c20*/  LEA R41, R25, R1, 0x2 ;  /* 0x0000000119297211 */ /* 0x000fe200078e10ff */
[----:B--2---:R-:W-:-:S05]  /*21c30*/  FMUL R39, R39, R48 ;  /* 0x0000003027277220 */ /* 0x004fca0000400000 */
[----:B------:R2:W-:Y:S04]  /*21c40*/  STL [R42+0xea0], R39 ;  /* 0x000ea0272a007387 */ /* 0x0005e80000100800 */
[----:B------:R-:W4:Y:S02]  /*21c50*/  LDL R25, [R41+0xa8] ;  /* 0x0000a80029197983 */ /* 0x000f240000100800 */
[----:B----4-:R-:W-:-:S05]  /*21c60*/  FMUL R26, R25, R48 ;  /* 0x00000030191a7220 */ /* 0x010fca0000400000 */
[----:B------:R4:W-:Y:S04]  /*21c70*/  STL [R41+0xea0], R26 ;  /* 0x000ea01a29007387 */ /* 0x0009e80000100800 */
[----:B------:R-:W3:Y:S02]  /*21c80*/  LDL.64 R24, [UR4+0x8] ;  /* 0x00000804ff187983 */ /* 0x000ee40008100a00 */
[----:B---3--:R-:W-:-:S05]  /*21c90*/  IMAD R46, R24, 0x4, R1 ;  /* 0x00000004182e7824 */ /* 0x008fca00078e0201 */
[----:B-1----:R-:W3:Y:S01]  /*21ca0*/  LDL R27, [R46+0xa8] ;  /* 0x0000a8002e1b7983 */ /* 0x002ee20000100800 */
[----:B------:R-:W-:Y:S01]  /*21cb0*/  LEA R50, R25, R1, 0x2 ;  /* 0x0000000119327211 */ /* 0x000fe200078e10ff */
[----:B---3--:R-:W-:-:S05]  /*21cc0*/  FMUL R27, R27, R48 ;  /* 0x000000301b1b7220 */ /* 0x008fca0000400000 */
[----:B------:R1:W-:Y:S04]  /*21cd0*/  STL [R46+0xea0], R27 ;  /* 0x000ea01b2e007387 */ /* 0x0003e80000100800 */
[----:B------:R-:W3:Y:S01]  /*21ce0*/  LDL R25, [R50+0xa8] ;  /* 0x0000a80032197983 */ /* 0x000ee20000100800 */
[----:B------:R-:W-:-:S04]  /*21cf0*/  UIADD3 UR4, UPT, UPT, UR5, 0x8, URZ ;  /* 0x0000000805047890 */ /* 0x000fc8000fffe0ff */
[----:B------:R-:W-:Y:S01]  /*21d00*/  ULEA UR4, UR4, UR22, 0x2 ;  /* 0x0000001604047291 */ /* 0x000fe2000f8e10ff */
[----:B---3--:R-:W-:-:S05]  /*21d10*/  FMUL R37, R25, R48 ;  /* 0x0000003019257220 */ /* 0x008fca0000400000 */
[----:B------:R3:W-:Y:S04]  /*21d20*/  STL [R50+0xea0], R37 ;  /* 0x000ea02532007387 */ /* 0x0007e80000100800 */
[----:B------:R-:W2:Y:S02]  /*21d30*/  LDL.64 R24, [UR4] ;  /* 0x00000004ff187983 */ /* 0x000ea40008100a00 */
[----:B--2---:R-:W-:-:S05]  /*21d40*/  LEA R42, R24, R1, 0x2 ;  /* 0x00000001182a7211 */ /* 0x004fca00078e10ff */
[----:B------:R-:W2:Y:S01]  /*21d50*/  LDL R39, [R42+0xa8] ;  /* 0x0000a8002a277983 */ /* 0x000ea20000100800 */
[----:B----4-:R-:W-:Y:S01]  /*21d60*/  LEA R41, R25, R1, 0x2 ;  /* 0x0000000119297211 */ /* 0x010fe200078e10ff */
[----:B--2---:R-:W-:-:S05]  /*21d70*/  FMUL R39, R39, R48 ;  /* 0x0000003027277220 */ /* 0x004fca0000400000 */
[----:B------:R2:W-:Y:S04]  /*21d80*/  STL [R42+0xea0], R39 ;  /* 0x000ea0272a007387 */ /* 0x0005e80000100800 */
[----:B------:R-:W4:Y:S02]  /*21d90*/  LDL R25, [R41+0xa8] ;  /* 0x0000a80029197983 */ /* 0x000f240000100800 */
[----:B----4-:R-:W-:-:S05]  /*21da0*/  FMUL R26, R25, R48 ;  /* 0x00000030191a7220 */ /* 0x010fca0000400000 */
[----:B------:R4:W-:Y:S04]  /*21db0*/  STL [R41+0xea0], R26 ;  /* 0x000ea01a29007387 */ /* 0x0009e80000100800 */
[----:B------:R-:W1:Y:S02]  /*21dc0*/  LDL.64 R24, [UR4+0x8] ;  /* 0x00000804ff187983 */ /* 0x000e640008100a00 */
[----:B-1----:R-:W-:-:S05]  /*21dd0*/  IMAD R46, R24, 0x4, R1 ;  /* 0x00000004182e7824 */ /* 0x002fca00078e0201 */
[----:B------:R-:W2:Y:S01]  /*21de0*/  LDL R27, [R46+0xa8] ;  /* 0x0000a8002e1b7983 */ /* 0x000ea20000100800 */
[----:B---3--:R-:W-:Y:S01]  /*21df0*/  LEA R50, R25, R1, 0x2 ;  /* 0x0000000119327211 */ /* 0x008fe200078e10ff */
[----:B--2---:R-:W-:-:S05]  /*21e00*/  FMUL R27, R27, R48 ;  /* 0x000000301b1b7220 */ /* 0x004fca0000400000 */
[----:B------:R1:W-:Y:S04]  /*21e10*/  STL [R46+0xea0], R27 ;  /* 0x000ea01b2e007387 */ /* 0x0003e80000100800 */
[----:B------:R-:W2:Y:S01]  /*21e20*/  LDL R25, [R50+0xa8] ;  /* 0x0000a80032197983 */ /* 0x000ea20000100800 */
[----:B------:R-:W-:-:S04]  /*21e30*/  UIADD3 UR4, UPT, UPT, UR5, 0xc, URZ ;  /* 0x0000000c05047890 */ /* 0x000fc8000fffe0ff */
[----:B------:R-:W-:Y:S01]  /*21e40*/  ULEA UR4, UR4, UR22, 0x2 ;  /* 0x0000001604047291 */ /* 0x000fe2000f8e10ff */
[----:B--2---:R-:W-:-:S05]  /*21e50*/  FMUL R37, R25, R48 ;  /* 0x0000003019257220 */ /* 0x004fca0000400000 */
[----:B------:R2:W-:Y:S04]  /*21e60*/  STL [R50+0xea0], R37 ;  /* 0x000ea02532007387 */ /* 0x0005e80000100800 */
[----:B------:R-:W3:Y:S02]  /*21e70*/  LDL.64 R24, [UR4] ;  /* 0x00000004ff187983 */ /* 0x000ee40008100a00 */
[----:B---3--:R-:W-:-:S05]  /*21e80*/  LEA R42, R24, R1, 0x2 ;  /* 0x00000001182a7211 */ /* 0x008fca00078e10ff */
[----:B------:R-:W3:Y:S01]  /*21e90*/  LDL R39, [R42+0xa8] ;  /* 0x0000a8002a277983 */ /* 0x000ee20000100800 */
[----:B----4-:R-:W-:Y:S01]  /*21ea0*/  LEA R41, R25, R1, 0x2 ;  /* 0x0000000119297211 */ /* 0x010fe200078e10ff */
[----:B---3--:R-:W-:-:S05]  /*21eb0*/  FMUL R39, R39, R48 ;  /* 0x0000003027277220 */ /* 0x008fca0000400000 */
[----:B------:R2:W-:Y:S04]  /*21ec0*/  STL [R42+0xea0], R39 ;  /* 0x000ea0272a007387 */ /* 0x0005e80000100800 */
[----:B------:R-:W3:Y:S02]  /*21ed0*/  LDL R25, [R41+0xa8] ;  /* 0x0000a80029197983 */ /* 0x000ee40000100800 */
[----:B---3--:R-:W-:-:S05]  /*21ee0*/  FMUL R26, R25, R48 ;  /* 0x00000030191a7220 */ /* 0x008fca0000400000 */
        /* <DEDUP_REMOVED lines=9> */
[----:B------:R-:W-:Y:S01]  /*21f80*/  UISETP.GE.AND UP0, UPT, UR5, UR6, UPT ;  /* 0x000000060500728c */ /* 0x000fe2000bf06270 */
[----:B---3--:R-:W-:-:S05]  /*21f90*/  FMUL R25, R25, R48 ;  /* 0x0000003019197220 */ /* 0x008fca0000400000 */
[----:B------:R2:W-:Y:S03]  /*21fa0*/  STL [R46+0xea0], R25 ;  /* 0x000ea0192e007387 */ /* 0x0005e60000100800 */
[----:B------:R-:W-:Y:S05]  /*21fb0*/  BRA.U !UP0, `(.L_x_437) ;  /* 0xfffffff908b87547 */ /* 0x000fea000b83ffff */
[----:B------:R-:W-:-:S05]  /*21fc0*/  UMOV UR4, UR11 ;  /* 0x0000000b00047c82 */ /* 0x000fca0008000000 */
.L_x_436:
[----:B------:R-:W-:-:S04]  /*21fd0*/  UIADD3 UR6, UPT, UPT, UR11, -UR5, URZ ;  /* 0x800000050b067290 */ /* 0x000fc8000fffe0ff */
[----:B------:R-:W-:-:S09]  /*21fe0*/  UISETP.GT.AND UP0, UPT, UR6, 0x4, UPT ;  /* 0x000000040600788c */ /* 0x000fd2000bf04270 */
[----:B------:R-:W-:Y:S05]  /*21ff0*/  BRA.U !UP0, `(.L_x_438) ;  /* 0x0000000108a87547 */ /* 0x000fea000b800000 */
        /* <DEDUP_REMOVED lines=15> */
[----:B------:R-:W-:Y:S04]  /*220f0*/  STL [R46+0xea0], R37 ;  /* 0x000ea0252e007387 */ /* 0x000fe80000100800 */
[----:B------:R-:W1:Y:S01]  /*22100*/  LDL R25, [R50+0xa8] ;  /* 0x0000a80032197983 */ /* 0x000e620000100800 */
[----:B------:R-:W-:-:S04]  /*22110*/  UIADD3 UR4, UPT, UPT, UR5, 0x4, URZ ;  /* 0x0000000405047890 */ /* 0x000fc8000fffe0ff */
[----:B------:R-:W-:Y:S01]  /*22120*/  ULEA UR4, UR4, UR22, 0x2 ;  /* 0x0000001604047291 */ /* 0x000fe2000f8e10ff */
[----:B-1----:R-:W-:-:S05]  /*22130*/  FMUL R27, R25, R48 ;  /* 0x00000030191b7220 */ /* 0x002fca0000400000 */
[----:B------:R1:W-:Y:S04]  /*22140*/  STL [R50+0xea0], R27 ;  /* 0x000ea01b32007387 */ /* 0x0003e80000100800 */
[----:B------:R-:W3:Y:S02]  /*22150*/  LDL.64 R24, [UR4] ;  /* 0x00000004ff187983 */ /* 0x000ee40008100a00 */
[----:B---3--:R-:W-:-:S05]  /*22160*/  LEA R42, R24, R1, 0x2 ;  /* 0x00000001182a7211 */ /* 0x008fca00078e10ff */
[----:B--2---:R-:W2:Y:S01]  /*22170*/  LDL R39, [R42+0xa8] ;  /* 0x0000a8002a277983 */ /* 0x004ea20000100800 */
[----:B------:R-:W-:Y:S01]  /*22180*/  LEA R41, R25, R1, 0x2 ;  /* 0x0000000119297211 */ /* 0x000fe200078e10ff */
[----:B--2---:R-:W-:-:S05]  /*22190*/  FMUL R39, R39, R48 ;  /* 0x0000003027277220 */ /* 0x004fca0000400000 */
[----:B------:R3:W-:Y:S04]  /*221a0*/  STL [R42+0xea0], R39 ;  /* 0x000ea0272a007387 */ /* 0x0007e80000100800 */
[----:B------:R-:W2:Y:S02]  /*221b0*/  LDL R25, [R41+0xa8] ;  /* 0x0000a80029197983 */ /* 0x000ea40000100800 */
[----:B--2---:R-:W-:-:S05]  /*221c0*/  FMUL R26, R25, R48 ;  /* 0x00000030191a7220 */ /* 0x004fca0000400000 */
[----:B------:R3:W-:Y:S04]  /*221d0*/  STL [R41+0xea0], R26 ;  /* 0x000ea01a29007387 */ /* 0x0007e80000100800 */
[----:B------:R-:W2:Y:S02]  /*221e0*/  LDL.64 R24, [UR4+0x8] ;  /* 0x00000804ff187983 */ /* 0x000ea40008100a00 */
[----:B--2---:R-:W-:-:S05]  /*221f0*/  IMAD R24, R24, 0x4, R1 ;  /* 0x0000000418187824 */ /* 0x004fca00078e0201 */
[----:B-1----:R-:W2:Y:S01]  /*22200*/  LDL R27, [R24+0xa8] ;  /* 0x0000a800181b7983 */ /* 0x002ea20000100800 */
[----:B------:R-:W-:Y:S01]  /*22210*/  LEA R46, R25, R1, 0x2 ;  /* 0x00000001192e7211 */ /* 0x000fe200078e10ff */
[----:B--2---:R-:W-:-:S05]  /*22220*/  FMUL R27, R27, R48 ;  /* 0x000000301b1b7220 */ /* 0x004fca0000400000 */
[----:B------:R3:W-:Y:S04]  /*22230*/  STL [R24+0xea0], R27 ;  /* 0x000ea01b18007387 */ /* 0x0007e80000100800 */
[----:B------:R-:W2:Y:S01]  /*22240*/  LDL R25, [R46+0xa8] ;  /* 0x0000a8002e197983 */ /* 0x000ea20000100800 */
[----:B------:R-:W-:Y:S01]  /*22250*/  PLOP3.LUT P0, PT, PT, PT, PT, 0x8, 0x80 ;  /* 0x000000000080781c */ /* 0x000fe20003f0e170 */
[----:B------:R-:W-:Y:S01]  /*22260*/  UIADD3 UR5, UPT, UPT, UR5, 0x8, URZ ;  /* 0x0000000805057890 */ /* 0x000fe2000fffe0ff */
[----:B------:R-:W-:Y:S01]  /*22270*/  UMOV UR4, UR11 ;  /* 0x0000000b00047c82 */ /* 0x000fe20008000000 */
[----:B--2---:R-:W-:-:S05]  /*22280*/  FMUL R25, R25, R48 ;  /* 0x0000003019197220 */ /* 0x004fca0000400000 */
[----:B------:R3:W-:Y:S05]  /*22290*/  STL [R46+0xea0], R25 ;  /* 0x000ea0192e007387 */ /* 0x0007ea0000100800 */
.L_x_438:
[----:B--23--:R-:W-:-:S04]  /*222a0*/  MOV R24, UR5 ;  /* 0x0000000500187c02 */ /* 0x00cfc80008000f00 */
[----:B------:R-:W-:-:S13]  /*222b0*/  ISETP.EQ.AND P2, PT, R24, UR11, PT ;  /* 0x0000000b18007c0c */ /* 0x000fda000bf42270 */
[----:B------:R-:W-:Y:S05]  /*222c0*/  @!P0 BRA P2, `(.L_x_434) ;  /* 0x00000000005c8947 */ /* 0x000fea0001000000 */
.L_x_435:
[----:B------:R-:W-:-:S09]  /*222d0*/  ULEA UR4, UR5, UR22, 0x2 ;  /* 0x0000001605047291 */ /* 0x000fd2000f8e10ff */
[----:B-1----:R-:W2:Y:S02]  /*222e0*/  LDL.64 R24, [UR4] ;  /* 0x00000004ff187983 */ /* 0x002ea40008100a00 */
[----:B--2---:R-:W-:-:S05]  /*222f0*/  LEA R42, R24, R1, 0x2 ;  /* 0x00000001182a7211 */ /* 0x004fca00078e10ff */
[----:B------:R-:W2:Y:S01]  /*22300*/  LDL R27, [R42+0xa8] ;  /* 0x0000a8002a1b7983 */ /* 0x000ea20000100800 */
[----:B------:R-:W-:Y:S02]  /*22310*/  IMAD R39, R25, 0x4, R1 ;  /* 0x0000000419277824 */ /* 0x000fe400078e0201 */
[----:B--2---:R-:W-:-:S05]  /*22320*/  FMUL R27, R27, R48 ;  /* 0x000000301b1b7220 */ /* 0x004fca0000400000 */
[----:B------:R1:W-:Y:S04]  /*22330*/  STL [R42+0xea0], R27 ;  /* 0x000ea01b2a007387 */ /* 0x0003e80000100800 */
[----:B------:R-:W2:Y:S02]  /*22340*/  LDL R25, [R39+0xa8] ;  /* 0x0000a80027197983 */ /* 0x000ea40000100800 */
[----:B--2---:R-:W-:-:S05]  /*22350*/  FMUL R26, R25, R48 ;  /* 0x00000030191a7220 */ /* 0x004fca0000400000 */
[----:B------:R1:W-:Y:S04]  /*22360*/  STL [R39+0xea0], R26 ;  /* 0x000ea01a27007387 */ /* 0x0003e80000100800 */
[----:B------:R-:W2:Y:S02]  /*22370*/  LDL.64 R24, [UR4+0x8] ;  /* 0x00000804ff187983 */ /* 0x000ea40008100a00 */
[----:B--2---:R-:W-:-:S05]  /*22380*/  LEA R24, R24, R1, 0x2 ;  /* 0x0000000118187211 */ /* 0x004fca00078e10ff */
[----:B------:R-:W2:Y:S01]  /*22390*/  LDL R37, [R24+0xa8] ;  /* 0x0000a80018257983 */ /* 0x000ea20000100800 */
[----:B------:R-:W-:Y:S01]  /*223a0*/  LEA R46, R25, R1, 0x2 ;  /* 0x00000001192e7211 */ /* 0x000fe200078e10ff */
[----:B--2---:R-:W-:-:S05]  /*223b0*/  FMUL R37, R37, R48 ;  /* 0x0000003025257220 */ /* 0x004fca0000400000 */
[----:B------:R1:W-:Y:S04]  /*223c0*/  STL [R24+0xea0], R37 ;  /* 0x000ea02518007387 */ /* 0x0003e80000100800 */
[----:B------:R-:W2:Y:S01]  /*223d0*/  LDL R25, [R46+0xa8] ;  /* 0x0000a8002e197983 */ /* 0x000ea20000100800 */
[----:B------:R-:W-:-:S04]  /*223e0*/  UIADD3 UR5, UPT, UPT, UR5, 0x4, URZ ;  /* 0x0000000405057890 */ /* 0x000fc8000fffe0ff */
[----:B------:R-:W-:Y:S01]  /*223f0*/  UISETP.NE.AND UP0, UPT, UR5, UR11, UPT ;  /* 0x0000000b0500728c */ /* 0x000fe2000bf05270 */
[----:B--2---:R-:W-:-:S05]  /*22400*/  FMUL R25, R25, R48 ;  /* 0x0000003019197220 */ /* 0x004fca0000400000 */
[----:B------:R1:W-:Y:S03]  /*22410*/  STL [R46+0xea0], R25 ;  /* 0x000ea0192e007387 */ /* 0x0003e60000100800 */
[----:B------:R-:W-:Y:S05]  /*22420*/  BRA.U UP0, `(.L_x_435) ;  /* 0xfffffffd00a87547 */ /* 0x000fea000b83ffff */
[----:B------:R-:W-:-:S05]  /*22430*/  UMOV UR4, UR11 ;  /* 0x0000000b00047c82 */ /* 0x000fca0008000000 */
.L_x_434:
[----:B------:R-:W-:-:S09]  /*22440*/  UISETP.NE.AND UP0, UPT, UR34, URZ, UPT ;  /* 0x000000ff2200728c */ /* 0x000fd2000bf05270 */
[----:B------:R-:W-:Y:S05]  /*22450*/  BRA.U !UP0, `(.L_x_439) ;  /* 0x0000000108507547 */ /* 0x000fea000b800000 */
[----:B------:R-:W-:-:S09]  /*22460*/  ULEA UR4, UR4, UR22, 0x2 ;  /* 0x0000001604047291 */ /* 0x000fd2000f8e10ff */
[----:B-1----:R-:W2:Y:S02]  /*22470*/  LDL R24, [UR4] ;  /* 0x00000004ff187983 */ /* 0x002ea40008100800 */
[----:B--2---:R-:W-:-:S05]  /*22480*/  LEA R24, R24, R1, 0x2 ;  /* 0x0000000118187211 */ /* 0x004fca00078e10ff */
[----:B------:R-:W2:Y:S01]  /*22490*/  LDL R25, [R24+0xa8] ;  /* 0x0000a80018197983 */ /* 0x000ea20000100800 */
[----:B------:R-:W-:Y:S01]  /*224a0*/  UISETP.NE.AND UP0, UPT, UR34, 0x1, UPT ;  /* 0x000000012200788c */ /* 0x000fe2000bf05270 */
[----:B--2---:R-:W-:-:S05]  /*224b0*/  FMUL R25, R25, R48 ;  /* 0x0000003019197220 */ /* 0x004fca0000400000 */
[----:B------:R2:W-:Y:S03]  /*224c0*/  STL [R24+0xea0], R25 ;  /* 0x000ea01918007387 */ /* 0x0005e60000100800 */
[----:B------:R-:W-:Y:S05]  /*224d0*/  BRA.U !UP0, `(.L_x_439) ;  /* 0x0000000108307547 */ /* 0x000fea000b800000 */
[----:B--2---:R-:W2:Y:S02]  /*224e0*/  LDL R24, [UR4+0x4] ;  /* 0x00000404ff187983 */ /* 0x004ea40008100800 */
[----:B--2---:R-:W-:-:S05]  /*224f0*/  IMAD R24, R24, 0x4, R1 ;  /* 0x0000000418187824 */ /* 0x004fca00078e0201 */
[----:B------:R-:W2:Y:S01]  /*22500*/  LDL R25, [R24+0xa8] ;  /* 0x0000a80018197983 */ /* 0x000ea20000100800 */
[----:B------:R-:W-:Y:S01]  /*22510*/  UISETP.NE.AND UP0, UPT, UR34, 0x2, UPT ;  /* 0x000000022200788c */ /* 0x000fe2000bf05270 */
[----:B--2---:R-:W-:-:S05]  /*22520*/  FMUL R25, R25, R48 ;  /* 0x0000003019197220 */ /* 0x004fca0000400000 */
[----:B------:R3:W-:Y:S03]  /*22530*/  STL [R24+0xea0], R25 ;  /* 0x000ea01918007387 */ /* 0x0007e60000100800 */
[----:B------:R-:W-:Y:S05]  /*22540*/  BRA.U !UP0, `(.L_x_439) ;  /* 0x0000000108147547 */ /* 0x000fea000b800000 */
[----:B---3--:R-:W2:Y:S02]  /*22550*/  LDL R24, [UR4+0x8] ;  /* 0x00000804ff187983 */ /* 0x008ea40008100800 */
[----:B--2---:R-:W-:-:S05]  /*22560*/  LEA R24, R24, R1, 0x2 ;  /* 0x0000000118187211 */ /* 0x004fca00078e10ff */
[----:B------:R-:W2:Y:S02]  /*22570*/  LDL R25, [R24+0xa8] ;  /* 0x0000a80018197983 */ /* 0x000ea40000100800 */
[----:B--2---:R-:W-:-:S05]  /*22580*/  FMUL R25, R25, R48 ;  /* 0x0000003019197220 */ /* 0x004fca0000400000 */
[----:B------:R4:W-:Y:S02]  /*22590*/  STL [R24+0xea0], R25 ;  /* 0x000ea01918007387 */ /* 0x0009e40000100800 */
.L_x_439:
[----:B------:R-:W-:-:S05]  /*225a0*/  UMOV UR4, URZ ;  /* 0x000000ff00047c82 */ /* 0x000fca0008000000 */
.L_x_446:
[----:B------:R-:W-:-:S09]  /*225b0*/  ULEA UR38, UR4, UR22, 0x2 ;  /* 0x0000001604267291 */ /* 0x000fd2000f8e10ff */
[----:B-12345:R-:W5:Y:S01]  /*225c0*/  LDL R24, [UR38] ;  /* 0x00000026ff187983 */ /* 0x03ef620008100800 */
[----:B------:R-:W-:Y:S02]  /*225d0*/  UIADD3 UR5, UPT, UPT, UR4, 0x1, URZ ;  /* 0x0000000104057890 */ /* 0x000fe4000fffe0ff */
[----:B------:R-:W-:Y:S02]  /*225e0*/  UMOV UR7, UR4 ;  /* 0x0000000400077c82 */ /* 0x000fe40008000000 */
[----:B------:R-:W-:Y:S02]  /*225f0*/  UISETP.GE.U32.AND UP0, UPT, UR5, UR30, UPT ;  /* 0x0000001e0500728c */ /* 0x000fe4000bf06070 */
[----:B------:R-:W-:Y:S02]  /*22600*/  UISETP.NE.AND UP2, UPT, UR5, UR28, UPT ;  /* 0x0000001c0500728c */ /* 0x000fe4000bf45270 */
[----:B------:R-:W-:-:S05]  /*22610*/  UMOV UR4, UR5 ;  /* 0x0000000500047c82 */ /* 0x000fca0008000000 */
[----:B------:R-:W-:Y:S05]  /*22620*/  BRA.U UP0, `(.L_x_440) ;  /* 0x0000000d00d07547 */ /* 0x000fea000b800000 */
[----:B------:R-:W-:-:S04]  /*22630*/  ULOP3.LUT UR5, URZ, UR7, URZ, 0x33, !UPT ;  /* 0x00000007ff057292 */ /* 0x000fc8000f8e33ff */
[----:B------:R-:W-:-:S04]  /*22640*/  UIADD3 UR5, UPT, UPT, UR5, UR30, URZ ;  /* 0x0000001e05057290 */ /* 0x000fc8000fffe0ff */
[----:B------:R-:W-:-:S03]  /*22650*/  ULOP3.LUT UP0, UR6, UR5, 0x3, URZ, 0xc0, !UPT ;  /* 0x0000000305067892 */ /* 0x000fc6000f80c0ff */
[----:B------:R-:W-:-:S06]  /*22660*/  UMOV UR5, UR4 ;  /* 0x0000000400057c82 */ /* 0x000fcc0008000000 */
[----:B------:R-:W-:Y:S05]  /*22670*/  BRA.U !UP0, `(.L_x_441) ;  /* 0x0000000108747547 */ /* 0x000fea000b800000 */
[----:B------:R-:W2:Y:S01]  /*22680*/  LDL R25, [UR38+0x4] ;  /* 0x00000426ff197983 */ /* 0x000ea20008100800 */
[----:B------:R-:W-:Y:S01]  /*22690*/  MOV R26, UR7 ;  /* 0x00000007001a7c02 */ /* 0x000fe20008000f00 */
[----:B------:R-:W-:-:S04]  /*226a0*/  IMAD.U32 R27, RZ, RZ, UR7 ;  /* 0x00000007ff1b7e24 */ /* 0x000fc8000f8e00ff */
[----:B--2---:R-:W-:-:S05]  /*226b0*/  IMAD R25, R26, 0x6, R25 ;  /* 0x000000061a197824 */ /* 0x004fca00078e0219 */
[----:B------:R-:W-:-:S06]  /*226c0*/  LEA R25, R25, R30, 0x2 ;  /* 0x0000001e19197211 */ /* 0x000fcc00078e10ff */
[----:B------:R-:W2:Y:S01]  /*226d0*/  LDL R25, [R25] ;  /* 0x0000000019197983 */ /* 0x000ea20000100800 */
[----:B-----5:R-:W-:Y:S01]  /*226e0*/  IMAD R26, R27, 0x6, R24 ;  /* 0x000000061b1a7824 */ /* 0x020fe200078e0218 */
[----:B------:R-:W-:Y:S02]  /*226f0*/  UISETP.NE.AND UP0, UPT, UR6, 0x1, UPT ;  /* 0x000000010600788c */ /* 0x000fe4000bf05270 */
[----:B------:R-:W-:Y:S02]  /*22700*/  UIADD3 UR5, UPT, UPT, UR7, 0x2, URZ ;  /* 0x0000000207057890 */ /* 0x000fe4000fffe0ff */
[----:B------:R-:W-:-:S04]  /*22710*/  IADD3 R27, PT, PT, R26, 0x6, RZ ;  /* 0x000000061a1b7810 */ /* 0x000fc80007ffe0ff */
[----:B------:R-:W-:-:S05]  /*22720*/  LEA R26, R27, R30, 0x2 ;  /* 0x0000001e1b1a7211 */ /* 0x000fca00078e10ff */
[----:B--2---:R1:W-:Y:S01]  /*22730*/  STL [R26], R25 ;  /* 0x000000191a007387 */ /* 0x0043e20000100800 */
[----:B------:R-:W-:Y:S05]  /*22740*/  BRA.U !UP0, `(.L_x_441) ;  /* 0x0000000108407547 */ /* 0x000fea000b800000 */
[----:B-1----:R-:W2:Y:S01]  /*22750*/  LDL R25, [UR38+0x8] ;  /* 0x00000826ff197983 */ /* 0x002ea20008100800 */
[----:B------:R-:W-:-:S05]  /*22760*/  MOV R42, UR7 ;  /* 0x00000007002a7c02 */ /* 0x000fca0008000f00 */
[----:B--2---:R-:W-:-:S04]  /*22770*/  IMAD R25, R42, 0x6, R25 ;  /* 0x000000062a197824 */ /* 0x004fc800078e0219 */
[----:B------:R-:W-:-:S06]  /*22780*/  IMAD R25, R25, 0x4, R30 ;  /* 0x0000000419197824 */ /* 0x000fcc00078e021e */
[----:B------:R-:W2:Y:S01]  /*22790*/  LDL R25, [R25] ;  /* 0x0000000019197983 */ /* 0x000ea20000100800 */
[----:B------:R-:W-:Y:S02]  /*227a0*/  UISETP.NE.AND UP0, UPT, UR6, 0x2, UPT ;  /* 0x000000020600788c */ /* 0x000fe4000bf05270 */
[----:B------:R-:W-:Y:S01]  /*227b0*/  UIADD3 UR5, UPT, UPT, UR7, 0x3, URZ ;  /* 0x0000000307057890 */ /* 0x000fe2000fffe0ff */
[----:B--2---:R2:W-:Y:S06]  /*227c0*/  STL [R26+0x18], R25 ;  /* 0x000018191a007387 */ /* 0x0045ec0000100800 */
[----:B------:R-:W-:Y:S05]  /*227d0*/  BRA.U !UP0, `(.L_x_441) ;  /* 0x00000001081c7547 */ /* 0x000fea000b800000 */
[----:B--2---:R-:W2:Y:S01]  /*227e0*/  LDL R25, [UR38+0xc] ;  /* 0x00000c26ff197983 */ /* 0x004ea20008100800 */
[----:B------:R-:W-:-:S05]  /*227f0*/  MOV R42, UR7 ;  /* 0x00000007002a7c02 */ /* 0x000fca0008000f00 */
[----:B--2---:R-:W-:-:S05]  /*22800*/  IMAD R25, R42, 0x6, R25 ;  /* 0x000000062a197824 */ /* 0x004fca00078e0219 */
[----:B------:R-:W-:-:S06]  /*22810*/  LEA R25, R25, R30, 0x2 ;  /* 0x0000001e19197211 */ /* 0x000fcc00078e10ff */
[----:B------:R-:W2:Y:S01]  /*22820*/  LDL R25, [R25] ;  /* 0x0000000019197983 */ /* 0x000ea20000100800 */
[----:B------:R-:W-:-:S03]  /*22830*/  UIADD3 UR5, UPT, UPT, UR7, 0x4, URZ ;  /* 0x0000000407057890 */ /* 0x000fc6000fffe0ff */
[----:B--2---:R3:W-:Y:S09]  /*22840*/  STL [R26+0x30], R25 ;  /* 0x000030191a007387 */ /* 0x0047f20000100800 */
.L_x_441:
[----:B------:R-:W-:-:S06]  /*22850*/  UIADD3 UR6, UPT, UPT, UR30, -0x2, -UR7 ;  /* 0xfffffffe1e067890 */ /* 0x000fcc000fffe807 */
[----:B-123--:R-:W-:-:S04]  /*22860*/  MOV R25, UR6 ;  /* 0x0000000600197c02 */ /* 0x00efc80008000f00 */
[----:B------:R-:W-:-:S13]  /*22870*/  ISETP.GE.U32.AND P0, PT, R25, 0x3, PT ;  /* 0x000000031900780c */ /* 0x000fda0003f06070 */
[----:B------:R-:W-:Y:S05]  /*22880*/  @!P0 BRA `(.L_x_440) ;  /* 0x0000000c00388947 */ /* 0x000fea0003800000 */
[----:B------:R-:W-:-:S09]  /*22890*/  UISETP.GE.AND UP0, UPT, UR5, UR30, UPT ;  /* 0x0000001e0500728c */ /* 0x000fd2000bf06270 */
[----:B------:R-:W-:Y:S05]  /*228a0*/  BRA.U UP0, `(.L_x_442) ;  /* 0x0000000900b47547 */ /* 0x000fea000b800000 */
[----:B------:R-:W-:Y:S02]  /*228b0*/  UIADD3 UR6, UPT, UPT, -UR5, UR30, URZ ;  /* 0x0000001e05067290 */ /* 0x000fe4000fffe1ff */
[----:B------:R-:W-:Y:S02]  /*228c0*/  UPLOP3.LUT UP0, UPT, UPT, UPT, UPT, 0x80, 0x8 ;  /* 0x000000000008789c */ /* 0x000fe40003f0f070 */
[----:B------:R-:W-:-:S09]  /*228d0*/  UISETP.GT.AND UP3, UPT, UR6, 0xc, UPT ;  /* 0x0000000c0600788c */ /* 0x000fd2000bf64270 */
[----:B------:R-:W-:Y:S05]  /*228e0*/  BRA.U !UP3, `(.L_x_443) ;  /* 0x000000050bb47547 */ /* 0x000fea000b800000 */
[----:B------:R-:W-:Y:S02]  /*228f0*/  UIADD3 UR38, UPT, UPT, UR30, -0xc, URZ ;  /* 0xfffffff41e267890 */ /* 0x000fe4000fffe0ff */
[----:B------:R-:W-:-:S11]  /*22900*/  UPLOP3.LUT UP0, UPT, UPT, UPT, UPT, 0x40, 0x4 ;  /* 0x000000000004789c */ /* 0x000fd60003f0e870 */
.L_x_444:
[----:B------:R-:W-:-:S09]  /*22910*/  ULEA UR6, UR5, UR22, 0x2 ;  /* 0x0000001605067291 */ /* 0x000fd2000f8e10ff */
[----:B-1----:R-:W2:Y:S01]  /*22920*/  LDL R25, [UR6] ;  /* 0x00000006ff197983 */ /* 0x002ea20008100800 */
[----:B------:R-:W-:-:S04]  /*22930*/  IMAD.U32 R26, RZ, RZ, UR7 ;  /* 0x00000007ff1a7e24 */ /* 0x000fc8000f8e00ff */
[----:B--2---:R-:W-:-:S05]  /*22940*/  IMAD R25, R26, 0x6, R25 ;  /* 0x000000061a197824 */ /* 0x004fca00078e0219 */
[----:B------:R-:W-:-:S06]  /*22950*/  LEA R26, R25, R30, 0x2 ;  /* 0x0000001e191a7211 */ /* 0x000fcc00078e10ff */
[----:B------:R-:W2:Y:S01]  /*22960*/  LDL R26, [R26] ;  /* 0x000000001a1a7983 */ /* 0x000ea20000100800 */
[----:B------:R-:W-:-:S05]  /*22970*/  MOV R25, UR5 ;  /* 0x0000000500197c02 */ /* 0x000fca0008000f00 */
[----:B-----5:R-:W-:-:S05]  /*22980*/  IMAD R25, R25, 0x6, R24 ;  /* 0x0000000619197824 */ /* 0x020fca00078e0218 */
[----:B------:R-:W-:-:S05]  /*22990*/  LEA R27, R25, R30, 0x2 ;  /* 0x0000001e191b7211 */ /* 0x000fca00078e10ff */
[----:B--2---:R1:W-:Y:S04]  /*229a0*/  STL [R27], R26 ;  /* 0x0000001a1b007387 */ /* 0x0043e80000100800 */
[----:B------:R-:W2:Y:S01]  /*229b0*/  LDL R37, [UR6+0x4] ;  /* 0x00000406ff257983 */ /* 0x000ea20008100800 */
[----:B------:R-:W-:-:S04]  /*229c0*/  IMAD.U32 R42, RZ, RZ, UR7 ;  /* 0x00000007ff2a7e24 */ /* 0x000fc8000f8e00ff */
[----:B--2---:R-:W-:-:S05]  /*229d0*/  IMAD R37, R42, 0x6, R37 ;  /* 0x000000062a257824 */ /* 0x004fca00078e0225 */
[----:B------:R-:W-:-:S05]  /*229e0*/  LEA R37, R37, R30, 0x2 ;  /* 0x0000001e25257211 */ /* 0x000fca00078e10ff */
[----:B------:R-:W2:Y:S01]  /*229f0*/  LDL R42, [R37] ;  /* 0x00000000252a7983 */ /* 0x000ea20000100800 */
[----:B------:R-:W-:-:S03]  /*22a00*/  MOV R46, UR7 ;  /* 0x00000007002e7c02 */ /* 0x000fc60008000f00 */
[----:B--2---:R2:W-:Y:S04]  /*22a10*/  STL [R27+0x18], R42 ;  /* 0x0000182a1b007387 */ /* 0x0045e80000100800 */
[----:B------:R-:W3:Y:S02]  /*22a20*/  LDL R39, [UR6+0x8] ;  /* 0x00000806ff277983 */ /* 0x000ee40008100800 */
[----:B---3--:R-:W-:-:S05]  /*22a30*/  IMAD R39, R46, 0x6, R39 ;  /* 0x000000062e277824 */ /* 0x008fca00078e0227 */
[----:B------:R-:W-:-:S05]  /*22a40*/  LEA R39, R39, R30, 0x2 ;  /* 0x0000001e27277211 */ /* 0x000fca00078e10ff */
[----:B-1----:R-:W3:Y:S04]  /*22a50*/  LDL R26, [R39] ;  /* 0x00000000271a7983 */ /* 0x002ee80000100800 */
[----:B---3--:R1:W-:Y:S04]  /*22a60*/  STL [R27+0x30], R26 ;  /* 0x0000301a1b007387 */ /* 0x0083e80000100800 */
[----:B------:R-:W3:Y:S01]  /*22a70*/  LDL R41, [UR6+0xc] ;  /* 0x00000c06ff297983 */ /* 0x000ee20008100800 */
[----:B------:R-:W-:Y:S01]  /*22a80*/  UIADD3 UR6, UPT, UPT, UR5, 0x4, URZ ;  /* 0x0000000405067890 */ /* 0x000fe2000fffe0ff */
[----:B---3--:R-:W-:-:S04]  /*22a90*/  IMAD R41, R46, 0x6, R41 ;  /* 0x000000062e297824 */ /* 0x008fc800078e0229 */
[----:B------:R-:W-:-:S05]  /*22aa0*/  IMAD R41, R41, 0x4, R30 ;  /* 0x0000000429297824 */ /* 0x000fca00078e021e */
[----:B--2---:R-:W2:Y:S01]  /*22ab0*/  LDL R42, [R41] ;  /* 0x00000000292a7983 */ /* 0x004ea20000100800 */
[----:B------:R-:W-:-:S03]  /*22ac0*/  ULEA UR6, UR6, UR22, 0x2 ;  /* 0x0000001606067291 */ /* 0x000fc6000f8e10ff */
[----:B--2---:R2:W-:Y:S06]  /*22ad0*/  STL [R27+0x48], R42 ;  /* 0x0000482a1b007387 */ /* 0x0045ec0000100800 */
[----:B------:R-:W3:Y:S02]  /*22ae0*/  LDL R37, [UR6] ;  /* 0x00000006ff257983 */ /* 0x000ee40008100800 */
[----:B---3--:R-:W-:-:S05]  /*22af0*/  IMAD R37, R46, 0x6, R37 ;  /* 0x000000062e257824 */ /* 0x008fca00078e0225 */
[----:B------:R-:W-:-:S06]  /*22b00*/  LEA R37, R37, R30, 0x2 ;  /* 0x0000001e25257211 */ /* 0x000fcc00078e10ff */
[----:B------:R-:W3:Y:S01]  /*22b10*/  LDL R37, [R37] ;  /* 0x0000000025257983 */ /* 0x000ee20000100800 */
[----:B------:R-:W-:-:S04]  /*22b20*/  IADD3 R39, PT, PT, R25, 0x18, RZ ;  /* 0x0000001819277810 */ /* 0x000fc80007ffe0ff */
[----:B-1----:R-:W-:-:S05]  /*22b30*/  LEA R26, R39, R30, 0x2 ;  /* 0x0000001e271a7211 */ /* 0x002fca00078e10ff */
[----:B---3--:R1:W-:Y:S04]  /*22b40*/  STL [R26], R37 ;  /* 0x000000251a007387 */ /* 0x0083e80000100800 */
[----:B------:R-:W3:Y:S02]  /*22b50*/  LDL R39, [UR6+0x4] ;  /* 0x00000406ff277983 */ /* 0x000ee40008100800 */
[----:B---3--:R-:W-:-:S04]  /*22b60*/  IMAD R39, R46, 0x6, R39 ;  /* 0x000000062e277824 */ /* 0x008fc800078e0227 */
[----:B------:R-:W-:-:S06]  /*22b70*/  IMAD R39, R39, 0x4, R30 ;  /* 0x0000000427277824 */ /* 0x000fcc00078e021e */
[----:B------:R-:W3:Y:S01]  /*22b80*/  LDL R39, [R39] ;  /* 0x0000000027277983 */ /* 0x000ee20000100800 */
[----:B--2---:R-:W-:-:S03]  /*22b90*/  MOV R42, UR7 ;  /* 0x00000007002a7c02 */ /* 0x004fc60008000f00 */
[----:B---3--:R2:W-:Y:S04]  /*22ba0*/  STL [R26+0x18], R39 ;  /* 0x000018271a007387 */ /* 0x0085e80000100800 */
[----:B------:R-:W3:Y:S02]  /*22bb0*/  LDL R27, [UR6+0x8] ;  /* 0x00000806ff1b7983 */ /* 0x000ee40008100800 */
[----:B---3--:R-:W-:-:S05]  /*22bc0*/  IMAD R27, R42, 0x6, R27 ;  /* 0x000000062a1b7824 */ /* 0x008fca00078e021b */
[----:B------:R-:W-:-:S06]  /*22bd0*/  LEA R27, R27, R30, 0x2 ;  /* 0x0000001e1b1b7211 */ /* 0x000fcc00078e10ff */
[----:B------:R-:W3:Y:S04]  /*22be0*/  LDL R27, [R27] ;  /* 0x000000001b1b7983 */ /* 0x000ee80000100800 */
[----:B---3--:R3:W-:Y:S04]  /*22bf0*/  STL [R26+0x30], R27 ;  /* 0x0000301b1a007387 */ /* 0x0087e80000100800 */
[----:B-1----:R-:W4:Y:S01]  /*22c00*/  LDL R37, [UR6+0xc] ;  /* 0x00000c06ff257983 */ /* 0x002f220008100800 */
[----:B------:R-:W-:Y:S01]  /*22c10*/  UIADD3 UR6, UPT, UPT, UR5, 0x8, URZ ;  /* 0x0000000805067890 */ /* 0x000fe2000fffe0ff */
[----:B----4-:R-:W-:-:S05]  /*22c20*/  IMAD R37, R42, 0x6, R37 ;  /* 0x000000062a257824 */ /* 0x010fca00078e0225 */
[----:B------:R-:W-:-:S06]  /*22c30*/  LEA R37, R37, R30, 0x2 ;  /* 0x0000001e25257211 */ /* 0x000fcc00078e10ff */
[----:B------:R-:W4:Y:S01]  /*22c40*/  LDL R37, [R37] ;  /* 0x0000000025257983 */ /* 0x000f220000100800 */
[----:B------:R-:W-:-:S03]  /*22c50*/  ULEA UR6, UR6, UR22, 0x2 ;  /* 0x0000001606067291 */ /* 0x000fc6000f8e10ff */
[----:B----4-:R1:W-:Y:S06]  /*22c60*/  STL [R26+0x48], R37 ;  /* 0x000048251a007387 */ /* 0x0103ec0000100800 */
[----:B--2---:R-:W2:Y:S02]  /*22c70*/  LDL R39, [UR6] ;  /* 0x00000006ff277983 */ /* 0x004ea40008100800 */
[----:B--2---:R-:W-:-:S04]  /*22c80*/  IMAD R39, R42, 0x6, R39 ;  /* 0x000000062a277824 */ /* 0x004fc800078e0227 */
[----:B------:R-:W-:-:S06]  /*22c90*/  IMAD R39, R39, 0x4, R30 ;  /* 0x0000000427277824 */ /* 0x000fcc00078e021e */
[----:B------:R-:W2:Y:S01]  /*22ca0*/  LDL R39, [R39] ;  /* 0x0000000027277983 */ /* 0x000ea20000100800 */
[----:B---3--:R-:W-:-:S04]  /*22cb0*/  IADD3 R27, PT, PT, R25, 0x30, RZ ;  /* 0x00000030191b7810 */ /* 0x008fc80007ffe0ff */
[----:B------:R-:W-:-:S05]  /*22cc0*/  LEA R42, R27, R30, 0x2 ;  /* 0x0000001e1b2a7211 */ /* 0x000fca00078e10ff */
[----:B--2---:R2:W-:Y:S04]  /*22cd0*/  STL [R42], R39 ;  /* 0x000000272a007387 */ /* 0x0045e80000100800 */
[----:B------:R-:W3:Y:S02]  /*22ce0*/  LDL R27, [UR6+0x4] ;  /* 0x00000406ff1b7983 */ /* 0x000ee40008100800 */
[----:B---3--:R-:W-:-:S05]  /*22cf0*/  IMAD R27, R46, 0x6, R27 ;  /* 0x000000062e1b7824 */ /* 0x008fca00078e021b */
[----:B------:R-:W-:-:S06]  /*22d00*/  LEA R27, R27, R30, 0x2 ;  /* 0x0000001e1b1b7211 */ /* 0x000fcc00078e10ff */
[----:B------:R-:W3:Y:S01]  /*22d10*/  LDL R27, [R27] ;  /* 0x000000001b1b7983 */ /* 0x000ee20000100800 */
[----:B-1----:R-:W-:-:S03]  /*22d20*/  IMAD.U32 R37, RZ, RZ, UR7 ;  /* 0x00000007ff257e24 */ /* 0x002fc6000f8e00ff */
[----:B---3--:R1:W-:Y:S04]  /*22d30*/  STL [R42+0x18], R27 ;  /* 0x0000181b2a007387 */ /* 0x0083e80000100800 */
[----:B------:R-:W3:Y:S02]  /*22d40*/  LDL R26, [UR6+0x8] ;  /* 0x00000806ff1a7983 */ /* 0x000ee40008100800 */
[----:B---3--:R-:W-:-:S05]  /*22d50*/  IMAD R37, R37, 0x6, R26 ;  /* 0x0000000625257824 */ /* 0x008fca00078e021a */
[----:B------:R-:W-:-:S06]  /*22d60*/  LEA R37, R37, R30, 0x2 ;  /* 0x0000001e25257211 */ /* 0x000fcc00078e10ff */
[----:B------:R-:W3:Y:S01]  /*22d70*/  LDL R37, [R37] ;  /* 0x0000000025257983 */ /* 0x000ee20000100800 */
[----:B--2---:R-:W-:-:S03]  /*22d80*/  MOV R39, UR7 ;  /* 0x0000000700277c02 */ /* 0x004fc60008000f00 */
[----:B---3--:R-:W-:Y:S04]  /*22d90*/  STL [R42+0x30], R37 ;  /* 0x000030252a007387 */ /* 0x008fe80000100800 */
[----:B------:R-:W2:Y:S01]  /*22da0*/  LDL R26, [UR6+0xc] ;  /* 0x00000c06ff1a7983 */ /* 0x000ea20008100800 */
[----:B------:R-:W-:Y:S01]  /*22db0*/  UIADD3 UR6, UPT, UPT, UR5, 0xc, URZ ;  /* 0x0000000c05067890 */ /* 0x000fe2000fffe0ff */
[----:B--2---:R-:W-:-:S05]  /*22dc0*/  IMAD R39, R39, 0x6, R26 ;  /* 0x0000000627277824 */ /* 0x004fca00078e021a */
[----:B------:R-:W-:-:S06]  /*22dd0*/  LEA R39, R39, R30, 0x2 ;  /* 0x0000001e27277211 */ /* 0x000fcc00078e10ff */
[----:B------:R-:W2:Y:S01]  /*22de0*/  LDL R39, [R39] ;  /* 0x0000000027277983 */ /* 0x000ea20000100800 */
[----:B------:R-:W-:Y:S01]  /*22df0*/  ULEA UR6, UR6, UR22, 0x2 ;  /* 0x0000001606067291 */ /* 0x000fe2000f8e10ff */
[----:B-1----:R-:W-:Y:S02]  /*22e00*/  IMAD.U32 R27, RZ, RZ, UR7 ;  /* 0x00000007ff1b7e24 */ /* 0x002fe4000f8e00ff */
[----:B--2---:R1:W-:Y:S06]  /*22e10*/  STL [R42+0x48], R39 ;  /* 0x000048272a007387 */ /* 0x0043ec0000100800 */
[----:B------:R-:W2:Y:S02]  /*22e20*/  LDL R26, [UR6] ;  /* 0x00000006ff1a7983 */ /* 0x000ea40008100800 */
[----:B--2---:R-:W-:-:S05]  /*22e30*/  IMAD R27, R27, 0x6, R26 ;  /* 0x000000061b1b7824 */ /* 0x004fca00078e021a */
[----:B------:R-:W-:-:S06]  /*22e40*/  LEA R27, R27, R30, 0x2 ;  /* 0x0000001e1b1b7211 */ /* 0x000fcc00078e10ff */
[----:B------:R-:W2:Y:S01]  /*22e50*/  LDL R27, [R27] ;  /* 0x000000001b1b7983 */ /* 0x000ea20000100800 */
[----:B------:R-:W-:-:S04]  /*22e60*/  IADD3 R25, PT, PT, R25, 0x48, RZ ;  /* 0x0000004819197810 */ /* 0x000fc80007ffe0ff */
[----:B------:R-:W-:-:S05]  /*22e70*/  LEA R26, R25, R30, 0x2 ;  /* 0x0000001e191a7211 */ /* 0x000fca00078e10ff */
[----:B--2---:R2:W-:Y:S04]  /*22e80*/  STL [R26], R27 ;  /* 0x0000001b1a007387 */ /* 0x0045e80000100800 */
[----:B------:R-:W3:Y:S02]  /*22e90*/  LDL R25, [UR6+0x4] ;  /* 0x00000406ff197983 */ /* 0x000ee40008100800 */
[----:B---3--:R-:W-:-:S04]  /*22ea0*/  IMAD R25, R46, 0x6, R25 ;  /* 0x000000062e197824 */ /* 0x008fc800078e0219 */
[----:B------:R-:W-:-:S06]  /*22eb0*/  IMAD R25, R25, 0x4, R30 ;  /* 0x0000000419197824 */ /* 0x000fcc00078e021e */
[----:B------:R-:W3:Y:S01]  /*22ec0*/  LDL R25, [R25] ;  /* 0x0000000019197983 */ /* 0x000ee20000100800 */
[----:B-1----:R-:W-:-:S03]  /*22ed0*/  MOV R42, UR7 ;  /* 0x00000007002a7c02 */ /* 0x002fc60008000f00 */
[----:B---3--:R1:W-:Y:S04]  /*22ee0*/  STL [R26+0x18], R25 ;  /* 0x000018191a007387 */ /* 0x0083e80000100800 */
[----:B------:R-:W3:Y:S02]  /*22ef0*/  LDL R37, [UR6+0x8] ;  /* 0x00000806ff257983 */ /* 0x000ee40008100800 */
[----:B---3--:R-:W-:-:S05]  /*22f00*/  IMAD R37, R42, 0x6, R37 ;  /* 0x000000062a257824 */ /* 0x008fca00078e0225 */
[----:B------:R-:W-:-:S06]  /*22f10*/  LEA R37, R37, R30, 0x2 ;  /* 0x0000001e25257211 */ /* 0x000fcc00078e10ff */
[----:B------:R-:W3:Y:S04]  /*22f20*/  LDL R37, [R37] ;  /* 0x0000000025257983 */ /* 0x000ee80000100800 */
[----:B---3--:R1:W-:Y:S04]  /*22f30*/  STL [R26+0x30], R37 ;  /* 0x000030251a007387 */ /* 0x0083e80000100800 */
[----:B--2---:R-:W2:Y:S02]  /*22f40*/  LDL R27, [UR6+0xc] ;  /* 0x00000c06ff1b7983 */ /* 0x004ea40008100800 */
[----:B--2---:R-:W-:-:S05]  /*22f50*/  IMAD R27, R42, 0x6, R27 ;  /* 0x000000062a1b7824 */ /* 0x004fca00078e021b */
[----:B------:R-:W-:-:S06]  /*22f60*/  LEA R27, R27, R30, 0x2 ;  /* 0x0000001e1b1b7211 */ /* 0x000fcc00078e10ff */
[----:B------:R-:W2:Y:S01]  /*22f70*/  LDL R27, [R27] ;  /* 0x000000001b1b7983 */ /* 0x000ea20000100800 */
[----:B------:R-:W-:-:S04]  /*22f80*/  UIADD3 UR5, UPT, UPT, UR5, 0x10, URZ ;  /* 0x0000001005057890 */ /* 0x000fc8000fffe0ff */
[----:B------:R-:W-:Y:S01]  /*22f90*/  UISETP.GE.AND UP3, UPT, UR5, UR38, UPT ;  /* 0x000000260500728c */ /* 0x000fe2000bf66270 */
[----:B--2---:R1:W-:Y:S08]  /*22fa0*/  STL [R26+0x48], R27 ;  /* 0x0000481b1a007387 */ /* 0x0043f00000100800 */
[----:B------:R-:W-:Y:S05]  /*22fb0*/  BRA.U !UP3, `(.L_x_444) ;  /* 0xfffffff90b547547 */ /* 0x000fea000b83ffff */
.L_x_443:
[----:B------:R-:W-:-:S04]  /*22fc0*/  UIADD3 UR6, UPT, UPT, -UR5, UR30, URZ ;  /* 0x0000001e05067290 */ /* 0x000fc8000fffe1ff */
[----:B------:R-:W-:-:S09]  /*22fd0*/  UISETP.GT.AND UP3, UPT, UR6, 0x4, UPT ;  /* 0x000000040600788c */ /* 0x000fd2000bf64270 */
[----:B------:R-:W-:Y:S05]  /*22fe0*/  BRA.U !UP3, `(.L_x_445) ;  /* 0x000000010bdc7547 */ /* 0x000fea000b800000 */
[----:B------:R-:W-:-:S09]  /*22ff0*/  ULEA UR6, UR5, UR22, 0x2 ;  /* 0x0000001605067291 */ /* 0x000fd2000f8e10ff */
[----:B-1----:R-:W2:Y:S01]  /*23000*/  LDL R25, [UR6] ;  /* 0x00000006ff197983 */ /* 0x002ea20008100800 */
[----:B------:R-:W-:Y:S01]  /*23010*/  IMAD.U32 R26, RZ, RZ, UR7 ;  /* 0x00000007ff1a7e24 */ /* 0x000fe2000f8e00ff */
[----:B------:R-:W-:-:S03]  /*23020*/  MOV R27, UR5 ;  /* 0x00000005001b7c02 */ /* 0x000fc60008000f00 */
[----:B--2---:R-:W-:-:S05]  /*23030*/  IMAD R25, R26, 0x6, R25 ;  /* 0x000000061a197824 */ /* 0x004fca00078e0219 */
[----:B------:R-:W-:-:S06]  /*23040*/  LEA R25, R25, R30, 0x2 ;  /* 0x0000001e19197211 */ /* 0x000fcc00078e10ff */
[----:B------:R-:W2:Y:S01]  /*23050*/  LDL R25, [R25] ;  /* 0x0000000019197983 */ /* 0x000ea20000100800 */
[----:B-----5:R-:W-:-:S05]  /*23060*/  IMAD R27, R27, 0x6, R24 ;  /* 0x000000061b1b7824 */ /* 0x020fca00078e0218 */
[----:B------:R-:W-:-:S05]  /*23070*/  LEA R26, R27, R30, 0x2 ;  /* 0x0000001e1b1a7211 */ /* 0x000fca00078e10ff */
[----:B--2---:R1:W-:Y:S04]  /*23080*/  STL [R26], R25 ;  /* 0x000000191a007387 */ /* 0x0043e80000100800 */
[----:B------:R-:W2:Y:S01]  /*23090*/  LDL R37, [UR6+0x4] ;  /* 0x00000406ff257983 */ /* 0x000ea20008100800 */
[----:B------:R-:W-:-:S04]  /*230a0*/  IMAD.U32 R42, RZ, RZ, UR7 ;  /* 0x00000007ff2a7e24 */ /* 0x000fc8000f8e00ff */
[----:B--2---:R-:W-:-:S05]  /*230b0*/  IMAD R37, R42, 0x6, R37 ;  /* 0x000000062a257824 */ /* 0x004fca00078e0225 */
[----:B------:R-:W-:-:S06]  /*230c0*/  LEA R37, R37, R30, 0x2 ;  /* 0x0000001e25257211 */ /* 0x000fcc00078e10ff */
[----:B------:R-:W2:Y:S04]  /*230d0*/  LDL R37, [R37] ;  /* 0x0000000025257983 */ /* 0x000ea80000100800 */
[----:B--2---:R2:W-:Y:S04]  /*230e0*/  STL [R26+0x18], R37 ;  /* 0x000018251a007387 */ /* 0x0045e80000100800 */
[----:B------:R-:W3:Y:S02]  /*230f0*/  LDL R39, [UR6+0x8] ;  /* 0x00000806ff277983 */ /* 0x000ee40008100800 */
[----:B---3--:R-:W-:-:S05]  /*23100*/  IMAD R39, R42, 0x6, R39 ;  /* 0x000000062a277824 */ /* 0x008fca00078e0227 */
[----:B------:R-:W-:-:S06]  /*23110*/  LEA R39, R39, R30, 0x2 ;  /* 0x0000001e27277211 */ /* 0x000fcc00078e10ff */
[----:B------:R-:W3:Y:S04]  /*23120*/  LDL R39, [R39] ;  /* 0x0000000027277983 */ /* 0x000ee80000100800 */
[----:B---3--:R-:W-:Y:S04]  /*23130*/  STL [R26+0x30], R39 ;  /* 0x000030271a007387 */ /* 0x008fe80000100800 */
[----:B-1----:R-:W3:Y:S01]  /*23140*/  LDL R25, [UR6+0xc] ;  /* 0x00000c06ff197983 */ /* 0x002ee20008100800 */
[----:B------:R-:W-:Y:S01]  /*23150*/  UIADD3 UR6, UPT, UPT, UR5, 0x4, URZ ;  /* 0x0000000405067890 */ /* 0x000fe2000fffe0ff */
[----:B---3--:R-:W-:-:S05]  /*23160*/  IMAD R25, R42, 0x6, R25 ;  /* 0x000000062a197824 */ /* 0x008fca00078e0219 */
[----:B------:R-:W-:-:S06]  /*23170*/  LEA R25, R25, R30, 0x2 ;  /* 0x0000001e19197211 */ /* 0x000fcc00078e10ff */
[----:B------:R-:W3:Y:S01]  /*23180*/  LDL R25, [R25] ;  /* 0x0000000019197983 */ /* 0x000ee20000100800 */
[----:B------:R-:W-:-:S03]  /*23190*/  ULEA UR6, UR6, UR22, 0x2 ;  /* 0x0000001606067291 */ /* 0x000fc6000f8e10ff */
[----:B---3--:R1:W-:Y:S06]  /*231a0*/  STL [R26+0x48], R25 ;  /* 0x000048191a007387 */ /* 0x0083ec0000100800 */
[----:B--2---:R-:W2:Y:S02]  /*231b0*/  LDL R37, [UR6] ;  /* 0x00000006ff257983 */ /* 0x004ea40008100800 */
[----:B--2---:R-:W-:-:S04]  /*231c0*/  IMAD R37, R42, 0x6, R37 ;  /* 0x000000062a257824 */ /* 0x004fc800078e0225 */
[----:B------:R-:W-:-:S06]  /*231d0*/  IMAD R37, R37, 0x4, R30 ;  /* 0x0000000425257824 */ /* 0x000fcc00078e021e */
[----:B------:R-:W2:Y:S01]  /*231e0*/  LDL R37, [R37] ;  /* 0x0000000025257983 */ /* 0x000ea20000100800 */
[----:B------:R-:W-:-:S04]  /*231f0*/  IADD3 R27, PT, PT, R27, 0x18, RZ ;  /* 0x000000181b1b7810 */ /* 0x000fc80007ffe0ff */
[----:B------:R-:W-:-:S05]  /*23200*/  LEA R42, R27, R30, 0x2 ;  /* 0x0000001e1b2a7211 */ /* 0x000fca00078e10ff */
[----:B--2---:R2:W-:Y:S04]  /*23210*/  STL [R42], R37 ;  /* 0x000000252a007387 */ /* 0x0045e80000100800 */
[----:B------:R-:W3:Y:S01]  /*23220*/  LDL R27, [UR6+0x4] ;  /* 0x00000406ff1b7983 */ /* 0x000ee20008100800 */
[----:B------:R-:W-:-:S05]  /*23230*/  MOV R46, UR7 ;  /* 0x00000007002e7c02 */ /* 0x000fca0008000f00 */
[----:B---3--:R-:W-:-:S04]  /*23240*/  IMAD R27, R46, 0x6, R27 ;  /* 0x000000062e1b7824 */ /* 0x008fc800078e021b */
[----:B------:R-:W-:-:S06]  /*23250*/  IMAD R27, R27, 0x4, R30 ;  /* 0x000000041b1b7824 */ /* 0x000fcc00078e021e */
[----:B------:R-:W3:Y:S01]  /*23260*/  LDL R27, [R27] ;  /* 0x000000001b1b7983 */ /* 0x000ee20000100800 */
[----:B-1----:R-:W-:-:S03]  /*23270*/  MOV R26, UR7 ;  /* 0x00000007001a7c02 */ /* 0x002fc60008000f00 */
[----:B---3--:R3:W-:Y:S04]  /*23280*/  STL [R42+0x18], R27 ;  /* 0x0000181b2a007387 */ /* 0x0087e80000100800 */
[----:B------:R-:W4:Y:S02]  /*23290*/  LDL R25, [UR6+0x8] ;  /* 0x00000806ff197983 */ /* 0x000f240008100800 */
[----:B----4-:R-:W-:-:S05]  /*232a0*/  IMAD R25, R26, 0x6, R25 ;  /* 0x000000061a197824 */ /* 0x010fca00078e0219 */
[----:B------:R-:W-:-:S06]  /*232b0*/  LEA R25, R25, R30, 0x2 ;  /* 0x0000001e19197211 */ /* 0x000fcc00078e10ff */
[----:B------:R-:W4:Y:S01]  /*232c0*/  LDL R25, [R25] ;  /* 0x0000000019197983 */ /* 0x000f220000100800 */
[----:B--2---:R-:W-:-:S03]  /*232d0*/  MOV R37, UR7 ;  /* 0x0000000700257c02 */ /* 0x004fc60008000f00 */
[----:B----4-:R3:W-:Y:S04]  /*232e0*/  STL [R42+0x30], R25 ;  /* 0x000030192a007387 */ /* 0x0107e80000100800 */
[----:B------:R-:W2:Y:S02]  /*232f0*/  LDL R26, [UR6+0xc] ;  /* 0x00000c06ff1a7983 */ /* 0x000ea40008100800 */
[----:B--2---:R-:W-:-:S04]  /*23300*/  IMAD R37, R37, 0x6, R26 ;  /* 0x0000000625257824 */ /* 0x004fc800078e021a */
[----:B------:R-:W-:-:S06]  /*23310*/  IMAD R37, R37, 0x4, R30 ;  /* 0x0000000425257824 */ /* 0x000fcc00078e021e */
[----:B------:R-:W2:Y:S01]  /*23320*/  LDL R37, [R37] ;  /* 0x0000000025257983 */ /* 0x000ea20000100800 */
[----:B------:R-:W-:Y:S02]  /*23330*/  UIADD3 UR5, UPT, UPT, UR5, 0x8, URZ ;  /* 0x0000000805057890 */ /* 0x000fe4000fffe0ff */
[----:B------:R-:W-:Y:S01]  /*23340*/  UPLOP3.LUT UP0, UPT, UPT, UPT, UPT, 0x40, 0x4 ;  /* 0x000000000004789c */ /* 0x000fe20003f0e870 */
[----:B--2---:R3:W-:Y:S10]  /*23350*/  STL [R42+0x48], R37 ;  /* 0x000048252a007387 */ /* 0x0047f40000100800 */
.L_x_445:
[----:B------:R-:W-:-:S09]  /*23360*/  UISETP.NE.OR UP0, UPT, UR5, UR30, UP0 ;  /* 0x0000001e0500728c */ /* 0x000fd20008705670 */
[----:B------:R-:W-:Y:S05]  /*23370*/  BRA.U !UP0, `(.L_x_440) ;  /* 0x00000001087c7547 */ /* 0x000fea000b800000 */
.L_x_442:
[----:B------:R-:W-:-:S09]  /*23380*/  ULEA UR6, UR5, UR22, 0x2 ;  /* 0x0000001605067291 */ /* 0x000fd2000f8e10ff */
[----:B-123--:R-:W2:Y:S01]  /*23390*/  LDL R25, [UR6] ;  /* 0x00000006ff197983 */ /* 0x00eea20008100800 */
[----:B------:R-:W-:Y:S02]  /*233a0*/  MOV R26, UR7 ;  /* 0x00000007001a7c02 */ /* 0x000fe40008000f00 */
[----:B------:R-:W-:-:S03]  /*233b0*/  MOV R27, UR5 ;  /* 0x00000005001b7c02 */ /* 0x000fc60008000f00 */
[----:B--2---:R-:W-:-:S05]  /*233c0*/  IMAD R25, R26, 0x6, R25 ;  /* 0x000000061a197824 */ /* 0x004fca00078e0219 */
[----:B------:R-:W-:-:S06]  /*233d0*/  LEA R25, R25, R30, 0x2 ;  /* 0x0000001e19197211 */ /* 0x000fcc00078e10ff */
[----:B------:R-:W2:Y:S01]  /*233e0*/  LDL R25, [R25] ;  /* 0x0000000019197983 */ /* 0x000ea20000100800 */
[----:B-----5:R-:W-:-:S04]  /*233f0*/  IMAD R27, R27, 0x6, R24 ;  /* 0x000000061b1b7824 */ /* 0x020fc800078e0218 */
[----:B------:R-:W-:-:S05]  /*23400*/  IMAD R42, R27, 0x4, R30 ;  /* 0x000000041b2a7824 */ /* 0x000fca00078e021e */
[----:B--2---:R1:W-:Y:S04]  /*23410*/  STL [R42], R25 ;  /* 0x000000192a007387 */ /* 0x0043e80000100800 */
[----:B------:R-:W2:Y:S01]  /*23420*/  LDL R26, [UR6+0x4] ;  /* 0x00000406ff1a7983 */ /* 0x000ea20008100800 */
[----:B------:R-:W-:-:S05]  /*23430*/  MOV R27, UR7 ;  /* 0x00000007001b7c02 */ /* 0x000fca0008000f00 */
[----:B--2---:R-:W-:-:S05]  /*23440*/  IMAD R27, R27, 0x6, R26 ;  /* 0x000000061b1b7824 */ /* 0x004fca00078e021a */
[----:B------:R-:W-:-:S06]  /*23450*/  LEA R27, R27, R30, 0x2 ;  /* 0x0000001e1b1b7211 */ /* 0x000fcc00078e10ff */
[----:B------:R-:W2:Y:S01]  /*23460*/  LDL R27, [R27] ;  /* 0x000000001b1b7983 */ /* 0x000ea20000100800 */
[----:B------:R-:W-:-:S03]  /*23470*/  MOV R37, UR7 ;  /* 0x0000000700257c02 */ /* 0x000fc60008000f00 */
[----:B--2---:R2:W-:Y:S04]  /*23480*/  STL [R42+0x18], R27 ;  /* 0x0000181b2a007387 */ /* 0x0045e80000100800 */
[----:B------:R-:W3:Y:S02]  /*23490*/  LDL R26, [UR6+0x8] ;  /* 0x00000806ff1a7983 */ /* 0x000ee40008100800 */
[----:B---3--:R-:W-:-:S04]  /*234a0*/  IMAD R37, R37, 0x6, R26 ;  /* 0x0000000625257824 */ /* 0x008fc800078e021a */
[----:B------:R-:W-:-:S06]  /*234b0*/  IMAD R37, R37, 0x4, R30 ;  /* 0x0000000425257824 */ /* 0x000fcc00078e021e */
[----:B------:R-:W3:Y:S01]  /*234c0*/  LDL R37, [R37] ;  /* 0x0000000025257983 */ /* 0x000ee20000100800 */
[----:B------:R-:W-:-:S03]  /*234d0*/  MOV R26, UR7 ;  /* 0x00000007001a7c02 */ /* 0x000fc60008000f00 */
[----:B---3--:R2:W-:Y:S04]  /*234e0*/  STL [R42+0x30], R37 ;  /* 0x000030252a007387 */ /* 0x0085e80000100800 */
[----:B-1----:R-:W3:Y:S02]  /*234f0*/  LDL R25, [UR6+0xc] ;  /* 0x00000c06ff197983 */ /* 0x002ee40008100800 */
[----:B---3--:R-:W-:-:S05]  /*23500*/  IMAD R25, R26, 0x6, R25 ;  /* 0x000000061a197824 */ /* 0x008fca00078e0219 */
[----:B------:R-:W-:-:S06]  /*23510*/  LEA R25, R25, R30, 0x2 ;  /* 0x0000001e19197211 */ /* 0x000fcc00078e10ff */
[----:B------:R-:W3:Y:S01]  /*23520*/  LDL R25, [R25] ;  /* 0x0000000019197983 */ /* 0x000ee20000100800 */
[----:B------:R-:W-:-:S04]  /*23530*/  UIADD3 UR5, UPT, UPT, UR5, 0x4, URZ ;  /* 0x0000000405057890 */ /* 0x000fc8000fffe0ff */
[----:B------:R-:W-:Y:S01]  /*23540*/  UISETP.NE.AND UP0, UPT, UR5, UR30, UPT ;  /* 0x0000001e0500728c */ /* 0x000fe2000bf05270 */
[----:B---3--:R2:W-:Y:S08]  /*23550*/  STL [R42+0x48], R25 ;  /* 0x000048192a007387 */ /* 0x0085f00000100800 */
[----:B------:R-:W-:Y:S05]  /*23560*/  BRA.U UP0, `(.L_x_442) ;  /* 0xfffffffd00847547 */ /* 0x000fea000b83ffff */
.L_x_440:
[----:B-1----:R-:W-:Y:S02]  /*23570*/  MOV R26, UR7 ;  /* 0x00000007001a7c02 */ /* 0x002fe40008000f00 */
[----:B-----5:R-:W-:-:S03]  /*23580*/  LEA R24, R24, UR25, 0x2 ;  /* 0x0000001918187c11 */ /* 0x020fc6000f8e10ff */
[----:B------:R-:W-:-:S03]  /*23590*/  IMAD R26, R26, 0x4, R1 ;  /* 0x000000041a1a7824 */ /* 0x000fc600078e0201 */
[----:B------:R-:W4:Y:S04]  /*235a0*/  LDL R24, [R24] ;  /* 0x0000000018187983 */ /* 0x000f280000100800 */
[----:B--23--:R-:W2:Y:S04]  /*235b0*/  LDL R25, [R26+0x7bc] ;  /* 0x0007bc001a197983 */ /* 0x00cea80000100800 */
[----:B----4-:R1:W-:Y:S04]  /*235c0*/  STL [R26+0x90], R24 ;  /* 0x000090181a007387 */ /* 0x0103e80000100800 */
[----:B--2---:R1:W-:Y:S01]  /*235d0*/  STL [R26+0xed0], R25 ;  /* 0x000ed0191a007387 */ /* 0x0043e20000100800 */
[----:B------:R-:W-:Y:S05]  /*235e0*/  BRA.U UP2, `(.L_x_446) ;  /* 0xffffffed02f07547 */ /* 0x000fea000b83ffff */
[----:B------:R-:W-:Y:S01]  /*235f0*/  HFMA2 R56, -RZ, RZ, 0, 0 ;  /* 0x00000000ff387431 */ /* 0x000fe200000001ff */
[----:B------:R-:W-:Y:S02]  /*23600*/  PRMT R55, RZ, 0x7610, R55 ;  /* 0x00007610ff377816 */ /* 0x000fe40000000037 */
[----:B------:R-:W-:-:S07]  /*23610*/  PRMT R54, RZ, 0x7610, R54 ;  /* 0x00007610ff367816 */ /* 0x000fce0000000036 */
.L_x_474:
[----:B-12---:R-:W-:-:S05]  /*23620*/  LEA R50, R56, R1, 0x2 ;  /* 0x0000000138327211 */ /* 0x006fca00078e10ff */
[----:B------:R-:W1:Y:S02]  /*23630*/  LDL R49, [R50+0x78] ;  /* 0x0000780032317983 */ /* 0x000e640000100800 */
[----:B-1----:R-:W-:-:S05]  /*23640*/  LEA R24, R49, UR26, 0x2 ;  /* 0x0000001a31187c11 */ /* 0x002fca000f8e10ff */
[----:B------:R-:W2:Y:S01]  /*23650*/  LDL R27, [R24] ;  /* 0x00000000181b7983 */ /* 0x000ea20000100800 */
[----:B------:R-:W-:Y:S01]  /*23660*/  ISETP.GT.U32.AND P0, PT, R56, 0x4, PT ;  /* 0x000000043800780c */ /* 0x000fe20003f04070 */
[----:B------:R-:W-:Y:S03]  /*23670*/  BSSY.RECONVERGENT B2, `(.L_x_447) ;  /* 0x000002d000027945 */ /* 0x000fe60003800200 */
[----:B--2---:R-:W-:-:S13]  /*23680*/  FSETP.EQ.OR P0, PT, R27, RZ, P0 ;  /* 0x000000ff1b00720b */ /* 0x004fda0000702400 */
[----:B------:R-:W-:Y:S05]  /*23690*/  @P0 BRA `(.L_x_448) ;  /* 0x0000000000a80947 */ /* 0x000fea0003800000 */
[----:B------:R-:W-:-:S04]  /*236a0*/  IADD3 R24, PT, PT, RZ, -R54, RZ ;  /* 0x80000036ff187210 */ /* 0x000fc80007ffe0ff */
[----:B------:R-:W-:-:S05]  /*236b0*/  PRMT R24, R24, 0x7710, RZ ;  /* 0x0000771018187816 */ /* 0x000fca00000000ff */
[----:B------:R-:W-:-:S05]  /*236c0*/  VIADD R24, R24, 0x5 ;  /* 0x0000000518187836 */ /* 0x000fca0000000000 */
[----:B------:R-:W-:-:S04]  /*236d0*/  LOP3.LUT R24, R24, 0xf, RZ, 0xc0, !PT ;  /* 0x0000000f18187812 */ /* 0x000fc800078ec0ff */
[C---:B------:R-:W-:Y:S02]  /*236e0*/  IADD3 R25, PT, PT, R24.reuse, -0x1, RZ ;  /* 0xffffffff18197810 */ /* 0x040fe40007ffe0ff */
[----:B------:R-:W-:Y:S02]  /*236f0*/  LOP3.LUT P2, RZ, R24, 0x7, RZ, 0xc0, !PT ;  /* 0x0000000718ff7812 */ /* 0x000fe4000784c0ff */
[----:B------:R-:W-:Y:S02]  /*23700*/  ISETP.GE.U32.AND P0, PT, R25, 0x7, PT ;  /* 0x000000071900780c */ /* 0x000fe40003f06070 */
[----:B------:R-:W-:-:S11]  /*23710*/  MOV R24, R56 ;  /* 0x0000003800187202 */ /* 0x000fd60000000f00 */
[----:B------:R-:W-:Y:S05]  /*23720*/  @!P0 BRA `(.L_x_449) ;  /* 0x0000000000248947 */ /* 0x000fea0003800000 */
[----:B------:R1:W-:Y:S01]  /*23730*/  STL [R50+0xebc], RZ ;  /* 0x000ebcff32007387 */ /* 0x0003e20000100800 */
[----:B------:R-:W-:-:S03]  /*23740*/  IADD3 R24, PT, PT, R56, 0x8, RZ ;  /* 0x0000000838187810 */ /* 0x000fc60007ffe0ff */
[----:B------:R1:W-:Y:S04]  /*23750*/  STL [R50+0xec0], RZ ;  /* 0x000ec0ff32007387 */ /* 0x0003e80000100800 */
[----:B------:R1:W-:Y:S04]  /*23760*/  STL [R50+0xec4], RZ ;  /* 0x000ec4ff32007387 */ /* 0x0003e80000100800 */
[----:B------:R1:W-:Y:S04]  /*23770*/  STL [R50+0xec8], RZ ;  /* 0x000ec8ff32007387 */ /* 0x0003e80000100800 */
[----:B------:R1:W-:Y:S04]  /*23780*/  STL [R50+0xecc], RZ ;  /* 0x000eccff32007387 */ /* 0x0003e80000100800 */
[----:B------:R1:W-:Y:S04]  /*23790*/  STL [R50+0xed0], RZ ;  /* 0x000ed0ff32007387 */ /* 0x0003e80000100800 */
[----:B------:R1:W-:Y:S04]  /*237a0*/  STL [R50+0xed4], RZ ;  /* 0x000ed4ff32007387 */ /* 0x0003e80000100800 */
[----:B------:R1:W-:Y:S02]  /*237b0*/  STL [R50+0xed8], RZ ;  /* 0x000ed8ff32007387 */ /* 0x0003e40000100800 */
.L_x_449:
[----:B------:R-:W-:Y:S05]  /*237c0*/  @!P2 BRA `(.L_x_448) ;  /* 0x00000000005ca947 */ /* 0x000fea0003800000 */
[----:B------:R-:W-:-:S05]  /*237d0*/  IMAD.MOV R25, RZ, RZ, -R55 ;  /* 0x000000ffff197224 */ /* 0x000fca00078e0a37 */
[----:B------:R-:W-:-:S04]  /*237e0*/  PRMT R25, R25, 0x7710, RZ ;  /* 0x0000771019197816 */ /* 0x000fc800000000ff */
[----:B------:R-:W-:-:S04]  /*237f0*/  IADD3 R25, PT, PT, R25, 0x5, RZ ;  /* 0x0000000519197810 */ /* 0x000fc80007ffe0ff */
[----:B------:R-:W-:-:S04]  /*23800*/  LOP3.LUT R25, R25, 0xffff, RZ, 0xc0, !PT ;  /* 0x0000ffff19197812 */ /* 0x000fc800078ec0ff */
[C---:B------:R-:W-:Y:S02]  /*23810*/  LOP3.LUT R26, R25.reuse, 0x7, RZ, 0xc0, !PT ;  /* 0x00000007191a7812 */ /* 0x040fe400078ec0ff */
[----:B------:R-:W-:Y:S02]  /*23820*/  LOP3.LUT R25, R25, 0x3, RZ, 0xc0, !PT ;  /* 0x0000000319197812 */ /* 0x000fe400078ec0ff */
[----:B------:R-:W-:Y:S02]  /*23830*/  IADD3 R26, PT, PT, R26, -0x1, RZ ;  /* 0xffffffff1a1a7810 */ /* 0x000fe40007ffe0ff */
[----:B------:R-:W-:Y:S02]  /*23840*/  ISETP.NE.AND P2, PT, R25, RZ, PT ;  /* 0x000000ff1900720c */ /* 0x000fe40003f45270 */
[----:B------:R-:W-:-:S13]  /*23850*/  ISETP.GE.U32.AND P0, PT, R26, 0x3, PT ;  /* 0x000000031a00780c */ /* 0x000fda0003f06070 */
[C---:B------:R-:W-:Y:S02]  /*23860*/  @P0 LEA R26, R24.reuse, UR18, 0x2 ;  /* 0x00000012181a0c11 */ /* 0x040fe4000f8e10ff */
[----:B------:R-:W-:-:S03]  /*23870*/  @P0 IADD3 R24, PT, PT, R24, 0x4, RZ ;  /* 0x0000000418180810 */ /* 0x000fc60007ffe0ff */
[----:B------:R2:W-:Y:S04]  /*23880*/  @P0 STL [R26+0x4], RZ ;  /* 0x000004ff1a000387 */ /* 0x0005e80000100800 */
[----:B------:R2:W-:Y:S04]  /*23890*/  @P0 STL [R26+0x8], RZ ;  /* 0x000008ff1a000387 */ /* 0x0005e80000100800 */
[----:B------:R2:W-:Y:S04]  /*238a0*/  @P0 STL [R26+0xc], RZ ;  /* 0x00000cff1a000387 */ /* 0x0005e80000100800 */
[----:B------:R2:W-:Y:S01]  /*238b0*/  @P0 STL [R26+0x10], RZ ;  /* 0x000010ff1a000387 */ /* 0x0005e20000100800 */
[----:B------:R-:W-:Y:S05]  /*238c0*/  @!P2 BRA `(.L_x_448) ;  /* 0x00000000001ca947 */ /* 0x000fea0003800000 */
[----:B------:R-:W-:Y:S02]  /*238d0*/  LEA R24, R24, UR18, 0x2 ;  /* 0x0000001218187c11 */ /* 0x000fe4000f8e10ff */
[----:B------:R-:W-:-:S03]  /*238e0*/  ISETP.NE.AND P0, PT, R25, 0x1, PT ;  /* 0x000000011900780c */ /* 0x000fc60003f05270 */
[----:B------:R3:W-:Y:S10]  /*238f0*/  STL [R24+0x4], RZ ;  /* 0x000004ff18007387 */ /* 0x0007f40000100800 */
[----:B---3--:R-:W-:Y:S05]  /*23900*/  @!P0 BRA `(.L_x_448) ;  /* 0x00000000000c8947 */ /* 0x008fea0003800000 */
[----:B------:R-:W-:Y:S01]  /*23910*/  ISETP.NE.AND P0, PT, R25, 0x2, PT ;  /* 0x000000021900780c */ /* 0x000fe20003f05270 */
[----:B------:R3:W-:-:S12]  /*23920*/  STL [R24+0x8], RZ ;  /* 0x000008ff18007387 */ /* 0x0007d80000100800 */
[----:B------:R3:W-:Y:S02]  /*23930*/  @P0 STL [R24+0xc], RZ ;  /* 0x00000cff18000387 */ /* 0x0007e40000100800 */
.L_x_448:
[----:B------:R-:W-:Y:S05]  /*23940*/  BSYNC.RECONVERGENT B2 ;  /* 0x0000000000027941 */ /* 0x000fea0003800200 */
.L_x_447:
[----:B------:R4:W-:Y:S01]  /*23950*/  STL [R50+0xeb8], R27 ;  /* 0x000eb81b32007387 */ /* 0x0009e20000100800 */
[----:B------:R-:W-:-:S13]  /*23960*/  ISETP.GE.U32.AND P0, PT, R56, UR30, PT ;  /* 0x0000001e38007c0c */ /* 0x000fda000bf06070 */
[----:B----4-:R-:W-:Y:S05]  /*23970*/  @P0 BRA `(.L_x_450) ;  /* 0x0000000800340947 */ /* 0x010fea0003800000 */
[----:B------:R-:W-:Y:S01]  /*23980*/  IMAD.MOV.U32 R53, RZ, RZ, RZ ;  /* 0x000000ffff357224 */ /* 0x000fe200078e00ff */
[----:B------:R-:W-:-:S07]  /*23990*/  MOV R52, R56 ;  /* 0x0000003800347202 */ /* 0x000fce0000000f00 */
.L_x_473:
[----:B------:R-:W-:-:S05]  /*239a0*/  LEA R47, R52, R1, 0x2 ;  /* 0x00000001342f7211 */ /* 0x000fca00078e10ff */
[----:B--2-4-:R-:W4:Y:S01]  /*239b0*/  LDL R25, [R47+0xeb8] ;  /* 0x000eb8002f197983 */ /* 0x014f220000100800 */
[----:B------:R-:W-:Y:S01]  /*239c0*/  BSSY.RECONVERGENT B7, `(.L_x_451) ;  /* 0x0000085000077945 */ /* 0x000fe20003800200 */
[----:B----4-:R-:W-:-:S13]  /*239d0*/  FSETP.NEU.AND P0, PT, R25, RZ, PT ;  /* 0x000000ff1900720b */ /* 0x010fda0003f0d000 */
[----:B------:R-:W-:Y:S05]  /*239e0*/  @!P0 BRA `(.L_x_452) ;  /* 0x0000000800088947 */ /* 0x000fea0003800000 */
[----:B------:R-:W4:Y:S02]  /*239f0*/  LDL R47, [R47+0x78] ;  /* 0x000078002f2f7983 */ /* 0x000f240000100800 */
[----:B----4-:R-:W-:-:S05]  /*23a00*/  IMAD R51, R52, 0x6, R47 ;  /* 0x0000000634337824 */ /* 0x010fca00078e022f */
[----:B------:R-:W-:-:S05]  /*23a10*/  LEA R51, R51, R30, 0x2 ;  /* 0x0000001e33337211 */ /* 0x000fca00078e10ff */
[----:B---3--:R-:W3:Y:S01]  /*23a20*/  LDL R24, [R51] ;  /* 0x0000000033187983 */ /* 0x008ee20000100800 */
[----:B------:R-:W-:Y:S01]  /*23a30*/  BSSY.RECONVERGENT B6, `(.L_x_453) ;  /* 0x0000060000067945 */ /* 0x000fe20003800200 */
[----:B---3--:R-:W-:-:S13]  /*23a40*/  FSETP.GEU.AND P0, PT, |R24|, |R25|, PT ;  /* 0x400000191800720b */ /* 0x008fda0003f0e200 */
[----:B------:R-:W-:Y:S05]  /*23a50*/  @P0 BRA `(.L_x_454) ;  /* 0x0000000000bc0947 */ /* 0x000fea0003800000 */
[----:B--2---:R-:W2:Y:S01]  /*23a60*/  MUFU.RCP R26, R25 ;  /* 0x00000019001a7308 */ /* 0x004ea20000001000 */
[----:B------:R-:W-:Y:S07]  /*23a70*/  BSSY.RECONVERGENT B8, `(.L_x_455) ;  /* 0x000000d000087945 */ /* 0x000fee0003800200 */
[----:B------:R-:W3:Y:S01]  /*23a80*/  FCHK P0, R24, R25 ;  /* 0x0000001918007302 */ /* 0x000ee20000000000 */
[----:B--2---:R-:W-:-:S04]  /*23a90*/  FFMA R27, -R25, R26, 1 ;  /* 0x3f800000191b7423 */ /* 0x004fc8000000011a */
[----:B------:R-:W-:-:S04]  /*23aa0*/  FFMA R27, R26, R27, R26 ;  /* 0x0000001b1a1b7223 */ /* 0x000fc8000000001a */
[----:B------:R-:W-:-:S04]  /*23ab0*/  FFMA R26, R24, R27, RZ ;  /* 0x0000001b181a7223 */ /* 0x000fc800000000ff */
[----:B------:R-:W-:-:S04]  /*23ac0*/  FFMA R57, -R25, R26, R24 ;  /* 0x0000001a19397223 */ /* 0x000fc80000000118 */
[----:B------:R-:W-:Y:S01]  /*23ad0*/  FFMA R57, R27, R57, R26 ;  /* 0x000000391b397223 */ /* 0x000fe2000000001a */
[----:B---3--:R-:W-:Y:S06]  /*23ae0*/  @!P0 BRA `(.L_x_456) ;  /* 0x0000000000148947 */ /* 0x008fec0003800000 */
[----:B------:R-:W-:Y:S01]  /*23af0*/  IMAD.MOV.U32 R43, RZ, RZ, R24 ;  /* 0x000000ffff2b7224 */ /* 0x000fe200078e0018 */
[----:B------:R-:W-:Y:S02]  /*23b00*/  MOV R41, R25 ;  /* 0x0000001900297202 */ /* 0x000fe40000000f00 */
[----:B------:R-:W-:-:S07]  /*23b10*/  MOV R42, 0x23b30 ;  /* 0x00023b30002a7802 */ /* 0x000fce0000000f00 */
[----:B01----:R-:W-:Y:S05]  /*23b20*/  CALL.REL.NOINC `($__internal_3_$__cuda_sm3x_div_rn_noftz_f32_slowpath) ;  /* 0x0000010400087944 */ /* 0x003fea0003c00000 */
[----:B------:R-:W-:-:S07]  /*23b30*/  MOV R57, R26 ;  /* 0x0000001a00397202 */ /* 0x000fce0000000f00 */
.L_x_456:
[----:B------:R-:W-:Y:S05]  /*23b40*/  BSYNC.RECONVERGENT B8 ;  /* 0x0000000000087941 */ /* 0x000fea0003800200 */
.L_x_455:
[----:B------:R-:W-:Y:S01]  /*23b50*/  FFMA R26, R57, R57, 1 ;  /* 0x3f800000391a7423 */ /* 0x000fe20000000039 */
[----:B------:R-:W-:Y:S03]  /*23b60*/  BSSY.RECONVERGENT B2, `(.L_x_457) ;  /* 0x000000e000027945 */ /* 0x000fe60003800200 */
[----:B------:R2:W3:Y:S01]  /*23b70*/  MUFU.RSQ R27, R26 ;  /* 0x0000001a001b7308 */ /* 0x0004e20000001400 */
[----:B------:R-:W-:-:S04]  /*23b80*/  IADD3 R37, PT, PT, R26, -0xd000000, RZ ;  /* 0xf30000001a257810 */ /* 0x000fc80007ffe0ff */
[----:B------:R-:W-:-:S13]  /*23b90*/  ISETP.GT.U32.AND P0, PT, R37, 0x727fffff, PT ;  /* 0x727fffff2500780c */ /* 0x000fda0003f04070 */
[----:B--23--:R-:W-:Y:S05]  /*23ba0*/  @!P0 BRA `(.L_x_458) ;  /* 0x0000000000148947 */ /* 0x00cfea0003800000 */
[----:B------:R-:W-:Y:S01]  /*23bb0*/  IMAD.MOV.U32 R27, RZ, RZ, R26 ;  /* 0x000000ffff1b7224 */ /* 0x000fe200078e001a */
[----:B------:R-:W-:-:S07]  /*23bc0*/  MOV R26, 0x23be0 ;  /* 0x00023be0001a7802 */ /* 0x000fce0000000f00 */
[----:B01----:R-:W-:Y:S05]  /*23bd0*/  CALL.REL.NOINC `($__internal_2_$__cuda_sm20_sqrt_rn_f32_slowpath) ;  /* 0x0000010000887944 */ /* 0x003fea0003c00000 */
[----:B------:R-:W-:Y:S01]  /*23be0*/  MOV R39, R48 ;  /* 0x0000003000277202 */ /* 0x000fe20000000f00 */
[----:B------:R-:W-:Y:S06]  /*23bf0*/  BRA `(.L_x_459) ;  /* 0x0000000000107947 */ /* 0x000fec0003800000 */
.L_x_458:
[----:B------:R-:W-:Y:S01]  /*23c00*/  FMUL.FTZ R39, R26, R27 ;  /* 0x0000001b1a277220 */ /* 0x000fe20000410000 */
[----:B------:R-:W-:-:S03]  /*23c10*/  FMUL.FTZ R27, R27, 0.5 ;  /* 0x3f0000001b1b7820 */ /* 0x000fc60000410000 */
[----:B------:R-:W-:-:S04]  /*23c20*/  FFMA R26, -R39, R39, R26 ;  /* 0x00000027271a7223 */ /* 0x000fc8000000011a */
[----:B------:R-:W-:-:S07]  /*23c30*/  FFMA R39, R26, R27, R39 ;  /* 0x0000001b1a277223 */ /* 0x000fce0000000027 */
.L_x_459:
[----:B------:R-:W-:Y:S05]  /*23c40*/  BSYNC.RECONVERGENT B2 ;  /* 0x0000000000027941 */ /* 0x000fea0003800200 */
.L_x_457:
[----:B------:R-:W-:Y:S01]  /*23c50*/  IADD3 R26, PT, PT, R39, 0x1800000, RZ ;  /* 0x01800000271a7810 */ /* 0x000fe20007ffe0ff */
[----:B------:R-:W-:Y:S03]  /*23c60*/  BSSY.RECONVERGENT B3, `(.L_x_460) ;  /* 0x000000c000037945 */ /* 0x000fe60003800200 */
[----:B------:R-:W-:-:S04]  /*23c70*/  LOP3.LUT R26, R26, 0x7f800000, RZ, 0xc0, !PT ;  /* 0x7f8000001a1a7812 */ /* 0x000fc800078ec0ff */
[----:B------:R-:W-:-:S13]  /*23c80*/  ISETP.GT.U32.AND P0, PT, R26, 0x1ffffff, PT ;  /* 0x01ffffff1a00780c */ /* 0x000fda0003f04070 */
[----:B------:R-:W-:Y:S05]  /*23c90*/  @P0 BRA `(.L_x_461) ;  /* 0x0000000000100947 */ /* 0x000fea0003800000 */
[----:B------:R-:W-:-:S07]  /*23ca0*/  MOV R42, 0x23cc0 ;  /* 0x00023cc0002a7802 */ /* 0x000fce0000000f00 */
[----:B01----:R-:W-:Y:S05]  /*23cb0*/  CALL.REL.NOINC `($__internal_1_$__cuda_sm20_rcp_rn_f32_slowpath) ;  /* 0x000000fc00807944 */ /* 0x003fea0003c00000 */
[----:B------:R-:W-:Y:S01]  /*23cc0*/  MOV R26, R37 ;  /* 0x00000025001a7202 */ /* 0x000fe20000000f00 */
[----:B------:R-:W-:Y:S06]  /*23cd0*/  BRA `(.L_x_462) ;  /* 0x0000000000107947 */ /* 0x000fec0003800000 */
.L_x_461:
[----:B------:R-:W2:Y:S02]  /*23ce0*/  MUFU.RCP R26, R39 ;  /* 0x00000027001a7308 */ /* 0x000ea40000001000 */
[----:B--2---:R-:W-:-:S04]  /*23cf0*/  FFMA R27, R26, R39, -1 ;  /* 0xbf8000001a1b7423 */ /* 0x004fc80000000027 */
[----:B------:R-:W-:-:S04]  /*23d00*/  FADD.FTZ R27, -R27, -RZ ;  /* 0x800000ff1b1b7221 */ /* 0x000fc80000010100 */
[----:B------:R-:W-:-:S07]  /*23d10*/  FFMA R26, R26, R27, R26 ;  /* 0x0000001b1a1a7223 */ /* 0x000fce000000001a */
.L_x_462:
[----:B------:R-:W-:Y:S05]  /*23d20*/  BSYNC.RECONVERGENT B3 ;  /* 0x0000000000037941 */ /* 0x000fea0003800200 */
.L_x_460:
[----:B------:R-:W-:Y:S01]  /*23d30*/  FMUL R57, R26, R57 ;  /* 0x000000391a397220 */ /* 0x000fe20000400000 */
[----:B------:R-:W-:Y:S06]  /*23d40*/  BRA `(.L_x_463) ;  /* 0x0000000000b87947 */ /* 0x000fec0003800000 */
.L_x_454:
[----:B------:R-:W2:Y:S01]  /*23d50*/  MUFU.RCP R27, R24 ;  /* 0x00000018001b7308 */ /* 0x000ea20000001000 */
        /* <DEDUP_REMOVED lines=13> */
.L_x_465:
[----:B------:R-:W-:Y:S05]  /*23e30*/  BSYNC.RECONVERGENT B8 ;  /* 0x0000000000087941 */ /* 0x000fea0003800200 */
.L_x_464:
        /* <DEDUP_REMOVED lines=11> */
.L_x_467:
[----:B------:R-:W-:Y:S01]  /*23ef0*/  FMUL.FTZ R39, R26, R27 ;  /* 0x0000001b1a277220 */ /* 0x000fe20000410000 */
[----:B------:R-:W-:-:S03]  /*23f00*/  FMUL.FTZ R27, R27, 0.5 ;  /* 0x3f0000001b1b7820 */ /* 0x000fc60000410000 */
[----:B------:R-:W-:-:S04]  /*23f10*/  FFMA R26, -R39, R39, R26 ;  /* 0x00000027271a7223 */ /* 0x000fc8000000011a */
[----:B------:R-:W-:-:S07]  /*23f20*/  FFMA R39, R26, R27, R39 ;  /* 0x0000001b1a277223 */ /* 0x000fce0000000027 */
.L_x_468:
[----:B------:R-:W-:Y:S05]  /*23f30*/  BSYNC.RECONVERGENT B2 ;  /* 0x0000000000027941 */ /* 0x000fea0003800200 */
.L_x_466:
[----:B------:R-:W-:Y:S01]  /*23f40*/  IADD3 R26, PT, PT, R39, 0x1800000, RZ ;  /* 0x01800000271a7810 */ /* 0x000fe20007ffe0ff */
[----:B------:R-:W-:Y:S03]  /*23f50*/  BSSY.RECONVERGENT B3, `(.L_x_469) ;  /* 0x000000b000037945 */ /* 0x000fe60003800200 */
[----:B------:R-:W-:-:S04]  /*23f60*/  LOP3.LUT R26, R26, 0x7f800000, RZ, 0xc0, !PT ;  /* 0x7f8000001a1a7812 */ /* 0x000fc800078ec0ff */
[----:B------:R-:W-:-:S13]  /*23f70*/  ISETP.GT.U32.AND P0, PT, R26, 0x1ffffff, PT ;  /* 0x01ffffff1a00780c */ /* 0x000fda0003f04070 */
[----:B------:R-:W-:Y:S05]  /*23f80*/  @P0 BRA `(.L_x_470) ;  /* 0x00000000000c0947 */ /* 0x000fea0003800000 */
[----:B------:R-:W-:-:S07]  /*23f90*/  MOV R42, 0x23fb0 ;  /* 0x00023fb0002a7802 */ /* 0x000fce0000000f00 */
[----:B01----:R-:W-:Y:S05]  /*23fa0*/  CALL.REL.NOINC `($__internal_1_$__cuda_sm20_rcp_rn_f32_slowpath) ;  /* 0x000000f800c47944 */ /* 0x003fea0003c00000 */
[----:B------:R-:W-:Y:S05]  /*23fb0*/  BRA `(.L_x_471) ;  /* 0x0000000000107947 */ /* 0x000fea0003800000 */
.L_x_470:
[----:B------:R-:W2:Y:S02]  /*23fc0*/  MUFU.RCP R26, R39 ;  /* 0x00000027001a7308 */ /* 0x000ea40000001000 */
[----:B--2---:R-:W-:-:S04]  /*23fd0*/  FFMA R27, R26, R39, -1 ;  /* 0xbf8000001a1b7423 */ /* 0x004fc80000000027 */
[----:B------:R-:W-:-:S04]  /*23fe0*/  FADD.FTZ R27, -R27, -RZ ;  /* 0x800000ff1b1b7221 */ /* 0x000fc80000010100 */
[----:B------:R-:W-:-:S07]  /*23ff0*/  FFMA R37, R26, R27, R26 ;  /* 0x0000001b1a257223 */ /* 0x000fce000000001a */
.L_x_471:
[----:B------:R-:W-:Y:S05]  /*24000*/  BSYNC.RECONVERGENT B3 ;  /* 0x0000000000037941 */ /* 0x000fea0003800200 */
.L_x_469:
[----:B------:R-:W-:Y:S01]  /*24010*/  FMUL R26, R37, R57 ;  /* 0x00000039251a7220 */ /* 0x000fe20000400000 */
[----:B------:R-:W-:-:S07]  /*24020*/  MOV R57, R37 ;  /* 0x0000002500397202 */ /* 0x000fce0000000f00 */
.L_x_463:
[----:B------:R-:W-:Y:S05]  /*24030*/  BSYNC.RECONVERGENT B6 ;  /* 0x0000000000067941 */ /* 0x000fea0003800200 */
.L_x_453:
[----:B------:R-:W-:-:S04]  /*24040*/  FMUL R25, R25, R26 ;  /* 0x0000001a19197220 */ /* 0x000fc80000400000 */
[----:B------:R-:W-:Y:S01]  /*24050*/  FFMA R24, R24, R57, R25 ;  /* 0x0000003918187223 */ /* 0x000fe20000000019 */
[----:B------:R-:W-:-:S04]  /*24060*/  LEA R25, R52, UR17, 0x2 ;  /* 0x0000001134197c11 */ /* 0x000fc8000f8e10ff */
[----:B------:R4:W-:Y:S04]  /*24070*/  STL [R51], R24 ;  /* 0x0000001833007387 */ /* 0x0009e80000100800 */
[----:B------:R-:W2:Y:S01]  /*24080*/  LDL R27, [R25] ;  /* 0x00000000191b7983 */ /* 0x000ea20000100800 */
[----:B------:R-:W-:-:S13]  /*24090*/  R2UR UR4, R52 ;  /* 0x00000000340472ca */ /* 0x000fda00000e0000 */
[----:B------:R-:W-:-:S04]  /*240a0*/  UIADD3 UR4, UPT, UPT, UR4, 0x1, URZ ;  /* 0x0000000104047890 */ /* 0x000fc8000fffe0ff */
[----:B------:R-:W-:Y:S01]  /*240b0*/  UISETP.GE.U32.AND UP0, UPT, UR4, UR30, UPT ;  /* 0x0000001e0400728c */ /* 0x000fe2000bf06070 */
[C---:B--2---:R-:W-:Y:S01]  /*240c0*/  FMUL R42, R27.reuse, R57 ;  /* 0x000000391b2a7220 */ /* 0x044fe20000400000 */
[----:B------:R-:W-:-:S03]  /*240d0*/  FMUL R46, R27, R26 ;  /* 0x0000001a1b2e7220 */ /* 0x000fc60000400000 */
[C---:B------:R-:W-:Y:S01]  /*240e0*/  FFMA R42, R53.reuse, R26, R42 ;  /* 0x0000001a352a7223 */ /* 0x040fe2000000002a */
[----:B------:R-:W-:-:S04]  /*240f0*/  FFMA R53, R53, R57, -R46 ;  /* 0x0000003935357223 */ /* 0x000fc8000000082e */
[----:B------:R4:W-:Y:S01]  /*24100*/  STL [R25], R42 ;  /* 0x0000002a19007387 */ /* 0x0009e20000100800 */
[----:B------:R-:W-:Y:S05]  /*24110*/  BRA.U UP0, `(.L_x_452) ;  /* 0x00000001003c7547 */ /* 0x000fea000b800000 */
.L_x_472:
[----:B--2-4-:R-:W-:Y:S01]  /*24120*/  IMAD.U32 R24, RZ, RZ, UR4 ;  /* 0x00000004ff187e24 */ /* 0x014fe2000f8e00ff */
[----:B------:R-:W-:-:S03]  /*24130*/  ULEA UR5, UR4, UR18, 0x2 ;  /* 0x0000001204057291 */ /* 0x000fc6000f8e10ff */
[----:B------:R-:W-:-:S05]  /*24140*/  IMAD R25, R24, 0x6, R47 ;  /* 0x0000000618197824 */ /* 0x000fca00078e022f */
[----:B------:R-:W-:Y:S01]  /*24150*/  LEA R25, R25, R30, 0x2 ;  /* 0x0000001e19197211 */ /* 0x000fe200078e10ff */
[----:B------:R-:W2:Y:S04]  /*24160*/  LDL R27, [UR5] ;  /* 0x00000005ff1b7983 */ /* 0x000ea80008100800 */
[----:B------:R-:W3:Y:S01]  /*24170*/  LDL R24, [R25] ;  /* 0x0000000019187983 */ /* 0x000ee20000100800 */
[----:B------:R-:W-:-:S04]  /*24180*/  UIADD3 UR4, UPT, UPT, UR4, 0x1, URZ ;  /* 0x0000000104047890 */ /* 0x000fc8000fffe0ff */
[----:B------:R-:W-:Y:S01]  /*24190*/  UISETP.GE.U32.AND UP0, UPT, UR4, UR30, UPT ;  /* 0x0000001e0400728c */ /* 0x000fe2000bf06070 */
[-C--:B--2---:R-:W-:Y:S01]  /*241a0*/  FMUL R37, R27, R26.reuse ;  /* 0x0000001a1b257220 */ /* 0x084fe20000400000 */
[----:B---3--:R-:W-:-:S03]  /*241b0*/  FMUL R42, R24, R26 ;  /* 0x0000001a182a7220 */ /* 0x008fc60000400000 */
[-C--:B------:R-:W-:Y:S01]  /*241c0*/  FFMA R24, R24, R57.reuse, R37 ;  /* 0x0000003918187223 */ /* 0x080fe20000000025 */
[----:B------:R-:W-:-:S05]  /*241d0*/  FFMA R42, R27, R57, -R42 ;  /* 0x000000391b2a7223 */ /* 0x000fca000000082a */
[----:B------:R2:W-:Y:S04]  /*241e0*/  STL [UR5], R42 ;  /* 0x0000002aff007987 */ /* 0x0005e80008100805 */
[----:B------:R2:W-:Y:S01]  /*241f0*/  STL [R25], R24 ;  /* 0x0000001819007387 */ /* 0x0005e20000100800 */
[----:B------:R-:W-:Y:S05]  /*24200*/  BRA.U !UP0, `(.L_x_472) ;  /* 0xfffffffd08c47547 */ /* 0x000fea000b83ffff */
.L_x_452:
[----:B------:R-:W-:Y:S05]  /*24210*/  BSYNC.RECONVERGENT B7 ;  /* 0x0000000000077941 */ /* 0x000fea0003800200 */
.L_x_451:
[----:B------:R-:W-:-:S04]  /*24220*/  IADD3 R52, PT, PT, R52, 0x1, RZ ;  /* 0x0000000134347810 */ /* 0x000fc80007ffe0ff */
[----:B------:R-:W-:-:S13]  /*24230*/  ISETP.NE.AND P0, PT, R52, UR30, PT ;  /* 0x0000001e34007c0c */ /* 0x000fda000bf05270 */
[----:B------:R-:W-:Y:S05]  /*24240*/  @P0 BRA `(.L_x_473) ;  /* 0xfffffff400d40947 */ /* 0x000fea000383ffff */
.L_x_450:
[----:B------:R-:W-:-:S05]  /*24250*/  IMAD R49, R56, 0x6, R49 ;  /* 0x0000000638317824 */ /* 0x000fca00078e0231 */
[----:B------:R-:W-:-:S05]  /*24260*/  LEA R49, R49, R30, 0x2 ;  /* 0x0000001e31317211 */ /* 0x000fca00078e10ff */
[----:B--2-4-:R-:W2:Y:S01]  /*24270*/  LDL R25, [R49] ;  /* 0x0000000031197983 */ /* 0x014ea20000100800 */
[----:B---3--:R-:W-:-:S03]  /*24280*/  LEA R24, R56, UR21, 0x2 ;  /* 0x0000001538187c11 */ /* 0x008fc6000f8e10ff */
[----:B--2---:R2:W-:Y:S04]  /*24290*/  STL [R50+0xeb8], R25 ;  /* 0x000eb81932007387 */ /* 0x0045e80000100800 */
[----:B------:R-:W3:Y:S01]  /*242a0*/  LDL R24, [R24] ;  /* 0x0000000018187983 */ /* 0x000ee20000100800 */
[----:B------:R-:W-:Y:S01]  /*242b0*/  VIADD R56, R56, 0x1 ;  /* 0x0000000138387836 */ /* 0x000fe20000000000 */
[----:B------:R-:W-:Y:S02]  /*242c0*/  IADD3 R54, PT, PT, R54, 0x1, RZ ;  /* 0x0000000136367810 */ /* 0x000fe40007ffe0ff */
[----:B------:R-:W-:Y:S02]  /*242d0*/  IADD3 R55, PT, PT, R55, 0x1, RZ ;  /* 0x0000000137377810 */ /* 0x000fe40007ffe0ff */
[----:B------:R-:W-:Y:S01]  /*242e0*/  ISETP.NE.AND P0, PT, R56, UR28, PT ;  /* 0x0000001c38007c0c */ /* 0x000fe2000bf05270 */
[----:B---3--:R2:W-:-:S12]  /*242f0*/  STL [R49], R24 ;  /* 0x0000001831007387 */ /* 0x0085d80000100800 */
[----:B------:R-:W-:Y:S05]  /*24300*/  @P0 BRA `(.L_x_474) ;  /* 0xfffffff000c40947 */ /* 0x000fea000383ffff */
[----:B------:R-:W-:Y:S02]  /*24310*/  HFMA2 R26, -RZ, RZ, 0, 0 ;  /* 0x00000000ff1a7431 */ /* 0x000fe400000001ff */
[----:B------:R-:W-:Y:S01]  /*24320*/  IMAD.U32 R53, RZ, RZ, UR30 ;  /* 0x0000001eff357e24 */ /* 0x000fe2000f8e00ff */
[----:B------:R-:W-:Y:S06]  /*24330*/  @!P1 BRA `(.L_x_475) ;  /* 0x0000000c00909947 */ /* 0x000fec0003800000 */
[----:B------:R-:W-:Y:S01]  /*24340*/  UISETP.GT.AND UP0, UPT, UR11, URZ, UPT ;  /* 0x000000ff0b00728c */ /* 0x000fe2000bf04270 */
[----:B--2---:R-:W-:Y:S02]  /*24350*/  MOV R24, RZ ;  /* 0x000000ff00187202 */ /* 0x004fe40000000f00 */
[----:B------:R-:W-:-:S06]  /*24360*/  MOV R53, UR30 ;  /* 0x0000001e00357c02 */ /* 0x000fcc0008000f00 */
[----:B------:R-:W-:Y:S05]  /*24370*/  BRA.U !UP0, `(.L_x_476) ;  /* 0x0000000d08007547 */ /* 0x000fea000b800000 */
[----:B------:R-:W-:Y:S02]  /*24380*/  IADD3 R25, PT, PT, -R24, UR11, RZ ;  /* 0x0000000b18197c10 */ /* 0x000fe4000fffe1ff */
[----:B------:R-:W-:Y:S02]  /*24390*/  PLOP3.LUT P0, PT, PT, PT, PT, 0x80, 0x8 ;  /* 0x000000000008781c */ /* 0x000fe40003f0f070 */
[----:B------:R-:W-:-:S13]  /*243a0*/  ISETP.GT.AND P1, PT, R25, 0xc, PT ;  /* 0x0000000c1900780c */ /* 0x000fda0003f24270 */
[----:B------:R-:W-:Y:S05]  /*243b0*/  @!P1 BRA `(.L_x_477) ;  /* 0x0000000400e49947 */ /* 0x000fea0003800000 */
[----:B------:R-:W-:Y:S01]  /*243c0*/  PLOP3.LUT P0, PT, PT, PT, PT, 0x8, 0x80 ;  /* 0x000000000080781c */ /* 0x000fe20003f0e170 */
[----:B------:R-:W-:-:S12]  /*243d0*/  UIADD3 UR4, UPT, UPT, UR11, -0xc, URZ ;  /* 0xfffffff40b047890 */ /* 0x000fd8000fffe0ff */
.L_x_478:
[----:B------:R-:W-:-:S05]  /*243e0*/  LEA R41, R24, R1, 0x2 ;  /* 0x0000000118297211 */ /* 0x000fca00078e10ff */
[----:B--2---:R-:W2:Y:S04]  /*243f0*/  LDL R26, [R41+0xeb8] ;  /* 0x000eb800291a7983 */ /* 0x004ea80000100800 */
[----:B------:R-:W3:Y:S04]  /*24400*/  LDL R25, [R41+0xebc] ;  /* 0x000ebc0029197983 */ /* 0x000ee80000100800 */
[----:B------:R-:W4:Y:S04]  /*24410*/  LDL R27, [R41+0xec0] ;  /* 0x000ec000291b7983 */ /* 0x000f280000100800 */
[----:B------:R-:W5:Y:S01]  /*24420*/  LDL R37, [R41+0xec4] ;  /* 0x000ec40029257983 */ /* 0x000f620000100800 */
[----:B------:R-:W-:-:S02]  /*24430*/  ISETP.NE.AND P2, PT, R53, UR30, PT ;  /* 0x0000001e35007c0c */ /* 0x000fc4000bf45270 */
[----:B--2---:R-:W-:Y:S01]  /*24440*/  FSETP.NEU.AND P1, PT, R26, RZ, PT ;  /* 0x000000ff1a00720b */ /* 0x004fe20003f2d000 */
[----:B------:R-:W-:-:S10]  /*24450*/  VIADD R26, R24, 0x1 ;  /* 0x00000001181a7836 */ /* 0x000fd40000000000 */
[C---:B------:R-:W-:Y:S02]  /*24460*/  @!P2 SEL R53, R24.reuse, R53, !P1 ;  /* 0x000000351835a207 */ /* 0x040fe40004800000 */
[----:B---3--:R-:W-:Y:S02]  /*24470*/  FSETP.NEU.AND P2, PT, R25, RZ, PT ;  /* 0x000000ff1900720b */ /* 0x008fe40003f4d000 */
[C---:B------:R-:W-:Y:S02]  /*24480*/  ISETP.NE.AND P3, PT, R53.reuse, UR30, PT ;  /* 0x0000001e35007c0c */ /* 0x040fe4000bf65270 */
[----:B------:R-:W-:Y:S02]  /*24490*/  ISETP.GE.U32.AND P1, PT, R53, UR30, PT ;  /* 0x0000001e35007c0c */ /* 0x000fe4000bf26070 */
[----:B------:R-:W-:-:S09]  /*244a0*/  IADD3 R25, PT, PT, R24, 0x2, RZ ;  /* 0x0000000218197810 */ /* 0x000fd20007ffe0ff */
[----:B------:R-:W-:Y:S02]  /*244b0*/  @!P3 SEL R53, R26, R53, !P2 ;  /* 0x000000351a35b207 */ /* 0x000fe40005000000 */
[----:B----4-:R-:W-:Y:S01]  /*244c0*/  FSETP.NEU.AND P3, PT, R27, RZ, PT ;  /* 0x000000ff1b00720b */ /* 0x010fe20003f6d000 */
[----:B------:R-:W-:Y:S01]  /*244d0*/  @!P1 STL [R41+0xed0], RZ ;  /* 0x000ed0ff29009387 */ /* 0x000fe20000100800 */
[C---:B------:R-:W-:Y:S02]  /*244e0*/  ISETP.NE.AND P4, PT, R53.reuse, UR30, PT ;  /* 0x0000001e35007c0c */ /* 0x040fe4000bf85270 */
[----:B------:R-:W-:Y:S02]  /*244f0*/  ISETP.GE.U32.AND P2, PT, R53, UR30, PT ;  /* 0x0000001e35007c0c */ /* 0x000fe4000bf46070 */
[----:B------:R-:W-:-:S09]  /*24500*/  IADD3 R26, PT, PT, R24, 0x3, RZ ;  /* 0x00000003181a7810 */ /* 0x000fd20007ffe0ff */
[----:B------:R-:W-:Y:S02]  /*24510*/  @!P4 SEL R53, R25, R53, !P3 ;  /* 0x000000351935c207 */ /* 0x000fe40005800000 */
[----:B-----5:R-:W-:Y:S01]  /*24520*/  FSETP.NEU.AND P4, PT, R37, RZ, PT ;  /* 0x000000ff2500720b */ /* 0x020fe20003f8d000 */
[----:B------:R-:W-:Y:S01]  /*24530*/  @!P2 STL [R41+0xed4], RZ ;  /* 0x000ed4ff2900a387 */ /* 0x000fe20000100800 */
[C---:B------:R-:W-:Y:S02]  /*24540*/  ISETP.NE.AND P5, PT, R53.reuse, UR30, PT ;  /* 0x0000001e35007c0c */ /* 0x040fe4000bfa5270 */
[----:B------:R-:W-:-:S11]  /*24550*/  ISETP.GE.U32.AND P3, PT, R53, UR30, PT ;  /* 0x0000001e35007c0c */ /* 0x000fd6000bf66070 */
[----:B------:R-:W-:Y:S02]  /*24560*/  @!P5 SEL R53, R26, R53, !P4 ;  /* 0x000000351a35d207 */ /* 0x000fe40006000000 */
[----:B------:R-:W-:Y:S01]  /*24570*/  IADD3 R26, PT, PT, R24, 0x4, RZ ;  /* 0x00000004181a7810 */ /* 0x000fe20007ffe0ff */
[----:B------:R-:W-:Y:S01]  /*24580*/  @!P3 STL [R41+0xed8], RZ ;  /* 0x000ed8ff2900b387 */ /* 0x000fe20000100800 */
[----:B------:R-:W-:-:S03]  /*24590*/  ISETP.GE.U32.AND P4, PT, R53, UR30, PT ;  /* 0x0000001e35007c0c */ /* 0x000fc6000bf86070 */
[----:B------:R-:W-:-:S10]  /*245a0*/  IMAD R42, R26, 0x4, R1 ;  /* 0x000000041a2a7824 */ /* 0x000fd400078e0201 */
[----:B------:R2:W-:Y:S04]  /*245b0*/  @!P4 STL [R41+0xedc], RZ ;  /* 0x000edcff2900c387 */ /* 0x0005e80000100800 */
[----:B------:R-:W3:Y:S04]  /*245c0*/  LDL R25, [R42+0xeb8] ;  /* 0x000eb8002a197983 */ /* 0x000ee80000100800 */
[----:B------:R-:W4:Y:S04]  /*245d0*/  LDL R27, [R42+0xebc] ;  /* 0x000ebc002a1b7983 */ /* 0x000f280000100800 */
[----:B------:R-:W5:Y:S04]  /*245e0*/  LDL R37, [R42+0xec0] ;  /* 0x000ec0002a257983 */ /* 0x000f680000100800 */
[----:B------:R-:W2:Y:S01]  /*245f0*/  LDL R39, [R42+0xec4] ;  /* 0x000ec4002a277983 */ /* 0x000ea20000100800 */
[----:B------:R-:W-:-:S02]  /*24600*/  ISETP.NE.AND P2, PT, R53, UR30, PT ;  /* 0x0000001e35007c0c */ /* 0x000fc4000bf45270 */
[----:B---3--:R-:W-:Y:S02]  /*24610*/  FSETP.NEU.AND P1, PT, R25, RZ, PT ;  /* 0x000000ff1900720b */ /* 0x008fe40003f2d000 */
[----:B------:R-:W-:-:S09]  /*24620*/  IADD3 R25, PT, PT, R24, 0x6, RZ ;  /* 0x0000000618197810 */ /* 0x000fd20007ffe0ff */
[----:B------:R-:W-:Y:S02]  /*24630*/  @!P2 SEL R53, R26, R53, !P1 ;  /* 0x000000351a35a207 */ /* 0x000fe40004800000 */
[----:B----4-:R-:W-:Y:S02]  /*24640*/  FSETP.NEU.AND P2, PT, R27, RZ, PT ;  /* 0x000000ff1b00720b */ /* 0x010fe40003f4d000 */
[C---:B------:R-:W-:Y:S02]  /*24650*/  ISETP.NE.AND P3, PT, R53.reuse, UR30, PT ;  /* 0x0000001e35007c0c */ /* 0x040fe4000bf65270 */
[----:B------:R-:W-:Y:S02]  /*24660*/  IADD3 R26, PT, PT, R24, 0x5, RZ ;  /* 0x00000005181a7810 */ /* 0x000fe40007ffe0ff */
[----:B------:R-:W-:-:S09]  /*24670*/  ISETP.GE.U32.AND P1, PT, R53, UR30, PT ;  /* 0x0000001e35007c0c */ /* 0x000fd2000bf26070 */
[----:B------:R-:W-:Y:S02]  /*24680*/  @!P3 SEL R53, R26, R53, !P2 ;  /* 0x000000351a35b207 */ /* 0x000fe40005000000 */
[----:B-----5:R-:W-:Y:S02]  /*24690*/  FSETP.NEU.AND P3, PT, R37, RZ, PT ;  /* 0x000000ff2500720b */ /* 0x020fe40003f6d000 */
[C---:B------:R-:W-:Y:S01]  /*246a0*/  ISETP.NE.AND P4, PT, R53.reuse, UR30, PT ;  /* 0x0000001e35007c0c */ /* 0x040fe2000bf85270 */
[----:B------:R-:W-:Y:S01]  /*246b0*/  @!P1 STL [R42+0xed0], RZ ;  /* 0x000ed0ff2a009387 */ /* 0x000fe20000100800 */
[----:B------:R-:W-:Y:S02]  /*246c0*/  ISETP.GE.U32.AND P2, PT, R53, UR30, PT ;  /* 0x0000001e35007c0c */ /* 0x000fe4000bf46070 */
[----:B------:R-:W-:-:S09]  /*246d0*/  IADD3 R26, PT, PT, R24, 0x7, RZ ;  /* 0x00000007181a7810 */ /* 0x000fd20007ffe0ff */
[----:B------:R-:W-:Y:S02]  /*246e0*/  @!P4 SEL R53, R25, R53, !P3 ;  /* 0x000000351935c207 */ /* 0x000fe40005800000 */
[----:B--2---:R-:W-:Y:S01]  /*246f0*/  FSETP.NEU.AND P4, PT, R39, RZ, PT ;  /* 0x000000ff2700720b */ /* 0x004fe20003f8d000 */
[----:B------:R-:W-:Y:S01]  /*24700*/  @!P2 STL [R42+0xed4], RZ ;  /* 0x000ed4ff2a00a387 */ /* 0x000fe20000100800 */
[C---:B------:R-:W-:Y:S02]  /*24710*/  ISETP.NE.AND P5, PT, R53.reuse, UR30, PT ;  /* 0x0000001e35007c0c */ /* 0x040fe4000bfa5270 */
[----:B------:R-:W-:-:S11]  /*24720*/  ISETP.GE.U32.AND P3, PT, R53, UR30, PT ;  /* 0x0000001e35007c0c */ /* 0x000fd6000bf66070 */
[----:B------:R-:W-:Y:S01]  /*24730*/  @!P5 SEL R53, R26, R53, !P4 ;  /* 0x000000351a35d207 */ /* 0x000fe20006000000 */
[----:B------:R-:W-:Y:S01]  /*24740*/  VIADD R26, R24, 0x8 ;  /* 0x00000008181a7836 */ /* 0x000fe20000000000 */
[----:B------:R-:W-:Y:S02]  /*24750*/  @!P3 STL [R42+0xed8], RZ ;  /* 0x000ed8ff2a00b387 */ /* 0x000fe40000100800 */
[----:B------:R-:W-:Y:S02]  /*24760*/  ISETP.GE.U32.AND P4, PT, R53, UR30, PT ;  /* 0x0000001e35007c0c */ /* 0x000fe4000bf86070 */
[----:B------:R-:W-:-:S11]  /*24770*/  LEA R41, R26, R1, 0x2 ;  /* 0x000000011a297211 */ /* 0x000fd600078e10ff */
        /* <DEDUP_REMOVED lines=13> */
[----:B------:R-:W-:Y:S01]  /*24850*/  @!P3 SEL R53, R26, R53, !P2 ;  /* 0x000000351a35b207 */ /* 0x000fe20005000000 */
[----:B------:R-:W-:Y:S01]  /*24860*/  VIADD R26, R24, 0xb ;  /* 0x0000000b181a7836 */ /* 0x000fe20000000000 */
[----:B-----5:R-:W-:Y:S02]  /*24870*/  FSETP.NEU.AND P3, PT, R37, RZ, PT ;  /* 0x000000ff2500720b */ /* 0x020fe40003f6d000 */
[C---:B------:R-:W-:Y:S01]  /*24880*/  ISETP.NE.AND P4, PT, R53.reuse, UR30, PT ;  /* 0x0000001e35007c0c */ /* 0x040fe2000bf85270 */
[----:B------:R3:W-:Y:S01]  /*24890*/  @!P1 STL [R41+0xed0], RZ ;  /* 0x000ed0ff29009387 */ /* 0x0007e20000100800 */
[----:B------:R-:W-:-:S11]  /*248a0*/  ISETP.GE.U32.AND P2, PT, R53, UR30, PT ;  /* 0x0000001e35007c0c */ /* 0x000fd6000bf46070 */
[----:B------:R-:W-:Y:S02]  /*248b0*/  @!P4 SEL R53, R25, R53, !P3 ;  /* 0x000000351935c207 */ /* 0x000fe40005800000 */
[----:B--2---:R-:W-:Y:S01]  /*248c0*/  FSETP.NEU.AND P4, PT, R39, RZ, PT ;  /* 0x000000ff2700720b */ /* 0x004fe20003f8d000 */
[----:B------:R3:W-:Y:S01]  /*248d0*/  @!P2 STL [R41+0xed4], RZ ;  /* 0x000ed4ff2900a387 */ /* 0x0007e20000100800 */
[C---:B------:R-:W-:Y:S02]  /*248e0*/  ISETP.NE.AND P5, PT, R53.reuse, UR30, PT ;  /* 0x0000001e35007c0c */ /* 0x040fe4000bfa5270 */
[----:B------:R-:W-:-:S11]  /*248f0*/  ISETP.GE.U32.AND P3, PT, R53, UR30, PT ;  /* 0x0000001e35007c0c */ /* 0x000fd6000bf66070 */
[----:B------:R-:W-:Y:S02]  /*24900*/  @!P5 SEL R53, R26, R53, !P4 ;  /* 0x000000351a35d207 */ /* 0x000fe40006000000 */
[----:B------:R-:W-:Y:S01]  /*24910*/  IADD3 R26, PT, PT, R24, 0xc, RZ ;  /* 0x0000000c181a7810 */ /* 0x000fe20007ffe0ff */
[----:B------:R3:W-:Y:S01]  /*24920*/  @!P3 STL [R41+0xed8], RZ ;  /* 0x000ed8ff2900b387 */ /* 0x0007e20000100800 */
[----:B------:R-:W-:Y:S02]  /*24930*/  ISETP.GE.U32.AND P4, PT, R53, UR30, PT ;  /* 0x0000001e35007c0c */ /* 0x000fe4000bf86070 */
[----:B------:R-:W-:-:S11]  /*24940*/  LEA R42, R26, R1, 0x2 ;  /* 0x000000011a2a7211 */ /* 0x000fd600078e10ff */
[----:B------:R3:W-:Y:S04]  /*24950*/  @!P4 STL [R41+0xedc], RZ ;  /* 0x000edcff2900c387 */ /* 0x0007e80000100800 */
[----:B------:R-:W2:Y:S04]  /*24960*/  LDL R25, [R42+0xeb8] ;  /* 0x000eb8002a197983 */ /* 0x000ea80000100800 */
[----:B------:R-:W4:Y:S04]  /*24970*/  LDL R27, [R42+0xebc] ;  /* 0x000ebc002a1b7983 */ /* 0x000f280000100800 */
[----:B------:R-:W5:Y:S04]  /*24980*/  LDL R37, [R42+0xec0] ;  /* 0x000ec0002a257983 */ /* 0x000f680000100800 */
[----:B------:R-:W3:Y:S01]  /*24990*/  LDL R39, [R42+0xec4] ;  /* 0x000ec4002a277983 */ /* 0x000ee20000100800 */
[----:B------:R-:W-:-:S02]  /*249a0*/  ISETP.NE.AND P2, PT, R53, UR30, PT ;  /* 0x0000001e35007c0c */ /* 0x000fc4000bf45270 */
[----:B--2---:R-:W-:Y:S01]  /*249b0*/  FSETP.NEU.AND P1, PT, R25, RZ, PT ;  /* 0x000000ff1900720b */ /* 0x004fe20003f2d000 */
[----:B------:R-:W-:-:S10]  /*249c0*/  VIADD R25, R24, 0xe ;  /* 0x0000000e18197836 */ /* 0x000fd40000000000 */
        /* <DEDUP_REMOVED lines=8> */
[----:B------:R2:W-:Y:S01]  /*24a50*/  @!P1 STL [R42+0xed0], RZ ;  /* 0x000ed0ff2a009387 */ /* 0x0005e20000100800 */
[----:B------:R-:W-:Y:S02]  /*24a60*/  ISETP.GE.U32.AND P2, PT, R53, UR30, PT ;  /* 0x0000001e35007c0c */ /* 0x000fe4000bf46070 */
[C---:B------:R-:W-:Y:S02]  /*24a70*/  IADD3 R26, PT, PT, R24.reuse, 0xf, RZ ;  /* 0x0000000f181a7810 */ /* 0x040fe40007ffe0ff */
[----:B------:R-:W-:-:S04]  /*24a80*/  IADD3 R24, PT, PT, R24, 0x10, RZ ;  /* 0x0000001018187810 */ /* 0x000fc80007ffe0ff */
[----:B------:R-:W-:-:S03]  /*24a90*/  ISETP.GE.AND P1, PT, R24, UR4, PT ;  /* 0x0000000418007c0c */ /* 0x000fc6000bf26270 */
[----:B------:R-:W-:Y:S02]  /*24aa0*/  @!P4 SEL R53, R25, R53, !P3 ;  /* 0x000000351935c207 */ /* 0x000fe40005800000 */
[----:B---3--:R-:W-:Y:S01]  /*24ab0*/  FSETP.NEU.AND P4, PT, R39, RZ, PT ;  /* 0x000000ff2700720b */ /* 0x008fe20003f8d000 */
[----:B------:R2:W-:Y:S01]  /*24ac0*/  @!P2 STL [R42+0xed4], RZ ;  /* 0x000ed4ff2a00a387 */ /* 0x0005e20000100800 */
[C---:B------:R-:W-:Y:S02]  /*24ad0*/  ISETP.NE.AND P5, PT, R53.reuse, UR30, PT ;  /* 0x0000001e35007c0c */ /* 0x040fe4000bfa5270 */
[----:B------:R-:W-:-:S11]  /*24ae0*/  ISETP.GE.U32.AND P3, PT, R53, UR30, PT ;  /* 0x0000001e35007c0c */ /* 0x000fd6000bf66070 */
[----:B------:R-:W-:Y:S02]  /*24af0*/  @!P5 SEL R53, R26, R53, !P4 ;  /* 0x000000351a35d207 */ /* 0x000fe40006000000 */
[----:B------:R2:W-:Y:S02]  /*24b00*/  @!P3 STL [R42+0xed8], RZ ;  /* 0x000ed8ff2a00b387 */ /* 0x0005e40000100800 */
[----:B------:R-:W-:-:S13]  /*24b10*/  ISETP.GE.U32.AND P4, PT, R53, UR30, PT ;  /* 0x0000001e35007c0c */ /* 0x000fda000bf86070 */
[----:B------:R2:W-:Y:S01]  /*24b20*/  @!P4 STL [R42+0xedc], RZ ;  /* 0x000edcff2a00c387 */ /* 0x0005e20000100800 */
[----:B------:R-:W-:Y:S05]  /*24b30*/  @!P1 BRA `(.L_x_478) ;  /* 0xfffffff800289947 */ /* 0x000fea000383ffff */
[----:B------:R-:W-:-:S07]  /*24b40*/  MOV R26, UR11 ;  /* 0x0000000b001a7c02 */ /* 0x000fce0008000f00 */
.L_x_477:
[----:B------:R-:W-:-:S04]  /*24b50*/  IADD3 R25, PT, PT, -R24, UR11, RZ ;  /* 0x0000000b18197c10 */ /* 0x000fc8000fffe1ff */
[----:B------:R-:W-:-:S13]  /*24b60*/  ISETP.GT.AND P1, PT, R25, 0x4, PT ;  /* 0x000000041900780c */ /* 0x000fda0003f24270 */
[----:B------:R-:W-:Y:S05]  /*24b70*/  @!P1 BRA `(.L_x_479) ;  /* 0x0000000000f89947 */ /* 0x000fea0003800000 */
[----:B------:R-:W-:-:S05]  /*24b80*/  IMAD R39, R24, 0x4, R1 ;  /* 0x0000000418277824 */ /* 0x000fca00078e0201 */
[----:B------:R-:W3:Y:S04]  /*24b90*/  LDL R26, [R39+0xeb8] ;  /* 0x000eb800271a7983 */ /* 0x000ee80000100800 */
[----:B------:R-:W4:Y:S04]  /*24ba0*/  LDL R25, [R39+0xebc] ;  /* 0x000ebc0027197983 */ /* 0x000f280000100800 */
[----:B------:R-:W5:Y:S04]  /*24bb0*/  LDL R27, [R39+0xec0] ;  /* 0x000ec000271b7983 */ /* 0x000f680000100800 */
[----:B------:R-:W5:Y:S01]  /*24bc0*/  LDL R37, [R39+0xec4] ;  /* 0x000ec40027257983 */ /* 0x000f620000100800 */
[----:B------:R-:W-:Y:S01]  /*24bd0*/  ISETP.NE.AND P1, PT, R53, UR30, PT ;  /* 0x0000001e35007c0c */ /* 0x000fe2000bf25270 */
[----:B--2---:R-:W-:-:S05]  /*24be0*/  VIADD R42, R24, 0x4 ;  /* 0x00000004182a7836 */ /* 0x004fca0000000000 */
[----:B------:R-:W-:Y:S02]  /*24bf0*/  LEA R41, R42, R1, 0x2 ;  /* 0x000000012a297211 */ /* 0x000fe400078e10ff */
[----:B---3--:R-:W-:-:S04]  /*24c00*/  FSETP.NEU.AND P0, PT, R26, RZ, PT ;  /* 0x000000ff1a00720b */ /* 0x008fc80003f0d000 */
[----:B------:R-:W-:-:S04]  /*24c10*/  SEL R26, R24, R53, !P0 ;  /* 0x00000035181a7207 */ /* 0x000fc80004000000 */
[----:B------:R-:W-:Y:S02]  /*24c20*/  SEL R26, R26, R53, !P1 ;  /* 0x000000351a1a7207 */ /* 0x000fe40004800000 */
[----:B----4-:R-:W-:Y:S02]  /*24c30*/  FSETP.NEU.AND P1, PT, R25, RZ, PT ;  /* 0x000000ff1900720b */ /* 0x010fe40003f2d000 */
[----:B------:R-:W-:Y:S02]  /*24c40*/  ISETP.NE.AND P2, PT, R26, UR30, PT ;  /* 0x0000001e1a007c0c */ /* 0x000fe4000bf45270 */
[----:B------:R-:W-:Y:S02]  /*24c50*/  IADD3 R25, PT, PT, R24, 0x1, RZ ;  /* 0x0000000118197810 */ /* 0x000fe40007ffe0ff */
[----:B------:R-:W-:-:S09]  /*24c60*/  ISETP.GE.U32.AND P0, PT, R26, UR30, PT ;  /* 0x0000001e1a007c0c */ /* 0x000fd2000bf06070 */
[----:B------:R-:W-:Y:S02]  /*24c70*/  @!P2 SEL R26, R25, R26, !P1 ;  /* 0x0000001a191aa207 */ /* 0x000fe40004800000 */
[----:B-----5:R-:W-:Y:S02]  /*24c80*/  FSETP.NEU.AND P2, PT, R27, RZ, PT ;  /* 0x000000ff1b00720b */ /* 0x020fe40003f4d000 */
[----:B------:R-:W-:Y:S01]  /*24c90*/  ISETP.NE.AND P3, PT, R26, UR30, PT ;  /* 0x0000001e1a007c0c */ /* 0x000fe2000bf65270 */
[----:B------:R3:W-:Y:S01]  /*24ca0*/  @!P0 STL [R39+0xed0], RZ ;  /* 0x000ed0ff27008387 */ /* 0x0007e20000100800 */
[----:B------:R-:W-:Y:S02]  /*24cb0*/  IADD3 R25, PT, PT, R24, 0x2, RZ ;  /* 0x0000000218197810 */ /* 0x000fe40007ffe0ff */
[----:B------:R-:W-:-:S09]  /*24cc0*/  ISETP.GE.U32.AND P1, PT, R26, UR30, PT ;  /* 0x0000001e1a007c0c */ /* 0x000fd2000bf26070 */
[----:B------:R-:W-:Y:S02]  /*24cd0*/  @!P3 SEL R26, R25, R26, !P2 ;  /* 0x0000001a191ab207 */ /* 0x000fe40005000000 */
[----:B------:R-:W-:Y:S02]  /*24ce0*/  IADD3 R25, PT, PT, R24, 0x3, RZ ;  /* 0x0000000318197810 */ /* 0x000fe40007ffe0ff */
[C---:B------:R-:W-:Y:S01]  /*24cf0*/  ISETP.NE.AND P4, PT, R26.reuse, UR30, PT ;  /* 0x0000001e1a007c0c */ /* 0x040fe2000bf85270 */
[----:B------:R3:W-:Y:S01]  /*24d00*/  @!P1 STL [R39+0xed4], RZ ;  /* 0x000ed4ff27009387 */ /* 0x0007e20000100800 */
[----:B------:R-:W-:Y:S02]  /*24d10*/  FSETP.NEU.AND P3, PT, R37, RZ, PT ;  /* 0x000000ff2500720b */ /* 0x000fe40003f6d000 */
[----:B------:R-:W-:-:S09]  /*24d20*/  ISETP.GE.U32.AND P2, PT, R26, UR30, PT ;  /* 0x0000001e1a007c0c */ /* 0x000fd2000bf46070 */
[----:B------:R-:W-:-:S04]  /*24d30*/  @!P4 SEL R26, R25, R26, !P3 ;  /* 0x0000001a191ac207 */ /* 0x000fc80005800000 */
[----:B------:R-:W-:Y:S01]  /*24d40*/  ISETP.GE.U32.AND P3, PT, R26, UR30, PT ;  /* 0x0000001e1a007c0c */ /* 0x000fe2000bf66070 */
[----:B------:R3:W-:-:S12]  /*24d50*/  @!P2 STL [R39+0xed8], RZ ;  /* 0x000ed8ff2700a387 */ /* 0x0007d80000100800 */
[----:B------:R3:W-:Y:S04]  /*24d60*/  @!P3 STL [R39+0xedc], RZ ;  /* 0x000edcff2700b387 */ /* 0x0007e80000100800 */
[----:B------:R-:W2:Y:S04]  /*24d70*/  LDL R24, [R41+0xeb8] ;  /* 0x000eb80029187983 */ /* 0x000ea80000100800 */
[----:B------:R-:W4:Y:S04]  /*24d80*/  LDL R25, [R41+0xebc] ;  /* 0x000ebc0029197983 */ /* 0x000f280000100800 */
[----:B------:R-:W5:Y:S04]  /*24d90*/  LDL R27, [R41+0xec0] ;  /* 0x000ec000291b7983 */ /* 0x000f680000100800 */
[----:B------:R-:W3:Y:S01]  /*24da0*/  LDL R37, [R41+0xec4] ;  /* 0x000ec40029257983 */ /* 0x000ee20000100800 */
[----:B------:R-:W-:-:S02]  /*24db0*/  ISETP.NE.AND P1, PT, R26, UR30, PT ;  /* 0x0000001e1a007c0c */ /* 0x000fc4000bf25270 */
[----:B--2---:R-:W-:Y:S02]  /*24dc0*/  FSETP.NEU.AND P0, PT, R24, RZ, PT ;  /* 0x000000ff1800720b */ /* 0x004fe40003f0d000 */
[----:B------:R-:W-:-:S09]  /*24dd0*/  IADD3 R24, PT, PT, R42, 0x1, RZ ;  /* 0x000000012a187810 */ /* 0x000fd20007ffe0ff */
[----:B------:R-:W-:Y:S02]  /*24de0*/  @!P1 SEL R26, R42, R26, !P0 ;  /* 0x0000001a2a1a9207 */ /* 0x000fe40004000000 */
[----:B----4-:R-:W-:Y:S02]  /*24df0*/  FSETP.NEU.AND P1, PT, R25, RZ, PT ;  /* 0x000000ff1900720b */ /* 0x010fe40003f2d000 */
[----:B------:R-:W-:Y:S02]  /*24e00*/  MOV R53, R26 ;  /* 0x0000001a00357202 */ /* 0x000fe40000000f00 */
[----:B------:R-:W-:Y:S02]  /*24e10*/  MOV R26, UR11 ;  /* 0x0000000b001a7c02 */ /* 0x000fe40008000f00 */
[C---:B------:R-:W-:Y:S02]  /*24e20*/  ISETP.NE.AND P2, PT, R53.reuse, UR30, PT ;  /* 0x0000001e35007c0c */ /* 0x040fe4000bf45270 */
[----:B------:R-:W-:-:S11]  /*24e30*/  ISETP.GE.U32.AND P0, PT, R53, UR30, PT ;  /* 0x0000001e35007c0c */ /* 0x000fd6000bf06070 */
[----:B------:R-:W-:Y:S01]  /*24e40*/  @!P2 SEL R53, R24, R53, !P1 ;  /* 0x000000351835a207 */ /* 0x000fe20004800000 */
[----:B------:R-:W-:Y:S01]  /*24e50*/  VIADD R24, R42, 0x2 ;  /* 0x000000022a187836 */ /* 0x000fe20000000000 */
[----:B-----5:R-:W-:Y:S01]  /*24e60*/  FSETP.NEU.AND P2, PT, R27, RZ, PT ;  /* 0x000000ff1b00720b */ /* 0x020fe20003f4d000 */
[----:B------:R4:W-:Y:S01]  /*24e70*/  @!P0 STL [R41+0xed0], RZ ;  /* 0x000ed0ff29008387 */ /* 0x0009e20000100800 */
[C---:B------:R-:W-:Y:S02]  /*24e80*/  ISETP.NE.AND P3, PT, R53.reuse, UR30, PT ;  /* 0x0000001e35007c0c */ /* 0x040fe4000bf65270 */
[----:B------:R-:W-:Y:S02]  /*24e90*/  ISETP.GE.U32.AND P1, PT, R53, UR30, PT ;  /* 0x0000001e35007c0c */ /* 0x000fe4000bf26070 */
[----:B------:R-:W-:-:S09]  /*24ea0*/  PLOP3.LUT P0, PT, PT, PT, PT, 0x8, 0x80 ;  /* 0x000000000080781c */ /* 0x000fd20003f0e170 */
[----:B------:R-:W-:Y:S02]  /*24eb0*/  @!P3 SEL R53, R24, R53, !P2 ;  /* 0x000000351835b207 */ /* 0x000fe40005000000 */
[----:B------:R-:W-:Y:S01]  /*24ec0*/  IADD3 R24, PT, PT, R42, 0x3, RZ ;  /* 0x000000032a187810 */ /* 0x000fe20007ffe0ff */
[----:B------:R4:W-:Y:S01]  /*24ed0*/  @!P1 STL [R41+0xed4], RZ ;  /* 0x000ed4ff29009387 */ /* 0x0009e20000100800 */
[----:B------:R-:W-:Y:S02]  /*24ee0*/  ISETP.NE.AND P4, PT, R53, UR30, PT ;  /* 0x0000001e35007c0c */ /* 0x000fe4000bf85270 */
[----:B---3--:R-:W-:Y:S02]  /*24ef0*/  FSETP.NEU.AND P3, PT, R37, RZ, PT ;  /* 0x000000ff2500720b */ /* 0x008fe40003f6d000 */
[----:B------:R-:W-:-:S09]  /*24f00*/  ISETP.GE.U32.AND P2, PT, R53, UR30, PT ;  /* 0x0000001e35007c0c */ /* 0x000fd2000bf46070 */
[----:B------:R-:W-:Y:S02]  /*24f10*/  @!P4 SEL R53, R24, R53, !P3 ;  /* 0x000000351835c207 */ /* 0x000fe40005800000 */
[----:B------:R-:W-:Y:S02]  /*24f20*/  IADD3 R24, PT, PT, R42, 0x4, RZ ;  /* 0x000000042a187810 */ /* 0x000fe40007ffe0ff */
[----:B------:R-:W-:Y:S01]  /*24f30*/  ISETP.GE.U32.AND P3, PT, R53, UR30, PT ;  /* 0x0000001e35007c0c */ /* 0x000fe2000bf66070 */
[----:B------:R4:W-:-:S12]  /*24f40*/  @!P2 STL [R41+0xed8], RZ ;  /* 0x000ed8ff2900a387 */ /* 0x0009d80000100800 */
[----:B------:R4:W-:Y:S02]  /*24f50*/  @!P3 STL [R41+0xedc], RZ ;  /* 0x000edcff2900b387 */ /* 0x0009e40000100800 */
.L_x_479:
[----:B------:R-:W-:-:S13]  /*24f60*/  ISETP.NE.OR P0, PT, R24, UR11, P0 ;  /* 0x0000000b18007c0c */ /* 0x000fda0008705670 */
[----:B------:R-:W-:Y:S05]  /*24f70*/  @!P0 BRA `(.L_x_475) ;  /* 0x0000000000808947 */ /* 0x000fea0003800000 */
.L_x_476:
[----:B---3--:R-:W-:-:S05]  /*24f80*/  IMAD R37, R24, 0x4, R1 ;  /* 0x0000000418257824 */ /* 0x008fca00078e0201 */
[----:B------:R-:W3:Y:S04]  /*24f90*/  LDL R39, [R37+0xeb8] ;  /* 0x000eb80025277983 */ /* 0x000ee80000100800 */
[----:B------:R-:W5:Y:S04]  /*24fa0*/  LDL R25, [R37+0xebc] ;  /* 0x000ebc0025197983 */ /* 0x000f680000100800 */
[----:B------:R-:W2:Y:S04]  /*24fb0*/  LDL R26, [R37+0xec0] ;  /* 0x000ec000251a7983 */ /* 0x000ea80000100800 */
[----:B------:R-:W4:Y:S01]  /*24fc0*/  LDL R27, [R37+0xec4] ;  /* 0x000ec400251b7983 */ /* 0x000f220000100800 */
[----:B------:R-:W-:-:S02]  /*24fd0*/  ISETP.NE.AND P1, PT, R53, UR30, PT ;  /* 0x0000001e35007c0c */ /* 0x000fc4000bf25270 */
[----:B---3--:R-:W-:-:S11]  /*24fe0*/  FSETP.NEU.AND P0, PT, R39, RZ, PT ;  /* 0x000000ff2700720b */ /* 0x008fd60003f0d000 */
[C---:B------:R-:W-:Y:S02]  /*24ff0*/  @!P1 SEL R53, R24.reuse, R53, !P0 ;  /* 0x0000003518359207 */ /* 0x040fe40004000000 */
[----:B-----5:R-:W-:Y:S02]  /*25000*/  FSETP.NEU.AND P1, PT, R25, RZ, PT ;  /* 0x000000ff1900720b */ /* 0x020fe40003f2d000 */
[C---:B------:R-:W-:Y:S02]  /*25010*/  ISETP.NE.AND P2, PT, R53.reuse, UR30, PT ;  /* 0x0000001e35007c0c */ /* 0x040fe4000bf45270 */
[----:B------:R-:W-:Y:S02]  /*25020*/  IADD3 R25, PT, PT, R24, 0x1, RZ ;  /* 0x0000000118197810 */ /* 0x000fe40007ffe0ff */
[----:B------:R-:W-:-:S09]  /*25030*/  ISETP.GE.U32.AND P0, PT, R53, UR30, PT ;  /* 0x0000001e35007c0c */ /* 0x000fd2000bf06070 */
[----:B------:R-:W-:Y:S02]  /*25040*/  @!P2 SEL R53, R25, R53, !P1 ;  /* 0x000000351935a207 */ /* 0x000fe40004800000 */
[----:B--2---:R-:W-:Y:S02]  /*25050*/  FSETP.NEU.AND P2, PT, R26, RZ, PT ;  /* 0x000000ff1a00720b */ /* 0x004fe40003f4d000 */
[C---:B------:R-:W-:Y:S01]  /*25060*/  ISETP.NE.AND P3, PT, R53.reuse, UR30, PT ;  /* 0x0000001e35007c0c */ /* 0x040fe2000bf65270 */
[----:B------:R3:W-:Y:S01]  /*25070*/  @!P0 STL [R37+0xed0], RZ ;  /* 0x000ed0ff25008387 */ /* 0x0007e20000100800 */
[----:B------:R-:W-:Y:S02]  /*25080*/  IADD3 R25, PT, PT, R24, 0x2, RZ ;  /* 0x0000000218197810 */ /* 0x000fe40007ffe0ff */
[----:B------:R-:W-:-:S09]  /*25090*/  ISETP.GE.U32.AND P1, PT, R53, UR30, PT ;  /* 0x0000001e35007c0c */ /* 0x000fd2000bf26070 */
[----:B------:R-:W-:Y:S02]  /*250a0*/  @!P3 SEL R53, R25, R53, !P2 ;  /* 0x000000351935b207 */ /* 0x000fe40005000000 */
[C---:B------:R-:W-:Y:S01]  /*250b0*/  IADD3 R25, PT, PT, R24.reuse, 0x3, RZ ;  /* 0x0000000318197810 */ /* 0x040fe20007ffe0ff */
[----:B------:R-:W-:Y:S01]  /*250c0*/  VIADD R24, R24, 0x4 ;  /* 0x0000000418187836 */ /* 0x000fe20000000000 */
[----:B------:R-:W-:Y:S01]  /*250d0*/  ISETP.NE.AND P4, PT, R53, UR30, PT ;  /* 0x0000001e35007c0c */ /* 0x000fe2000bf85270 */
[----:B------:R3:W-:Y:S01]  /*250e0*/  @!P1 STL [R37+0xed4], RZ ;  /* 0x000ed4ff25009387 */ /* 0x0007e20000100800 */
[----:B----4-:R-:W-:Y:S02]  /*250f0*/  FSETP.NEU.AND P3, PT, R27, RZ, PT ;  /* 0x000000ff1b00720b */ /* 0x010fe40003f6d000 */
[----:B------:R-:W-:Y:S02]  /*25100*/  ISETP.GE.U32.AND P2, PT, R53, UR30, PT ;  /* 0x0000001e35007c0c */ /* 0x000fe4000bf46070 */
[----:B------:R-:W-:-:S07]  /*25110*/  ISETP.NE.AND P0, PT, R24, UR11, PT ;  /* 0x0000000b18007c0c */ /* 0x000fce000bf05270 */
[----:B------:R-:W-:-:S04]  /*25120*/  @!P4 SEL R53, R25, R53, !P3 ;  /* 0x000000351935c207 */ /* 0x000fc80005800000 */
[----:B------:R-:W-:Y:S01]  /*25130*/  ISETP.GE.U32.AND P3, PT, R53, UR30, PT ;  /* 0x0000001e35007c0c */ /* 0x000fe2000bf66070 */
[----:B------:R3:W-:-:S12]  /*25140*/  @!P2 STL [R37+0xed8], RZ ;  /* 0x000ed8ff2500a387 */ /* 0x0007d80000100800 */
[----:B------:R3:W-:Y:S01]  /*25150*/  @!P3 STL [R37+0xedc], RZ ;  /* 0x000edcff2500b387 */ /* 0x0007e20000100800 */
[----:B------:R-:W-:Y:S05]  /*25160*/  @P0 BRA `(.L_x_476) ;  /* 0xfffffffc00840947 */ /* 0x000fea000383ffff */
[----:B------:R-:W-:-:S07]  /*25170*/  MOV R26, UR11 ;  /* 0x0000000b001a7c02 */ /* 0x000fce0008000f00 */
.L_x_475:
[----:B------:R-:W-:-:S09]  /*25180*/  UISETP.NE.AND UP0, UPT, UR34, URZ, UPT ;  /* 0x000000ff2200728c */ /* 0x000fd2000bf05270 */
[----:B------:R-:W-:Y:S05]  /*25190*/  BRA.U !UP0, `(.L_x_433) ;  /* 0x0000000108647547 */ /* 0x000fea000b800000 */
[----:B--2---:R-:W-:-:S05]  /*251a0*/  LEA R25, R26, R1, 0x2 ;  /* 0x000000011a197211 */ /* 0x004fca00078e10ff */
[----:B------:R-:W2:Y:S01]  /*251b0*/  LDL R24, [R25+0xeb8] ;  /* 0x000eb80019187983 */ /* 0x000ea20000100800 */
[----:B------:R-:W-:Y:S01]  /*251c0*/  ISETP.NE.AND P1, PT, R53, UR30, PT ;  /* 0x0000001e35007c0c */ /* 0x000fe2000bf25270 */
[----:B------:R-:W-:Y:S01]  /*251d0*/  UISETP.NE.AND UP0, UPT, UR34, 0x1, UPT ;  /* 0x000000012200788c */ /* 0x000fe2000bf05270 */
[----:B--2---:R-:W-:-:S11]  /*251e0*/  FSETP.NEU.AND P0, PT, R24, RZ, PT ;  /* 0x000000ff1800720b */ /* 0x004fd60003f0d000 */
[----:B------:R-:W-:-:S04]  /*251f0*/  @!P1 SEL R53, R26, R53, !P0 ;  /* 0x000000351a359207 */ /* 0x000fc80004000000 */
[----:B------:R-:W-:-:S13]  /*25200*/  ISETP.GE.U32.AND P0, PT, R53, UR30, PT ;  /* 0x0000001e35007c0c */ /* 0x000fda000bf06070 */
[----:B------:R2:W-:Y:S01]  /*25210*/  @!P0 STL [R25+0xed0], RZ ;  /* 0x000ed0ff19008387 */ /* 0x0005e20000100800 */
[----:B------:R-:W-:Y:S05]  /*25220*/  BRA.U !UP0, `(.L_x_433) ;  /* 0x0000000108407547 */ /* 0x000fea000b800000 */
[----:B------:R-:W5:Y:S01]  /*25230*/  LDL R27, [R25+0xebc] ;  /* 0x000ebc00191b7983 */ /* 0x000f620000100800 */
[----:B------:R-:W-:Y:S01]  /*25240*/  ISETP.NE.AND P1, PT, R53, UR30, PT ;  /* 0x0000001e35007c0c */ /* 0x000fe2000bf25270 */
[----:B------:R-:W-:Y:S01]  /*25250*/  UISETP.NE.AND UP0, UPT, UR34, 0x2, UPT ;  /* 0x000000022200788c */ /* 0x000fe2000bf05270 */
[----:B------:R-:W-:Y:S02]  /*25260*/  IADD3 R24, PT, PT, R26, 0x1, RZ ;  /* 0x000000011a187810 */ /* 0x000fe40007ffe0ff */
[----:B-----5:R-:W-:-:S09]  /*25270*/  FSETP.NEU.AND P0, PT, R27, RZ, PT ;  /* 0x000000ff1b00720b */ /* 0x020fd20003f0d000 */
[----:B------:R-:W-:-:S04]  /*25280*/  @!P1 SEL R53, R24, R53, !P0 ;  /* 0x0000003518359207 */ /* 0x000fc80004000000 */
[----:B------:R-:W-:-:S13]  /*25290*/  ISETP.GE.U32.AND P0, PT, R53, UR30, PT ;  /* 0x0000001e35007c0c */ /* 0x000fda000bf06070 */
[----:B------:R0:W-:Y:S01]  /*252a0*/  @!P0 STL [R25+0xed4], RZ ;  /* 0x000ed4ff19008387 */ /* 0x0001e20000100800 */
[----:B------:R-:W-:Y:S05]  /*252b0*/  BRA.U !UP0, `(.L_x_433) ;  /* 0x00000001081c7547 */ /* 0x000fea000b800000 */
[----:B------:R-:W5:Y:S01]  /*252c0*/  LDL R24, [R25+0xec0] ;  /* 0x000ec00019187983 */ /* 0x000f620000100800 */
[----:B------:R-:W-:Y:S01]  /*252d0*/  ISETP.NE.AND P1, PT, R53, UR30, PT ;  /* 0x0000001e35007c0c */ /* 0x000fe2000bf25270 */
[----:B------:R-:W-:Y:S01]  /*252e0*/  VIADD R26, R26, 0x2 ;  /* 0x000000021a1a7836 */ /* 0x000fe20000000000 */
[----:B-----5:R-:W-:-:S11]  /*252f0*/  FSETP.NEU.AND P0, PT, R24, RZ, PT ;  /* 0x000000ff1800720b */ /* 0x020fd60003f0d000 */
[----:B------:R-:W-:-:S04]  /*25300*/  @!P1 SEL R53, R26, R53, !P0 ;  /* 0x000000351a359207 */ /* 0x000fc80004000000 */
[----:B------:R-:W-:-:S13]  /*25310*/  ISETP.GE.U32.AND P0, PT, R53, UR30, PT ;  /* 0x0000001e35007c0c */ /* 0x000fda000bf06070 */
[----:B------:R0:W-:Y:S02]  /*25320*/  @!P0 STL [R25+0xed8], RZ ;  /* 0x000ed8ff19008387 */ /* 0x0001e40000100800 */
.L_x_433:
[----:B------:R-:W-:Y:S05]  /*25330*/  BSYNC.RECONVERGENT B5 ;  /* 0x0000000000057941 */ /* 0x000fea0003800200 */
.L_x_432:
[----:B------:R-:W-:Y:S01]  /*25340*/  ISETP.GE.AND P0, PT, R53, 0x1, PT ;  /* 0x000000013500780c */ /* 0x000fe20003f06270 */
[----:B------:R-:W-:-:S12]  /*25350*/  BSSY.RECONVERGENT B5, `(.L_x_480) ;  /* 0x00000b8000057945 */ /* 0x000fd80003800200 */
[----:B------:R-:W-:Y:S05]  /*25360*/  @!P0 BRA `(.L_x_481) ;  /* 0x0000000800d88947 */ /* 0x000fea0003800000 */
[----:B------:R-:W-:Y:S01]  /*25370*/  HFMA2 R51, -RZ, RZ, 0, 0 ;  /* 0x00000000ff337431 */ /* 0x000fe200000001ff */
[----:B--2---:R-:W-:Y:S02]  /*25380*/  PRMT R49, RZ, 0x7610, R49 ;  /* 0x00007610ff317816 */ /* 0x004fe40000000031 */
[----:B------:R-:W-:Y:S02]  /*25390*/  PRMT R47, RZ, 0x7610, R47 ;  /* 0x00007610ff2f7816 */ /* 0x000fe4000000002f */
[----:B-1----:R-:W-:-:S07]  /*253a0*/  MOV R50, R53 ;  /* 0x0000003500327202 */ /* 0x002fce0000000f00 */
.L_x_493:
[C---:B------:R-:W-:Y:S01]  /*253b0*/  ISETP.GE.AND P0, PT, R50.reuse, R53, PT ;  /* 0x000000353200720c */ /* 0x040fe20003f06270 */
[----:B------:R-:W-:Y:S01]  /*253c0*/  BSSY.RECONVERGENT B2, `(.L_x_482) ;  /* 0x0000099000027945 */ /* 0x000fe20003800200 */
[----:B0-----:R-:W-:Y:S01]  /*253d0*/  IADD3 R25, PT, PT, R50, -0x1, RZ ;  /* 0xffffffff32197810 */ /* 0x001fe20007ffe0ff */
[----:B------:R-:W-:Y:S01]  /*253e0*/  IMAD.MOV.U32 R24, RZ, RZ, R50 ;  /* 0x000000ffff187224 */ /* 0x000fe200078e0032 */
[----:B------:R-:W-:Y:S02]  /*253f0*/  MOV R43, RZ ;  /* 0x000000ff002b7202 */ /* 0x000fe40000000f00 */
[----:B------:R-:W-:Y:S02]  /*25400*/  LEA R42, R25, UR22, 0x2 ;  /* 0x00000016192a7c11 */ /* 0x000fe4000f8e10ff */
[----:B------:R-:W-:-:S05]  /*25410*/  MOV R50, R25 ;  /* 0x0000001900327202 */ /* 0x000fca0000000f00 */
[----:B------:R-:W-:Y:S05]  /*25420*/  @P0 BRA `(.L_x_483) ;  /* 0x0000000800480947 */ /* 0x000fea0003800000 */
[----:B------:R-:W5:Y:S01]  /*25430*/  LDL R42, [R42] ;  /* 0x000000002a2a7983 */ /* 0x000f620000100800 */
[C---:B------:R-:W-:Y:S01]  /*25440*/  IADD3 R25, PT, PT, R51.reuse, -0x1, RZ ;  /* 0xffffffff33197810 */ /* 0x040fe20007ffe0ff */
[----:B------:R-:W-:Y:S01]  /*25450*/  BSSY.RECONVERGENT B3, `(.L_x_484) ;  /* 0x0000041000037945 */ /* 0x000fe20003800200 */
[----:B------:R-:W-:Y:S01]  /*25460*/  LOP3.LUT P1, RZ, R51, 0xf, RZ, 0xc0, !PT ;  /* 0x0000000f33ff7812 */ /* 0x000fe2000782c0ff */
[----:B------:R-:W-:Y:S01]  /*25470*/  IMAD.MOV.U32 R43, RZ, RZ, RZ ;  /* 0x000000ffff2b7224 */ /* 0x000fe200078e00ff */
[----:B------:R-:W-:Y:S02]  /*25480*/  ISETP.GE.U32.AND P0, PT, R25, 0xf, PT ;  /* 0x0000000f1900780c */ /* 0x000fe40003f06070 */
[----:B------:R-:W-:-:S11]  /*25490*/  MOV R25, R24 ;  /* 0x0000001800197202 */ /* 0x000fd60000000f00 */
[----:B------:R-:W-:Y:S05]  /*254a0*/  @!P0 BRA `(.L_x_485) ;  /* 0x0000000000ec8947 */ /* 0x000fea0003800000 */
[----:B------:R-:W-:Y:S01]  /*254b0*/  HFMA2 R26, -RZ, RZ, 0, 0 ;  /* 0x00000000ff1a7431 */ /* 0x000fe200000001ff */
[----:B------:R-:W-:Y:S01]  /*254c0*/  LOP3.LUT R27, R51, 0xfffffff0, RZ, 0xc0, !PT ;  /* 0xfffffff0331b7812 */ /* 0x000fe200078ec0ff */
[----:B------:R-:W-:Y:S01]  /*254d0*/  IMAD.MOV.U32 R25, RZ, RZ, R24 ;  /* 0x000000ffff197224 */ /* 0x000fe200078e0018 */
[----:B------:R-:W-:-:S07]  /*254e0*/  MOV R43, RZ ;  /* 0x000000ff002b7202 */ /* 0x000fce0000000f00 */
.L_x_486:
[C---:B---3-5:R-:W-:Y:S01]  /*254f0*/  IMAD R37, R25.reuse, 0x6, R42 ;  /* 0x0000000619257824 */ /* 0x068fe200078e022a */
[----:B------:R-:W-:-:S04]  /*25500*/  LEA R39, R25, UR17, 0x2 ;  /* 0x0000001119277c11 */ /* 0x000fc8000f8e10ff */
[----:B------:R-:W-:Y:S01]  /*25510*/  LEA R37, R37, R30, 0x2 ;  /* 0x0000001e25257211 */ /* 0x000fe200078e10ff */
[----:B----4-:R-:W2:Y:S04]  /*25520*/  LDL R41, [R39] ;  /* 0x0000000027297983 */ /* 0x010ea80000100800 */
[----:B------:R-:W2:Y:S04]  /*25530*/  LDL R46, [R37] ;  /* 0x00000000252e7983 */ /* 0x000ea80000100800 */
[----:B------:R-:W3:Y:S04]  /*25540*/  LDL R52, [R39+0x4] ;  /* 0x0000040027347983 */ /* 0x000ee80000100800 */
[----:B------:R-:W3:Y:S04]  /*25550*/  LDL R48, [R37+0x18] ;  /* 0x0000180025307983 */ /* 0x000ee80000100800 */
        /* <DEDUP_REMOVED lines=9> */
[----:B------:R-:W2:Y:S04]  /*255f0*/  LDL R48, [R39+0xc] ;  /* 0x00000c0027307983 */ /* 0x000ea80000100800 */
[----:B------:R-:W3:Y:S01]  /*25600*/  LDL R52, [R37+0x60] ;  /* 0x0000600025347983 */ /* 0x000ee20000100800 */
[----:B----4-:R-:W-:-:S03]  /*25610*/  FFMA R54, R54, R55, R41 ;  /* 0x0000003736367223 */ /* 0x010fc60000000029 */
[----:B------:R-:W3:Y:S04]  /*25620*/  LDL R55, [R39+0x10] ;  /* 0x0000100027377983 */ /* 0x000ee80000100800 */
[----:B------:R-:W4:Y:S01]  /*25630*/  LDL R41, [R37+0x90] ;  /* 0x0000900025297983 */ /* 0x000f220000100800 */
[----:B--2---:R-:W-:-:S03]  /*25640*/  FFMA R43, R43, R48, R54 ;  /* 0x000000302b2b7223 */ /* 0x004fc60000000036 */
[----:B------:R-:W2:Y:S04]  /*25650*/  LDL R48, [R39+0x1c] ;  /* 0x00001c0027307983 */ /* 0x000ea80000100800 */
[----:B------:R-:W2:Y:S01]  /*25660*/  LDL R54, [R39+0x20] ;  /* 0x0000200027367983 */ /* 0x000ea20000100800 */
[----:B---3--:R-:W-:-:S03]  /*25670*/  FFMA R43, R52, R55, R43 ;  /* 0x00000037342b7223 */ /* 0x008fc6000000002b */
[----:B------:R-:W3:Y:S01]  /*25680*/  LDL R52, [R37+0xc0] ;  /* 0x0000c00025347983 */ /* 0x000ee20000100800 */
[----:B------:R-:W-:-:S03]  /*25690*/  FFMA R56, R56, R57, R43 ;  /* 0x0000003938387223 */ /* 0x000fc6000000002b */
[----:B------:R-:W2:Y:S04]  /*256a0*/  LDL R43, [R37+0xa8] ;  /* 0x0000a800252b7983 */ /* 0x000ea80000100800 */
        /* <DEDUP_REMOVED lines=15> */
[----:B------:R-:W4:Y:S04]  /*257a0*/  LDL R46, [R39+0x38] ;  /* 0x00003800272e7983 */ /* 0x000f280000100800 */
[----:B------:R-:W4:Y:S04]  /*257b0*/  LDL R41, [R37+0x150] ;  /* 0x0001500025297983 */ /* 0x000f280000100800 */
[----:B------:R-:W4:Y:S01]  /*257c0*/  LDL R54, [R39+0x3c] ;  /* 0x00003c0027367983 */ /* 0x000f220000100800 */
[----:B------:R-:W-:-:S04]  /*257d0*/  IADD3 R26, PT, PT, R26, 0x10, RZ ;  /* 0x000000101a1a7810 */ /* 0x000fc80007ffe0ff */
[----:B------:R-:W-:Y:S02]  /*257e0*/  ISETP.NE.AND P0, PT, R26, R27, PT ;  /* 0x0000001b1a00720c */ /* 0x000fe40003f05270 */
[----:B------:R-:W-:Y:S01]  /*257f0*/  IADD3 R25, PT, PT, R25, 0x10, RZ ;  /* 0x0000001019197810 */ /* 0x000fe20007ffe0ff */
[----:B--2---:R-:W-:-:S04]  /*25800*/  FFMA R43, R48, R43, R59 ;  /* 0x0000002b302b7223 */ /* 0x004fc8000000003b */
[----:B---3--:R-:W-:-:S04]  /*25810*/  FFMA R43, R56, R58, R43 ;  /* 0x0000003a382b7223 */ /* 0x008fc8000000002b */
[----:B----4-:R-:W-:-:S04]  /*25820*/  FFMA R52, R52, R55, R43 ;  /* 0x0000003734347223 */ /* 0x010fc8000000002b */
[----:B------:R-:W-:-:S04]  /*25830*/  FFMA R46, R41, R46, R52 ;  /* 0x0000002e292e7223 */ /* 0x000fc80000000034 */
[----:B------:R-:W-:Y:S01]  /*25840*/  FFMA R43, R57, R54, R46 ;  /* 0x00000036392b7223 */ /* 0x000fe2000000002e */
[----:B------:R-:W-:Y:S06]  /*25850*/  @P0 BRA `(.L_x_486) ;  /* 0xfffffffc00240947 */ /* 0x000fec000383ffff */
.L_x_485:
[----:B------:R-:W-:Y:S05]  /*25860*/  BSYNC.RECONVERGENT B3 ;  /* 0x0000000000037941 */ /* 0x000fea0003800200 */
.L_x_484:
[----:B------:R-:W-:Y:S05]  /*25870*/  @!P1 BRA `(.L_x_483) ;  /* 0x0000000400349947 */ /* 0x000fea0003800000 */
[----:B------:R-:W-:Y:S01]  /*25880*/  LOP3.LUT R27, R47, 0xf, RZ, 0xc0, !PT ;  /* 0x0000000f2f1b7812 */ /* 0x000fe200078ec0ff */
[----:B------:R-:W-:Y:S03]  /*25890*/  BSSY.RECONVERGENT B3, `(.L_x_487) ;  /* 0x0000021000037945 */ /* 0x000fe60003800200 */
[C---:B------:R-:W-:Y:S01]  /*258a0*/  LOP3.LUT P1, RZ, R27.reuse, 0x7, RZ, 0xc0, !PT ;  /* 0x000000071bff7812 */ /* 0x040fe2000782c0ff */
[----:B------:R-:W-:-:S05]  /*258b0*/  VIADD R26, R27, 0xffffffff ;  /* 0xffffffff1b1a7836 */ /* 0x000fca0000000000 */
[----:B------:R-:W-:-:S13]  /*258c0*/  ISETP.GE.U32.AND P0, PT, R26, 0x7, PT ;  /* 0x000000071a00780c */ /* 0x000fda0003f06070 */
[----:B------:R-:W-:Y:S05]  /*258d0*/  @!P0 BRA `(.L_x_488) ;  /* 0x0000000000708947 */ /* 0x000fea0003800000 */
        /* <DEDUP_REMOVED lines=19> */
[----:B------:R-:W3:Y:S04]  /*25a10*/  LDL R48, [R39+0x18] ;  /* 0x0000180027307983 */ /* 0x000ee80000100800 */
[----:B------:R-:W3:Y:S01]  /*25a20*/  LDL R43, [R37+0x90] ;  /* 0x00009000252b7983 */ /* 0x000ee20000100800 */
[----:B----4-:R-:W-:Y:S01]  /*25a30*/  FFMA R27, R27, R26, R58 ;  /* 0x0000001a1b1b7223 */ /* 0x010fe2000000003a */
[----:B------:R-:W-:-:S03]  /*25a40*/  IADD3 R25, PT, PT, R25, 0x8, RZ ;  /* 0x0000000819197810 */ /* 0x000fc60007ffe0ff */
[----:B--2---:R-:W-:-:S04]  /*25a50*/  FFMA R27, R46, R41, R27 ;  /* 0x000000292e1b7223 */ /* 0x004fc8000000001b */
[----:B------:R-:W-:-:S04]  /*25a60*/  FFMA R27, R54, R57, R27 ;  /* 0x00000039361b7223 */ /* 0x000fc8000000001b */
[----:B---3--:R-:W-:-:S04]  /*25a70*/  FFMA R52, R52, R55, R27 ;  /* 0x0000003734347223 */ /* 0x008fc8000000001b */
[----:B------:R-:W-:-:S04]  /*25a80*/  FFMA R48, R43, R48, R52 ;  /* 0x000000302b307223 */ /* 0x000fc80000000034 */
[----:B------:R-:W-:-:S07]  /*25a90*/  FFMA R43, R59, R56, R48 ;  /* 0x000000383b2b7223 */ /* 0x000fce0000000030 */
.L_x_488:
[----:B------:R-:W-:Y:S05]  /*25aa0*/  BSYNC.RECONVERGENT B3 ;  /* 0x0000000000037941 */ /* 0x000fea0003800200 */
.L_x_487:
[----:B------:R-:W-:Y:S05]  /*25ab0*/  @!P1 BRA `(.L_x_483) ;  /* 0x0000000000a49947 */ /* 0x000fea0003800000 */
[----:B------:R-:W-:Y:S01]  /*25ac0*/  LOP3.LUT R26, R49, 0xffff, RZ, 0xc0, !PT ;  /* 0x0000ffff311a7812 */ /* 0x000fe200078ec0ff */
[----:B------:R-:W-:Y:S03]  /*25ad0*/  BSSY.RECONVERGENT B3, `(.L_x_489) ;  /* 0x0000017000037945 */ /* 0x000fe60003800200 */
[C---:B------:R-:W-:Y:S02]  /*25ae0*/  LOP3.LUT R27, R26.reuse, 0x7, RZ, 0xc0, !PT ;  /* 0x000000071a1b7812 */ /* 0x040fe400078ec0ff */
[----:B------:R-:W-:Y:S02]  /*25af0*/  LOP3.LUT R26, R26, 0x3, RZ, 0xc0, !PT ;  /* 0x000000031a1a7812 */ /* 0x000fe400078ec0ff */
[----:B------:R-:W-:Y:S02]  /*25b00*/  IADD3 R27, PT, PT, R27, -0x1, RZ ;  /* 0xffffffff1b1b7810 */ /* 0x000fe40007ffe0ff */
[----:B------:R-:W-:-:S02]  /*25b10*/  ISETP.NE.AND P1, PT, R26, RZ, PT ;  /* 0x000000ff1a00720c */ /* 0x000fc40003f25270 */
[----:B------:R-:W-:-:S13]  /*25b20*/  ISETP.GE.U32.AND P0, PT, R27, 0x3, PT ;  /* 0x000000031b00780c */ /* 0x000fda0003f06070 */
[----:B------:R-:W-:Y:S05]  /*25b30*/  @!P0 BRA `(.L_x_490) ;  /* 0x0000000000408947 */ /* 0x000fea0003800000 */
[C---:B-----5:R-:W-:Y:S01]  /*25b40*/  IMAD R27, R25.reuse, 0x6, R42 ;  /* 0x00000006191b7824 */ /* 0x060fe200078e022a */
[----:B---3--:R-:W-:-:S03]  /*25b50*/  LEA R37, R25, UR17, 0x2 ;  /* 0x0000001119257c11 */ /* 0x008fc6000f8e10ff */
[----:B------:R-:W-:Y:S02]  /*25b60*/  IMAD R27, R27, 0x4, R30 ;  /* 0x000000041b1b7824 */ /* 0x000fe400078e021e */
[----:B------:R-:W2:Y:S04]  /*25b70*/  LDL R39, [R37] ;  /* 0x0000000025277983 */ /* 0x000ea80000100800 */
[----:B------:R-:W2:Y:S04]  /*25b80*/  LDL R46, [R27] ;  /* 0x000000001b2e7983 */ /* 0x000ea80000100800 */
[----:B----4-:R-:W3:Y:S04]  /*25b90*/  LDL R41, [R37+0x4] ;  /* 0x0000040025297983 */ /* 0x010ee80000100800 */
        /* <DEDUP_REMOVED lines=10> */
.L_x_490:
[----:B------:R-:W-:Y:S05]  /*25c40*/  BSYNC.RECONVERGENT B3 ;  /* 0x0000000000037941 */ /* 0x000fea0003800200 */
.L_x_489:
[----:B------:R-:W-:Y:S05]  /*25c50*/  @!P1 BRA `(.L_x_483) ;  /* 0x00000000003c9947 */ /* 0x000fea0003800000 */
[C---:B-----5:R-:W-:Y:S01]  /*25c60*/  IMAD R27, R25.reuse, 0x6, R42 ;  /* 0x00000006191b7824 */ /* 0x060fe200078e022a */
[----:B------:R-:W-:-:S04]  /*25c70*/  LEA R25, R25, UR17, 0x2 ;  /* 0x0000001119197c11 */ /* 0x000fc8000f8e10ff */
[----:B------:R-:W-:Y:S01]  /*25c80*/  LEA R27, R27, R30, 0x2 ;  /* 0x0000001e1b1b7211 */ /* 0x000fe200078e10ff */
[----:B---3--:R-:W2:Y:S04]  /*25c90*/  LDL R37, [R25] ;  /* 0x0000000019257983 */ /* 0x008ea80000100800 */
[----:B------:R-:W2:Y:S01]  /*25ca0*/  LDL R42, [R27] ;  /* 0x000000001b2a7983 */ /* 0x000ea20000100800 */
[----:B------:R-:W-:Y:S01]  /*25cb0*/  ISETP.NE.AND P0, PT, R26, 0x1, PT ;  /* 0x000000011a00780c */ /* 0x000fe20003f05270 */
[----:B--2---:R-:W-:-:S12]  /*25cc0*/  FFMA R43, R42, R37, R43 ;  /* 0x000000252a2b7223 */ /* 0x004fd8000000002b */
[----:B------:R-:W-:Y:S05]  /*25cd0*/  @!P0 BRA `(.L_x_483) ;  /* 0x00000000001c8947 */ /* 0x000fea0003800000 */
[----:B------:R-:W-:Y:S01]  /*25ce0*/  ISETP.NE.AND P0, PT, R26, 0x2, PT ;  /* 0x000000021a00780c */ /* 0x000fe20003f05270 */
[----:B------:R-:W2:Y:S04]  /*25cf0*/  LDL R37, [R25+0x4] ;  /* 0x0000040019257983 */ /* 0x000ea80000100800 */
[----:B------:R-:W2:Y:S08]  /*25d00*/  LDL R26, [R27+0x18] ;  /* 0x000018001b1a7983 */ /* 0x000eb00000100800 */
[----:B------:R-:W3:Y:S04]  /*25d10*/  @P0 LDL R42, [R27+0x30] ;  /* 0x000030001b2a0983 */ /* 0x000ee80000100800 */
[----:B------:R-:W3:Y:S01]  /*25d20*/  @P0 LDL R39, [R25+0x8] ;  /* 0x0000080019270983 */ /* 0x000ee20000100800 */
[----:B--2---:R-:W-:-:S04]  /*25d30*/  FFMA R43, R26, R37, R43 ;  /* 0x000000251a2b7223 */ /* 0x004fc8000000002b */
[----:B---3--:R-:W-:-:S07]  /*25d40*/  @P0 FFMA R43, R42, R39, R43 ;  /* 0x000000272a2b0223 */ /* 0x008fce000000002b */
.L_x_483:
[----:B------:R-:W-:Y:S05]  /*25d50*/  BSYNC.RECONVERGENT B2 ;  /* 0x0000000000027941 */ /* 0x000fea0003800200 */
.L_x_482:
[----:B------:R-:W-:-:S05]  /*25d60*/  LEA R25, R50, R1, 0x2 ;  /* 0x0000000132197211 */ /* 0x000fca00078e10ff */
[----:B------:R-:W2:Y:S04]  /*25d70*/  LDL R46, [R25+0xeb8] ;  /* 0x000eb800192e7983 */ /* 0x000ea80000100800 */
[----:B------:R-:W3:Y:S01]  /*25d80*/  LDL R26, [R25+0xed0] ;  /* 0x000ed000191a7983 */ /* 0x000ee20000100800 */
[----:B------:R-:W-:Y:S01]  /*25d90*/  BSSY.RECONVERGENT B6, `(.L_x_491) ;  /* 0x000000d000067945 */ /* 0x000fe20003800200 */
[----:B--2---:R-:W0:Y:S01]  /*25da0*/  MUFU.RCP R27, R46 ;  /* 0x0000002e001b7308 */ /* 0x004e220000001000 */
[----:B---3--:R-:W-:-:S07]  /*25db0*/  FADD R43, R26, -R43 ;  /* 0x8000002b1a2b7221 */ /* 0x008fce0000000000 */
[----:B------:R-:W1:Y:S01]  /*25dc0*/  FCHK P0, R43, R46 ;  /* 0x0000002e2b007302 */ /* 0x000e620000000000 */
[----:B0----5:R-:W-:-:S04]  /*25dd0*/  FFMA R42, -R46, R27, 1 ;  /* 0x3f8000002e2a7423 */ /* 0x021fc8000000011b */
[----:B------:R-:W-:-:S04]  /*25de0*/  FFMA R42, R27, R42, R27 ;  /* 0x0000002a1b2a7223 */ /* 0x000fc8000000001b */
[----:B------:R-:W-:-:S04]  /*25df0*/  FFMA R27, R43, R42, RZ ;  /* 0x0000002a2b1b7223 */ /* 0x000fc800000000ff */
[----:B------:R-:W-:-:S04]  /*25e00*/  FFMA R26, -R46, R27, R43 ;  /* 0x0000001b2e1a7223 */ /* 0x000fc8000000012b */
[----:B------:R-:W-:Y:S01]  /*25e10*/  FFMA R26, R42, R26, R27 ;  /* 0x0000001a2a1a7223 */ /* 0x000fe2000000001b */
[----:B-1----:R-:W-:Y:S06]  /*25e20*/  @!P0 BRA `(.L_x_492) ;  /* 0x00000000000c8947 */ /* 0x002fec0003800000 */
[----:B----4-:R-:W-:Y:S01]  /*25e30*/  IMAD.MOV.U32 R41, RZ, RZ, R46 ;  /* 0x000000ffff297224 */ /* 0x010fe200078e002e */
[----:B------:R-:W-:-:S07]  /*25e40*/  MOV R42, 0x25e60 ;  /* 0x00025e60002a7802 */ /* 0x000fce0000000f00 */
[----:B------:R-:W-:Y:S05]  /*25e50*/  CALL.REL.NOINC `($__internal_3_$__cuda_sm3x_div_rn_noftz_f32_slowpath) ;  /* 0x000000e0003c7944 */ /* 0x000fea0003c00000 */
.L_x_492:
[----:B------:R-:W-:Y:S05]  /*25e60*/  BSYNC.RECONVERGENT B6 ;  /* 0x0000000000067941 */ /* 0x000fea0003800200 */
.L_x_491:
[----:B------:R0:W-:Y:S01]  /*25e70*/  STL [R25+0xed0], R26 ;  /* 0x000ed01a19007387 */ /* 0x0001e20000100800 */
[----:B------:R-:W-:Y:S02]  /*25e80*/  ISETP.GT.U32.AND P0, PT, R24, 0x1, PT ;  /* 0x000000011800780c */ /* 0x000fe40003f04070 */
[----:B------:R-:W-:Y:S02]  /*25e90*/  IADD3 R47, PT, PT, R47, 0x1, RZ ;  /* 0x000000012f2f7810 */ /* 0x000fe40007ffe0ff */
[----:B------:R-:W-:Y:S02]  /*25ea0*/  IADD3 R49, PT, PT, R49, 0x1, RZ ;  /* 0x0000000131317810 */ /* 0x000fe40007ffe0ff */
[----:B------:R-:W-:-:S07]  /*25eb0*/  IADD3 R51, PT, PT, R51, 0x1, RZ ;  /* 0x0000000133337810 */ /* 0x000fce0007ffe0ff */
[----:B0-----:R-:W-:Y:S05]  /*25ec0*/  @P0 BRA `(.L_x_493) ;  /* 0xfffffff400380947 */ /* 0x001fea000383ffff */
.L_x_481:
[----:B------:R-:W-:Y:S05]  /*25ed0*/  BSYNC.RECONVERGENT B5 ;  /* 0x0000000000057941 */ /* 0x000fea0003800200 */
.L_x_480:
[----:B--2---:R-:W2:Y:S01]  /*25ee0*/  LDL.64 R42, [R1+0xed0] ;  /* 0x000ed000012a7983 */ /* 0x004ea20000100a00 */
[----:B-----5:R-:W-:Y:S01]  /*25ef0*/  LEA R39, R17, UR21, 0x2 ;  /* 0x0000001511277c11 */ /* 0x020fe2000f8e10ff */
[----:B------:R-:W1:Y:S02]  /*25f00*/  LDCU UR4, c[0x0][0x388] ;  /* 0x00007100ff0477ac */ /* 0x000e640008000800 */
[----:B--2---:R2:W-:Y:S04]  /*25f10*/  STL [R19+0x90], R42 ;  /* 0x0000902a13007387 */ /* 0x0045e80000100800 */
[----:B------:R2:W-:Y:S04]  /*25f20*/  STL [R18+0x90], R43 ;  /* 0x0000902b12007387 */ /* 0x0005e80000100800 */
[----:B0-----:R-:W3:Y:S04]  /*25f30*/  LDL.64 R24, [R1+0xed8] ;  /* 0x000ed80001187983 */ /* 0x001ee80000100a00 */
[----:B---3--:R2:W-:Y:S04]  /*25f40*/  STL [R21+0x90], R24 ;  /* 0x0000901815007387 */ /* 0x0085e80000100800 */
[----:B------:R2:W-:Y:S04]  /*25f50*/  STL [R20+0x90], R25 ;  /* 0x0000901914007387 */ /* 0x0005e80000100800 */
[----:B------:R-:W3:Y:S04]  /*25f60*/  LDL.64 R26, [R1+0xee0] ;  /* 0x000ee000011a7983 */ /* 0x000ee80000100a00 */
[----:B---3--:R2:W-:Y:S04]  /*25f70*/  STL [R39], R26 ;  /* 0x0000001a27007387 */ /* 0x0085e80000100800 */
[----:B------:R-:W3:Y:S01]  /*25f80*/  LDL R37, [R1+0x8c] ;  /* 0x00008c0001257983 */ /* 0x000ee20000100800 */
[----:B-1----:R-:W-:-:S06]  /*25f90*/  UISETP.NE.AND UP0, UPT, UR4, URZ, UPT ;  /* 0x000000ff0400728c */ /* 0x002fcc000bf05270 */
[----:B------:R-:W-:Y:S02]  /*25fa0*/  PLOP3.LUT P1, PT, PT, PT, UP0, 0x80, 0x8 ;  /* 0x000000000008781c */ /* 0x000fe40003f2f008 */
[----:B---3--:R-:W-:Y:S01]  /*25fb0*/  LEA R46, R37, UR21, 0x2 ;  /* 0x00000015252e7c11 */ /* 0x008fe2000f8e10ff */
[----:B------:R-:W-:-:S04]  /*25fc0*/  IMAD.MOV.U32 R37, RZ, RZ, RZ ;  /* 0x000000ffff257224 */ /* 0x000fc800078e00ff */
[----:B------:R2:W-:Y:S06]  /*25fd0*/  STL [R46], R27 ;  /* 0x0000001b2e007387 */ /* 0x0005ec0000100800 */
[----:B------:R-:W-:Y:S05]  /*25fe0*/  @!P1 BRA `(.L_x_494) ;  /* 0x0000000c00f09947 */ /* 0x000fea0003800000 */
[----:B--2---:R-:W-:Y:S01]  /*25ff0*/  MOV R24, UR27 ;  /* 0x0000001b00187c02 */ /* 0x004fe20008000f00 */
[----:B------:R-:W-:Y:S01]  /*26000*/  UMOV UR4, URZ ;  /* 0x000000ff00047c82 */ /* 0x000fe20008000000 */
[----:B------:R-:W-:Y:S02]  /*26010*/  HFMA2 R37, -RZ, RZ, 0, 0 ;  /* 0x00000000ff257431 */ /* 0x000fe400000001ff */
        /* <DEDUP_REMOVED lines=12> */
.L_x_498:
[----:B------:R-:W-:-:S09]  /*260e0*/  ULEA UR4, UR5, UR22, 0x2 ;  /* 0x0000001605047291 */ /* 0x000fd2000f8e10ff */
[----:B-1----:R-:W4:Y:S02]  /*260f0*/  LDL.64 R24, [UR4] ;  /* 0x00000004ff187983 */ /* 0x002f240008100a00 */
[----:B----4-:R-:W-:-:S05]  /*26100*/  IMAD R41, R24, 0x4, R1 ;  /* 0x0000000418297824 */ /* 0x010fca00078e0201 */
[----:B------:R-:W2:Y:S04]  /*26110*/  LDL R26, [R41+0xa8] ;  /* 0x0000a800291a7983 */ /* 0x000ea80000100800 */
[----:B------:R-:W2:Y:S01]  /*26120*/  LDL R27, [R41+0x90] ;  /* 0x00009000291b7983 */ /* 0x000ea20000100800 */
[----:B------:R-:W-:Y:S01]  /*26130*/  LEA R42, R25, R1, 0x2 ;  /* 0x00000001192a7211 */ /* 0x000fe200078e10ff */
        /* <DEDUP_REMOVED lines=13> */
[----:B0-----:R-:W3:Y:S04]  /*26210*/  LDL R41, [R48+0xa8] ;  /* 0x0000a80030297983 */ /* 0x001ee80000100800 */
[----:B------:R-:W3:Y:S01]  /*26220*/  LDL R24, [R48+0x90] ;  /* 0x0000900030187983 */ /* 0x000ee20000100800 */
[----:B------:R-:W-:-:S04]  /*26230*/  UIADD3 UR4, UPT, UPT, UR5, 0x4, URZ ;  /* 0x0000000405047890 */ /* 0x000fc8000fffe0ff */
[----:B------:R-:W-:Y:S01]  /*26240*/  ULEA UR4, UR4, UR22, 0x2 ;  /* 0x0000001604047291 */ /* 0x000fe2000f8e10ff */
[----:B---3--:R-:W-:-:S05]  /*26250*/  FMUL R41, R41, R24 ;  /* 0x0000001829297220 */ /* 0x008fca0000400000 */
[----:B------:R0:W-:Y:S04]  /*26260*/  STL [R48+0xed0], R41 ;  /* 0x000ed02930007387 */ /* 0x0001e80000100800 */
[----:B------:R-:W3:Y:S02]  /*26270*/  LDL.64 R24, [UR4] ;  /* 0x00000004ff187983 */ /* 0x000ee40008100a00 */
[----:B---3--:R-:W-:-:S05]  /*26280*/  IMAD R49, R24, 0x4, R1 ;  /* 0x0000000418317824 */ /* 0x008fca00078e0201 */
[----:B-1----:R-:W3:Y:S04]  /*26290*/  LDL R42, [R49+0xa8] ;  /* 0x0000a800312a7983 */ /* 0x002ee80000100800 */
[----:B------:R-:W3:Y:S01]  /*262a0*/  LDL R43, [R49+0x90] ;  /* 0x00009000312b7983 */ /* 0x000ee20000100800 */
[----:B------:R-:W-:Y:S01]  /*262b0*/  LEA R50, R25, R1, 0x2 ;  /* 0x0000000119327211 */ /* 0x000fe200078e10ff */
[----:B---3--:R-:W-:-:S05]  /*262c0*/  FMUL R42, R42, R43 ;  /* 0x0000002b2a2a7220 */ /* 0x008fca0000400000 */
[----:B------:R1:W-:Y:S04]  /*262d0*/  STL [R49+0xed0], R42 ;  /* 0x000ed02a31007387 */ /* 0x0003e80000100800 */
[----:B------:R-:W3:Y:S04]  /*262e0*/  LDL R43, [R50+0xa8] ;  /* 0x0000a800322b7983 */ /* 0x000ee80000100800 */
[----:B------:R-:W3:Y:S02]  /*262f0*/  LDL R24, [R50+0x90] ;  /* 0x0000900032187983 */ /* 0x000ee40000100800 */
[----:B---3--:R-:W-:-:S05]  /*26300*/  FMUL R43, R43, R24 ;  /* 0x000000182b2b7220 */ /* 0x008fca0000400000 */
[----:B------:R3:W-:Y:S04]  /*26310*/  STL [R50+0xed0], R43 ;  /* 0x000ed02b32007387 */ /* 0x0007e80000100800 */
[----:B------:R-:W4:Y:S02]  /*26320*/  LDL.64 R24, [UR4+0x8] ;  /* 0x00000804ff187983 */ /* 0x000f240008100a00 */
[----:B----4-:R-:W-:-:S05]  /*26330*/  LEA R51, R24, R1, 0x2 ;  /* 0x0000000118337211 */ /* 0x010fca00078e10ff */
[----:B--2---:R-:W2:Y:S04]  /*26340*/  LDL R46, [R51+0xa8] ;  /* 0x0000a800332e7983 */ /* 0x004ea80000100800 */
[----:B------:R-:W2:Y:S01]  /*26350*/  LDL R47, [R51+0x90] ;  /* 0x00009000332f7983 */ /* 0x000ea20000100800 */
[----:B------:R-:W-:Y:S01]  /*26360*/  LEA R52, R25, R1, 0x2 ;  /* 0x0000000119347211 */ /* 0x000fe200078e10ff */
[----:B--2---:R-:W-:-:S05]  /*26370*/  FMUL R46, R46, R47 ;  /* 0x0000002f2e2e7220 */ /* 0x004fca0000400000 */
[----:B------:R2:W-:Y:S04]  /*26380*/  STL [R51+0xed0], R46 ;  /* 0x000ed02e33007387 */ /* 0x0005e80000100800 */
[----:B------:R-:W4:Y:S04]  /*26390*/  LDL R47, [R52+0xa8] ;  /* 0x0000a800342f7983 */ /* 0x000f280000100800 */
[----:B------:R-:W4:Y:S01]  /*263a0*/  LDL R24, [R52+0x90] ;  /* 0x0000900034187983 */ /* 0x000f220000100800 */
[----:B------:R-:W-:-:S04]  /*263b0*/  UIADD3 UR4, UPT, UPT, UR5, 0x8, URZ ;  /* 0x0000000805047890 */ /* 0x000fc8000fffe0ff */
[----:B------:R-:W-:Y:S01]  /*263c0*/  ULEA UR4, UR4, UR22, 0x2 ;  /* 0x0000001604047291 */ /* 0x000fe2000f8e10ff */
[----:B----4-:R-:W-:-:S05]  /*263d0*/  FMUL R47, R47, R24 ;  /* 0x000000182f2f7220 */ /* 0x010fca0000400000 */
[----:B------:R4:W-:Y:S04]  /*263e0*/  STL [R52+0xed0], R47 ;  /* 0x000ed02f34007387 */ /* 0x0009e80000100800 */
[----:B------:R-:W5:Y:S02]  /*263f0*/  LDL.64 R24, [UR4] ;  /* 0x00000004ff187983 */ /* 0x000f640008100a00 */
[----:B-----5:R-:W-:-:S05]  /*26400*/  IMAD R53, R24, 0x4, R1 ;  /* 0x0000000418357824 */ /* 0x020fca00078e0201 */
[----:B0-----:R-:W5:Y:S04]  /*26410*/  LDL R48, [R53+0xa8] ;  /* 0x0000a80035307983 */ /* 0x001f680000100800 */
[----:B-1----:R-:W5:Y:S01]  /*26420*/  LDL R49, [R53+0x90] ;  /* 0x0000900035317983 */ /* 0x002f620000100800 */
[----:B------:R-:W-:Y:S01]  /*26430*/  LEA R54, R25, R1, 0x2 ;  /* 0x0000000119367211 */ /* 0x000fe200078e10ff */
[----:B-----5:R-:W-:-:S05]  /*26440*/  FMUL R48, R48, R49 ;  /* 0x0000003130307220 */ /* 0x020fca0000400000 */
[----:B------:R0:W-:Y:S04]  /*26450*/  STL [R53+0xed0], R48 ;  /* 0x000ed03035007387 */ /* 0x0001e80000100800 */
[----:B------:R-:W5:Y:S04]  /*26460*/  LDL R49, [R54+0xa8] ;  /* 0x0000a80036317983 */ /* 0x000f680000100800 */
[----:B------:R-:W5:Y:S02]  /*26470*/  LDL R24, [R54+0x90] ;  /* 0x0000900036187983 */ /* 0x000f640000100800 */
[----:B-----5:R-:W-:-:S05]  /*26480*/  FMUL R49, R49, R24 ;  /* 0x0000001831317220 */ /* 0x020fca0000400000 */
[----:B------:R-:W-:Y:S04]  /*26490*/  STL [R54+0xed0], R49 ;  /* 0x000ed03136007387 */ /* 0x000fe80000100800 */
[----:B------:R-:W5:Y:S02]  /*264a0*/  LDL.64 R24, [UR4+0x8] ;  /* 0x00000804ff187983 */ /* 0x000f640008100a00 */
[----:B-----5:R-:W-:-:S05]  /*264b0*/  LEA R55, R24, R1, 0x2 ;  /* 0x0000000118377211 */ /* 0x020fca00078e10ff */
[----:B---3--:R-:W3:Y:S04]  /*264c0*/  LDL R50, [R55+0xa8] ;  /* 0x0000a80037327983 */ /* 0x008ee80000100800 */
[----:B--2---:R-:W3:Y:S01]  /*264d0*/  LDL R51, [R55+0x90] ;  /* 0x0000900037337983 */ /* 0x004ee20000100800 */
[----:B------:R-:W-:Y:S01]  /*264e0*/  LEA R56, R25, R1, 0x2 ;  /* 0x0000000119387211 */ /* 0x000fe200078e10ff */
[----:B---3--:R-:W-:-:S05]  /*264f0*/  FMUL R50, R50, R51 ;  /* 0x0000003332327220 */ /* 0x008fca0000400000 */
[----:B------:R1:W-:Y:S04]  /*26500*/  STL [R55+0xed0], R50 ;  /* 0x000ed03237007387 */ /* 0x0003e80000100800 */
[----:B------:R-:W2:Y:S04]  /*26510*/  LDL R51, [R56+0xa8] ;  /* 0x0000a80038337983 */ /* 0x000ea80000100800 */
[----:B------:R-:W2:Y:S01]  /*26520*/  LDL R24, [R56+0x90] ;  /* 0x0000900038187983 */ /* 0x000ea20000100800 */
[----:B------:R-:W-:-:S04]  /*26530*/  UIADD3 UR4, UPT, UPT, UR5, 0xc, URZ ;  /* 0x0000000c05047890 */ /* 0x000fc8000fffe0ff */
[----:B------:R-:W-:Y:S01]  /*26540*/  ULEA UR4, UR4, UR22, 0x2 ;  /* 0x0000001604047291 */ /* 0x000fe2000f8e10ff */
[----:B--2---:R-:W-:-:S05]  /*26550*/  FMUL R51, R51, R24 ;  /* 0x0000001833337220 */ /* 0x004fca0000400000 */
[----:B------:R2:W-:Y:S04]  /*26560*/  STL [R56+0xed0], R51 ;  /* 0x000ed03338007387 */ /* 0x0005e80000100800 */
[----:B------:R-:W3:Y:S02]  /*26570*/  LDL.64 R24, [UR4] ;  /* 0x00000004ff187983 */ /* 0x000ee40008100a00 */
[----:B---3--:R-:W-:-:S05]  /*26580*/  IMAD R57, R24, 0x4, R1 ;  /* 0x0000000418397824 */ /* 0x008fca00078e0201 */
[----:B----4-:R-:W3:Y:S04]  /*26590*/  LDL R52, [R57+0xa8] ;  /* 0x0000a80039347983 */ /* 0x010ee80000100800 */
[----:B0-----:R-:W3:Y:S01]  /*265a0*/  LDL R53, [R57+0x90] ;  /* 0x0000900039357983 */ /* 0x001ee20000100800 */
        /* <DEDUP_REMOVED lines=9> */
[----:B------:R-:W4:Y:S04]  /*26640*/  LDL R24, [R59+0xa8] ;  /* 0x0000a8003b187983 */ /* 0x000f280000100800 */
[----:B-1----:R-:W4:Y:S01]  /*26650*/  LDL R55, [R59+0x90] ;  /* 0x000090003b377983 */ /* 0x002f220000100800 */
[----:B------:R-:W-:Y:S01]  /*26660*/  LEA R54, R25, R1, 0x2 ;  /* 0x0000000119367211 */ /* 0x000fe200078e10ff */
[----:B------:R-:W-:-:S04]  /*26670*/  FFMA R26, R26, R26, R37 ;  /* 0x0000001a1a1a7223 */ /* 0x000fc80000000025 */
[----:B------:R-:W-:-:S04]  /*26680*/  FFMA R26, R27, R27, R26 ;  /* 0x0000001b1b1a7223 */ /* 0x000fc8000000001a */
[----:B------:R-:W-:-:S04]  /*26690*/  FFMA R26, R39, R39, R26 ;  /* 0x00000027271a7223 */ /* 0x000fc8000000001a */
[----:B------:R-:W-:Y:S01]  /*266a0*/  FFMA R41, R41, R41, R26 ;  /* 0x0000002929297223 */ /* 0x000fe2000000001a */
[----:B----4-:R-:W-:-:S05]  /*266b0*/  FMUL R24, R24, R55 ;  /* 0x0000003718187220 */ /* 0x010fca0000400000 */
[----:B------:R1:W-:Y:S04]  /*266c0*/  STL [R59+0xed0], R24 ;  /* 0x000ed0183b007387 */ /* 0x0003e80000100800 */
[----:B--2---:R-:W2:Y:S04]  /*266d0*/  LDL R56, [R54+0xa8] ;  /* 0x0000a80036387983 */ /* 0x004ea80000100800 */
[----:B------:R-:W2:Y:S01]  /*266e0*/  LDL R25, [R54+0x90] ;  /* 0x0000900036197983 */ /* 0x000ea20000100800 */
        /* <DEDUP_REMOVED lines=10> */
[----:B0-----:R-:W-:-:S04]  /*26790*/  FFMA R52, R52, R52, R51 ;  /* 0x0000003434347223 */ /* 0x001fc80000000033 */
[----:B---3--:R-:W-:-:S04]  /*267a0*/  FFMA R53, R53, R53, R52 ;  /* 0x0000003535357223 */ /* 0x008fc80000000034 */
[----:B------:R-:W-:Y:S01]  /*267b0*/  FFMA R53, R24, R24, R53 ;  /* 0x0000001818357223 */ /* 0x000fe20000000035 */
[----:B--2---:R-:W-:-:S04]  /*267c0*/  FMUL R56, R56, R25 ;  /* 0x0000001938387220 */ /* 0x004fc80000400000 */
[----:B------:R-:W-:Y:S01]  /*267d0*/  FFMA R37, R56, R56, R53 ;  /* 0x0000003838257223 */ /* 0x000fe20000000035 */
[----:B------:R1:W-:Y:S01]  /*267e0*/  STL [R54+0xed0], R56 ;  /* 0x000ed03836007387 */ /* 0x0003e20000100800 */
[----:B------:R-:W-:Y:S05]  /*267f0*/  BRA.U !UP2, `(.L_x_498) ;  /* 0xfffffff90a387547 */ /* 0x000fea000b83ffff */
[----:B------:R-:W-:-:S05]  /*26800*/  UMOV UR4, UR11 ;  /* 0x0000000b00047c82 */ /* 0x000fca0008000000 */
.L_x_497:
[----:B------:R-:W-:-:S04]  /*26810*/  UIADD3 UR6, UPT, UPT, UR11, -UR5, URZ ;  /* 0x800000050b067290 */ /* 0x000fc8000fffe0ff */
[----:B------:R-:W-:-:S09]  /*26820*/  UISETP.GT.AND UP2, UPT, UR6, 0x4, UPT ;  /* 0x000000040600788c */ /* 0x000fd2000bf44270 */
[----:B------:R-:W-:Y:S05]  /*26830*/  BRA.U !UP2, `(.L_x_499) ;  /* 0x000000010ae87547 */ /* 0x000fea000b800000 */
        /* <DEDUP_REMOVED lines=39> */
[----:B------:R-:W2:Y:S02]  /*26ab0*/  LDL R43, [R51+0x90] ;  /* 0x00009000332b7983 */ /* 0x000ea40000100800 */
[----:B--2---:R-:W-:Y:S01]  /*26ac0*/  FMUL R24, R24, R43 ;  /* 0x0000002b18187220 */ /* 0x004fe20000400000 */
[----:B------:R-:W-:-:S04]  /*26ad0*/  LEA R43, R25, R1, 0x2 ;  /* 0x00000001192b7211 */ /* 0x000fc800078e10ff */
[----:B------:R3:W-:Y:S04]  /*26ae0*/  STL [R51+0xed0], R24 ;  /* 0x000ed01833007387 */ /* 0x0007e80000100800 */
[----:B------:R-:W2:Y:S04]  /*26af0*/  LDL R25, [R43+0xa8] ;  /* 0x0000a8002b197983 */ /* 0x000ea80000100800 */
[----:B0-----:R-:W2:Y:S01]  /*26b00*/  LDL R48, [R43+0x90] ;  /* 0x000090002b307983 */ /* 0x001ea20000100800 */
        /* <DEDUP_REMOVED lines=13> */
.L_x_499:
[----:B------:R-:W-:-:S09]  /*26be0*/  UISETP.NE.OR UP0, UPT, UR5, UR11, UP0 ;  /* 0x0000000b0500728c */ /* 0x000fd20008705670 */
[----:B------:R-:W-:Y:S05]  /*26bf0*/  BRA.U !UP0, `(.L_x_495) ;  /* 0x00000001087c7547 */ /* 0x000fea000b800000 */
.L_x_496:
[----:B------:R-:W-:-:S09]  /*26c00*/  ULEA UR4, UR5, UR22, 0x2 ;  /* 0x0000001605047291 */ /* 0x000fd2000f8e10ff */
[----:B-123--:R-:W4:Y:S02]  /*26c10*/  LDL.64 R24, [UR4] ;  /* 0x00000004ff187983 */ /* 0x00ef240008100a00 */
        /* <DEDUP_REMOVED lines=17> */
[----:B------:R-:W3:Y:S04]  /*26d30*/  LDL R24, [R48+0xa8] ;  /* 0x0000a80030187983 */ /* 0x000ee80000100800 */
[----:B------:R-:W3:Y:S01]  /*26d40*/  LDL R25, [R48+0x90] ;  /* 0x0000900030197983 */ /* 0x000ee20000100800 */
[----:B------:R-:W-:Y:S01]  /*26d50*/  UIADD3 UR5, UPT, UPT, UR5, 0x4, URZ ;  /* 0x0000000405057890 */ /* 0x000fe2000fffe0ff */
[----:B0-----:R-:W-:-:S03]  /*26d60*/  FFMA R26, R26, R26, R37 ;  /* 0x0000001a1a1a7223 */ /* 0x001fc60000000025 */
[----:B------:R-:W-:Y:S01]  /*26d70*/  UISETP.NE.AND UP0, UPT, UR5, UR11, UPT ;  /* 0x0000000b0500728c */ /* 0x000fe2000bf05270 */
[----:B------:R-:W-:-:S04]  /*26d80*/  FFMA R26, R27, R27, R26 ;  /* 0x0000001b1b1a7223 */ /* 0x000fc8000000001a */
[----:B------:R-:W-:Y:S01]  /*26d90*/  FFMA R26, R39, R39, R26 ;  /* 0x00000027271a7223 */ /* 0x000fe2000000001a */
[----:B---3--:R-:W-:-:S04]  /*26da0*/  FMUL R25, R24, R25 ;  /* 0x0000001918197220 */ /* 0x008fc80000400000 */
[----:B------:R-:W-:Y:S01]  /*26db0*/  FFMA R37, R25, R25, R26 ;  /* 0x0000001919257223 */ /* 0x000fe2000000001a */
[----:B------:R2:W-:Y:S01]  /*26dc0*/  STL [R48+0xed0], R25 ;  /* 0x000ed01930007387 */ /* 0x0005e20000100800 */
[----:B------:R-:W-:Y:S05]  /*26dd0*/  BRA.U UP0, `(.L_x_496) ;  /* 0xfffffffd00887547 */ /* 0x000fea000b83ffff */
[----:B------:R-:W-:-:S05]  /*26de0*/  UMOV UR4, UR11 ;  /* 0x0000000b00047c82 */ /* 0x000fca0008000000 */
.L_x_495:
[----:B------:R-:W-:-:S09]  /*26df0*/  UISETP.NE.AND UP0, UPT, UR34, URZ, UPT ;  /* 0x000000ff2200728c */ /* 0x000fd2000bf05270 */
[----:B------:R-:W-:Y:S05]  /*26e00*/  BRA.U !UP0, `(.L_x_494) ;  /* 0x0000000108687547 */ /* 0x000fea000b800000 */
[----:B------:R-:W-:-:S09]  /*26e10*/  ULEA UR4, UR4, UR22, 0x2 ;  /* 0x0000001604047291 */ /* 0x000fd2000f8e10ff */
[----:B-1-3--:R-:W2:Y:S02]  /*26e20*/  LDL R24, [UR4] ;  /* 0x00000004ff187983 */ /* 0x00aea40008100800 */
[----:B--2---:R-:W-:-:S05]  /*26e30*/  IMAD R27, R24, 0x4, R1 ;  /* 0x00000004181b7824 */ /* 0x004fca00078e0201 */
[----:B------:R-:W2:Y:S04]  /*26e40*/  LDL R24, [R27+0xa8] ;  /* 0x0000a8001b187983 */ /* 0x000ea80000100800 */
[----:B------:R-:W2:Y:S01]  /*26e50*/  LDL R25, [R27+0x90] ;  /* 0x000090001b197983 */ /* 0x000ea20000100800 */
[----:B------:R-:W-:Y:S01]  /*26e60*/  UISETP.NE.AND UP0, UPT, UR34, 0x1, UPT ;  /* 0x000000012200788c */ /* 0x000fe2000bf05270 */
[----:B--2---:R-:W-:-:S04]  /*26e70*/  FMUL R24, R24, R25 ;  /* 0x0000001918187220 */ /* 0x004fc80000400000 */
[----:B------:R-:W-:Y:S01]  /*26e80*/  FFMA R37, R24, R24, R37 ;  /* 0x0000001818257223 */ /* 0x000fe20000000025 */
[----:B------:R0:W-:Y:S03]  /*26e90*/  STL [R27+0xed0], R24 ;  /* 0x000ed0181b007387 */ /* 0x0001e60000100800 */
[----:B------:R-:W-:Y:S05]  /*26ea0*/  BRA.U !UP0, `(.L_x_494) ;  /* 0x0000000108407547 */ /* 0x000fea000b800000 */
[----:B0-----:R-:W2:Y:S02]  /*26eb0*/  LDL R24, [UR4+0x4] ;  /* 0x00000404ff187983 */ /* 0x001ea40008100800 */
[----:B--2---:R-:W-:-:S05]  /*26ec0*/  LEA R27, R24, R1, 0x2 ;  /* 0x00000001181b7211 */ /* 0x004fca00078e10ff */
        /* <DEDUP_REMOVED lines=10> */
[----:B------:R-:W2:Y:S02]  /*26f70*/  LDL R25, [R27+0x90] ;  /* 0x000090001b197983 */ /* 0x000ea40000100800 */
[----:B--2---:R-:W-:-:S04]  /*26f80*/  FMUL R24, R24, R25 ;  /* 0x0000001918187220 */ /* 0x004fc80000400000 */
[----:B------:R-:W-:Y:S01]  /*26f90*/  FFMA R37, R24, R24, R37 ;  /* 0x0000001818257223 */ /* 0x000fe20000000025 */
[----:B------:R0:W-:Y:S06]  /*26fa0*/  STL [R27+0xed0], R24 ;  /* 0x000ed0181b007387 */ /* 0x0001ec0000100800 */
.L_x_494:
[----:B0123--:R-:W-:Y:S01]  /*26fb0*/  IADD3 R24, PT, PT, R37, -0xd000000, RZ ;  /* 0xf300000025187810 */ /* 0x00ffe20007ffe0ff */
[----:B------:R0:W1:Y:S01]  /*26fc0*/  MUFU.RSQ R26, R37 ;  /* 0x00000025001a7308 */ /* 0x0000620000001400 */
[----:B------:R-:W-:Y:S02]  /*26fd0*/  BSSY.RECONVERGENT B2, `(.L_x_500) ;  /* 0x000000c000027945 */ /* 0x000fe40003800200 */
[----:B------:R-:W-:-:S13]  /*26fe0*/  ISETP.GT.U32.AND P0, PT, R24, 0x727fffff, PT ;  /* 0x727fffff1800780c */ /* 0x000fda0003f04070 */
[----:B0-----:R-:W-:Y:S05]  /*26ff0*/  @!P0 BRA `(.L_x_501) ;  /* 0x0000000000148947 */ /* 0x001fea0003800000 */
[----:B------:R-:W-:Y:S01]  /*27000*/  IMAD.MOV.U32 R27, RZ, RZ, R37 ;  /* 0x000000ffff1b7224 */ /* 0x000fe200078e0025 */
[----:B-1----:R-:W-:-:S07]  /*27010*/  MOV R26, 0x27030 ;  /* 0x00027030001a7802 */ /* 0x002fce0000000f00 */
[----:B----4-:R-:W-:Y:S05]  /*27020*/  CALL.REL.NOINC `($__internal_2_$__cuda_sm20_sqrt_rn_f32_slowpath) ;  /* 0x000000cc00747944 */ /* 0x010fea0003c00000 */
[----:B------:R-:W-:Y:S01]  /*27030*/  MOV R49, R48 ;  /* 0x0000003000317202 */ /* 0x000fe20000000f00 */
[----:B------:R-:W-:Y:S06]  /*27040*/  BRA `(.L_x_502) ;  /* 0x0000000000107947 */ /* 0x000fec0003800000 */
.L_x_501:
[C---:B-1----:R-:W-:Y:S01]  /*27050*/  FMUL.FTZ R24, R26.reuse, R37 ;  /* 0x000000251a187220 */ /* 0x042fe20000410000 */
[----:B------:R-:W-:-:S03]  /*27060*/  FMUL.FTZ R49, R26, 0.5 ;  /* 0x3f0000001a317820 */ /* 0x000fc60000410000 */
[----:B------:R-:W-:-:S04]  /*27070*/  FFMA R37, -R24, R24, R37 ;  /* 0x0000001818257223 */ /* 0x000fc80000000125 */
[----:B------:R-:W-:-:S07]  /*27080*/  FFMA R49, R37, R49, R24 ;  /* 0x0000003125317223 */ /* 0x000fce0000000018 */
.L_x_502:
[----:B------:R-:W-:Y:S05]  /*27090*/  BSYNC.RECONVERGENT B2 ;  /* 0x0000000000027941 */ /* 0x000fea0003800200 */
.L_x_500:
[----:B------:R-:W-:-:S05]  /*270a0*/  FADD R25, -R28, R49 ;  /* 0x000000311c197221 */ /* 0x000fca0000000100 */
[----:B------:R-:W-:-:S04]  /*270b0*/  FSETP.GTU.AND P0, PT, R25, R16, PT ;  /* 0x000000101900720b */ /* 0x000fc80003f0c000 */
[----:B------:R-:W-:Y:S01]  /*270c0*/  FSETP.LT.AND P0, PT, R16, RZ, !P0 ;  /* 0x000000ff1000720b */ /* 0x000fe20004701000 */
[----:B------:R-:W-:-:S03]  /*270d0*/  FMUL R16, R28, 0.10000000149011611938 ;  /* 0x3dcccccd1c107820 */ /* 0x000fc60000400000 */
[----:B------:R-:W-:-:S04]  /*270e0*/  FSETP.EQ.AND P0, PT, R38, RZ, P0 ;  /* 0x000000ff2600720b */ /* 0x000fc80000702000 */
[----:B------:R-:W-:-:S13]  /*270f0*/  FSETP.LE.OR P0, PT, |R25|, R16, P0 ;  /* 0x000000101900720b */ /* 0x000fda0000703600 */
[----:B------:R-:W-:Y:S05]  /*27100*/  @P0 BRA `(.L_x_378) ;  /* 0x0000001c00d00947 */ /* 0x000fea0003800000 */
[----:B------:R-:W0:Y:S01]  /*27110*/  LDCU UR4, c[0x0][0x388] ;  /* 0x00007100ff0477ac */ /* 0x000e220008000800 */
[----:B------:R-:W-:Y:S01]  /*27120*/  HFMA2 R27, -RZ, RZ, 0, 0 ;  /* 0x00000000ff1b7431 */ /* 0x000fe200000001ff */
[----:B------:R-:W-:Y:S01]  /*27130*/  MOV R16, R25 ;  /* 0x0000001900107202 */ /* 0x000fe20000000f00 */
[----:B0-----:R-:W-:-:S06]  /*27140*/  UISETP.NE.AND UP0, UPT, UR4, URZ, UPT ;  /* 0x000000ff0400728c */ /* 0x001fcc000bf05270 */
[----:B------:R-:W-:-:S13]  /*27150*/  PLOP3.LUT P1, PT, PT, PT, UP0, 0x80, 0x8 ;  /* 0x000000000008781c */ /* 0x000fda0003f2f008 */
[----:B------:R-:W-:Y:S05]  /*27160*/  @!P1 BRA `(.L_x_503) ;  /* 0x0000001c00509947 */ /* 0x000fea0003800000 */
[----:B------:R-:W-:Y:S01]  /*27170*/  IMAD.U32 R24, RZ, RZ, UR27 ;  /* 0x0000001bff187e24 */ /* 0x000fe2000f8e00ff */
[----:B------:R-:W-:-:S04]  /*27180*/  MOV R25, RZ ;  /* 0x000000ff00197202 */ /* 0x000fc80000000f00 */
[----:B------:R-:W-:-:S13]  /*27190*/  ISETP.GE.U32.AND P6, PT, R24, 0x4, PT ;  /* 0x000000041800780c */ /* 0x000fda0003fc6070 */
[----:B------:R-:W-:Y:S05]  /*271a0*/  @!P6 BRA `(.L_x_504) ;  /* 0x000000040058e947 */ /* 0x000fea0003800000 */
[----:B------:R-:W-:-:S07]  /*271b0*/  MOV R47, RZ ;  /* 0x000000ff002f7202 */ /* 0x000fce0000000f00 */
.L_x_513:
[----:B------:R-:W-:-:S05]  /*271c0*/  LEA R50, R47, UR22, 0x2 ;  /* 0x000000162f327c11 */ /* 0x000fca000f8e10ff */
[----:B0-----:R-:W2:Y:S01]  /*271d0*/  LDL.64 R24, [R50] ;  /* 0x0000000032187983 */ /* 0x001ea20000100a00 */
[----:B------:R-:W0:Y:S01]  /*271e0*/  MUFU.RCP R42, R49 ;  /* 0x00000031002a7308 */ /* 0x000e220000001000 */
[----:B--2---:R-:W-:-:S05]  /*271f0*/  LEA R37, R24, R1, 0x2 ;  /* 0x0000000118257211 */ /* 0x004fca00078e10ff */
[----:B------:R-:W2:Y:S04]  /*27200*/  LDL R43, [R37+0xed0] ;  /* 0x000ed000252b7983 */ /* 0x000ea80000100800 */
[----:B------:R-:W2:Y:S01]  /*27210*/  LDL R26, [R37+0xa8] ;  /* 0x0000a800251a7983 */ /* 0x000ea20000100800 */
[C---:B0-----:R-:W-:Y:S01]  /*27220*/  FFMA R27, R42.reuse, -R49, 1 ;  /* 0x3f8000002a1b7423 */ /* 0x041fe20000000831 */
[----:B------:R-:W-:Y:S01]  /*27230*/  VIADD R47, R47, 0x4 ;  /* 0x000000042f2f7836 */ /* 0x000fe20000000000 */
[----:B------:R-:W-:Y:S02]  /*27240*/  BSSY.RECONVERGENT B5, `(.L_x_505) ;  /* 0x000000c000057945 */ /* 0x000fe40003800200 */
[----:B------:R-:W-:Y:S02]  /*27250*/  FFMA R42, R42, R27, R42 ;  /* 0x0000001b2a2a7223 */ /* 0x000fe4000000002a */
[----:B------:R-:W-:Y:S01]  /*27260*/  ISETP.NE.AND P5, PT, R47, UR11, PT ;  /* 0x0000000b2f007c0c */ /* 0x000fe2000bfa5270 */
[----:B--2---:R-:W-:-:S04]  /*27270*/  FMUL R43, R43, R26 ;  /* 0x0000001a2b2b7220 */ /* 0x004fc80000400000 */
[----:B------:R-:W0:Y:S01]  /*27280*/  FCHK P0, R43, R49 ;  /* 0x000000312b007302 */ /* 0x000e220000000000 */
[----:B------:R-:W-:-:S04]  /*27290*/  FFMA R26, R43, R42, RZ ;  /* 0x0000002a2b1a7223 */ /* 0x000fc800000000ff */
[----:B------:R-:W-:-:S04]  /*272a0*/  FFMA R27, R26, -R49, R43 ;  /* 0x800000311a1b7223 */ /* 0x000fc8000000002b */
[----:B------:R-:W-:Y:S01]  /*272b0*/  FFMA R26, R42, R27, R26 ;  /* 0x0000001b2a1a7223 */ /* 0x000fe2000000001a */
[----:B0-----:R-:W-:Y:S06]  /*272c0*/  @!P0 BRA `(.L_x_506) ;  /* 0x00000000000c8947 */ /* 0x001fec0003800000 */
[----:B----4-:R-:W-:Y:S02]  /*272d0*/  MOV R41, R49 ;  /* 0x0000003100297202 */ /* 0x010fe40000000f00 */
[----:B------:R-:W-:-:S07]  /*272e0*/  MOV R42, 0x27300 ;  /* 0x00027300002a7802 */ /* 0x000fce0000000f00 */
[----:B------:R-:W-:Y:S05]  /*272f0*/  CALL.REL.NOINC `($__internal_3_$__cuda_sm3x_div_rn_noftz_f32_slowpath) ;  /* 0x000000cc00147944 */ /* 0x000fea0003c00000 */
.L_x_506:
[----:B------:R-:W-:Y:S05]  /*27300*/  BSYNC.RECONVERGENT B5 ;  /* 0x0000000000057941 */ /* 0x000fea0003800200 */
.L_x_505:
[-C--:B------:R-:W-:Y:S02]  /*27310*/  LEA R39, R24, R1.reuse, 0x2 ;  /* 0x0000000118277211 */ /* 0x080fe400078e10ff */
[----:B------:R-:W-:-:S03]  /*27320*/  LEA R37, R25, R1, 0x2 ;  /* 0x0000000119257211 */ /* 0x000fc600078e10ff */
[----:B------:R0:W-:Y:S04]  /*27330*/  STL [R39+0xea0], R26 ;  /* 0x000ea01a27007387 */ /* 0x0001e80000100800 */
[----:B------:R-:W2:Y:S04]  /*27340*/  LDL R24, [R37+0xed0] ;  /* 0x000ed00025187983 */ /* 0x000ea80000100800 */
[----:B------:R-:W2:Y:S01]  /*27350*/  LDL R27, [R37+0xa8] ;  /* 0x0000a800251b7983 */ /* 0x000ea20000100800 */
[----:B------:R-:W4:Y:S01]  /*27360*/  MUFU.RCP R42, R49 ;  /* 0x00000031002a7308 */ /* 0x000f220000001000 */
[----:B------:R-:W-:Y:S01]  /*27370*/  BSSY.RECONVERGENT B5, `(.L_x_507) ;  /* 0x000000d000057945 */ /* 0x000fe20003800200 */
[----:B----4-:R-:W-:Y:S01]  /*27380*/  FFMA R41, R42, -R49, 1 ;  /* 0x3f8000002a297423 */ /* 0x010fe20000000831 */
[----:B--2---:R-:W-:-:S03]  /*27390*/  FMUL R43, R24, R27 ;  /* 0x0000001b182b7220 */ /* 0x004fc60000400000 */
[----:B------:R-:W-:Y:S02]  /*273a0*/  FFMA R24, R42, R41, R42 ;  /* 0x000000292a187223 */ /* 0x000fe4000000002a */
[----:B------:R-:W1:Y:S02]  /*273b0*/  FCHK P0, R43, R49 ;  /* 0x000000312b007302 */ /* 0x000e640000000000 */
[----:B------:R-:W-:-:S04]  /*273c0*/  FFMA R27, R24, R43, RZ ;  /* 0x0000002b181b7223 */ /* 0x000fc800000000ff */
[----:B------:R-:W-:-:S04]  /*273d0*/  FFMA R42, R27, -R49, R43 ;  /* 0x800000311b2a7223 */ /* 0x000fc8000000002b */
[----:B------:R-:W-:Y:S01]  /*273e0*/  FFMA R27, R24, R42, R27 ;  /* 0x0000002a181b7223 */ /* 0x000fe2000000001b */
[----:B01----:R-:W-:Y:S06]  /*273f0*/  @!P0 BRA `(.L_x_508) ;  /* 0x0000000000108947 */ /* 0x003fec0003800000 */
[----:B------:R-:W-:Y:S01]  /*27400*/  IMAD.MOV.U32 R41, RZ, RZ, R49 ;  /* 0x000000ffff297224 */ /* 0x000fe200078e0031 */
[----:B------:R-:W-:-:S07]  /*27410*/  MOV R42, 0x27430 ;  /* 0x00027430002a7802 */ /* 0x000fce0000000f00 */
[----:B------:R-:W-:Y:S05]  /*27420*/  CALL.REL.NOINC `($__internal_3_$__cuda_sm3x_div_rn_noftz_f32_slowpath) ;  /* 0x000000c800c87944 */ /* 0x000fea0003c00000 */
[----:B------:R-:W-:-:S07]  /*27430*/  MOV R27, R26 ;  /* 0x0000001a001b7202 */ /* 0x000fce0000000f00 */
.L_x_508:
[----:B------:R-:W-:Y:S05]  /*27440*/  BSYNC.RECONVERGENT B5 ;  /* 0x0000000000057941 */ /* 0x000fea0003800200 */
.L_x_507:
[----:B------:R-:W-:-:S05]  /*27450*/  LEA R42, R25, R1, 0x2 ;  /* 0x00000001192a7211 */ /* 0x000fca00078e10ff */
[----:B------:R0:W-:Y:S04]  /*27460*/  STL [R42+0xea0], R27 ;  /* 0x000ea01b2a007387 */ /* 0x0001e80000100800 */
[----:B------:R-:W2:Y:S01]  /*27470*/  LDL.64 R24, [R50+0x8] ;  /* 0x0000080032187983 */ /* 0x000ea20000100a00 */
[----:B------:R-:W1:Y:S01]  /*27480*/  MUFU.RCP R46, R49 ;  /* 0x00000031002e7308 */ /* 0x000e620000001000 */
[----:B--2---:R-:W-:-:S05]  /*27490*/  LEA R39, R24, R1, 0x2 ;  /* 0x0000000118277211 */ /* 0x004fca00078e10ff */
[----:B------:R-:W2:Y:S04]  /*274a0*/  LDL R26, [R39+0xed0] ;  /* 0x000ed000271a7983 */ /* 0x000ea80000100800 */
[----:B------:R-:W2:Y:S01]  /*274b0*/  LDL R37, [R39+0xa8] ;  /* 0x0000a80027257983 */ /* 0x000ea20000100800 */
[----:B-1----:R-:W-:Y:S01]  /*274c0*/  FFMA R41, R46, -R49, 1 ;  /* 0x3f8000002e297423 */ /* 0x002fe20000000831 */
[----:B------:R-:W-:Y:S01]  /*274d0*/  BSSY.RECONVERGENT B5, `(.L_x_509) ;  /* 0x000000b000057945 */ /* 0x000fe20003800200 */
[----:B--2---:R-:W-:Y:S02]  /*274e0*/  FMUL R43, R26, R37 ;  /* 0x000000251a2b7220 */ /* 0x004fe40000400000 */
[----:B------:R-:W-:Y:S02]  /*274f0*/  FFMA R26, R46, R41, R46 ;  /* 0x000000292e1a7223 */ /* 0x000fe4000000002e */
[----:B------:R-:W1:Y:S02]  /*27500*/  FCHK P0, R43, R49 ;  /* 0x000000312b007302 */ /* 0x000e640000000000 */
[----:B------:R-:W-:-:S04]  /*27510*/  FFMA R37, R26, R43, RZ ;  /* 0x0000002b1a257223 */ /* 0x000fc800000000ff */
[----:B0-----:R-:W-:-:S04]  /*27520*/  FFMA R42, R37, -R49, R43 ;  /* 0x80000031252a7223 */ /* 0x001fc8000000002b */
[----:B------:R-:W-:Y:S01]  /*27530*/  FFMA R26, R26, R42, R37 ;  /* 0x0000002a1a1a7223 */ /* 0x000fe20000000025 */
[----:B-1----:R-:W-:Y:S06]  /*27540*/  @!P0 BRA `(.L_x_510) ;  /* 0x00000000000c8947 */ /* 0x002fec0003800000 */
[----:B------:R-:W-:Y:S01]  /*27550*/  IMAD.MOV.U32 R41, RZ, RZ, R49 ;  /* 0x000000ffff297224 */ /* 0x000fe200078e0031 */
[----:B------:R-:W-:-:S07]  /*27560*/  MOV R42, 0x27580 ;  /* 0x00027580002a7802 */ /* 0x000fce0000000f00 */
[----:B------:R-:W-:Y:S05]  /*27570*/  CALL.REL.NOINC `($__internal_3_$__cuda_sm3x_div_rn_noftz_f32_slowpath) ;  /* 0x000000c800747944 */ /* 0x000fea0003c00000 */
.L_x_510:
[----:B------:R-:W-:Y:S05]  /*27580*/  BSYNC.RECONVERGENT B5 ;  /* 0x0000000000057941 */ /* 0x000fea0003800200 */
.L_x_509:
[-C--:B------:R-:W-:Y:S02]  /*27590*/  LEA R39, R24, R1.reuse, 0x2 ;  /* 0x0000000118277211 */ /* 0x080fe400078e10ff */
[----:B------:R-:W-:-:S03]  /*275a0*/  LEA R37, R25, R1, 0x2 ;  /* 0x0000000119257211 */ /* 0x000fc600078e10ff */
[----:B------:R0:W-:Y:S04]  /*275b0*/  STL [R39+0xea0], R26 ;  /* 0x000ea01a27007387 */ /* 0x0001e80000100800 */
[----:B------:R-:W2:Y:S04]  /*275c0*/  LDL R24, [R37+0xed0] ;  /* 0x000ed00025187983 */ /* 0x000ea80000100800 */
[----:B------:R-:W2:Y:S01]  /*275d0*/  LDL R27, [R37+0xa8] ;  /* 0x0000a800251b7983 */ /* 0x000ea20000100800 */
[----:B------:R-:W1:Y:S01]  /*275e0*/  MUFU.RCP R42, R49 ;  /* 0x00000031002a7308 */ /* 0x000e620000001000 */
[----:B------:R-:W-:Y:S01]  /*275f0*/  BSSY.RECONVERGENT B5, `(.L_x_511) ;  /* 0x000000d000057945 */ /* 0x000fe20003800200 */
[----:B-1----:R-:W-:Y:S01]  /*27600*/  FFMA R41, R42, -R49, 1 ;  /* 0x3f8000002a297423 */ /* 0x002fe20000000831 */
[----:B--2---:R-:W-:-:S03]  /*27610*/  FMUL R43, R24, R27 ;  /* 0x0000001b182b7220 */ /* 0x004fc60000400000 */
[----:B------:R-:W-:Y:S02]  /*27620*/  FFMA R24, R42, R41, R42 ;  /* 0x000000292a187223 */ /* 0x000fe4000000002a */
[----:B------:R-:W1:Y:S02]  /*27630*/  FCHK P0, R43, R49 ;  /* 0x000000312b007302 */ /* 0x000e640000000000 */
[----:B------:R-:W-:-:S04]  /*27640*/  FFMA R27, R24, R43, RZ ;  /* 0x0000002b181b7223 */ /* 0x000fc800000000ff */
[----:B------:R-:W-:-:S04]  /*27650*/  FFMA R42, R27, -R49, R43 ;  /* 0x800000311b2a7223 */ /* 0x000fc8000000002b */
[----:B------:R-:W-:Y:S01]  /*27660*/  FFMA R24, R24, R42, R27 ;  /* 0x0000002a18187223 */ /* 0x000fe2000000001b */
[----:B01----:R-:W-:Y:S06]  /*27670*/  @!P0 BRA `(.L_x_512) ;  /* 0x0000000000108947 */ /* 0x003fec0003800000 */
[----:B------:R-:W-:Y:S02]  /*27680*/  MOV R41, R49 ;  /* 0x0000003100297202 */ /* 0x000fe40000000f00 */
[----:B------:R-:W-:-:S07]  /*27690*/  MOV R42, 0x276b0 ;  /* 0x000276b0002a7802 */ /* 0x000fce0000000f00 */
[----:B------:R-:W-:Y:S05]  /*276a0*/  CALL.REL.NOINC `($__internal_3_$__cuda_sm3x_div_rn_noftz_f32_slowpath) ;  /* 0x000000c800287944 */ /* 0x000fea0003c00000 */
[----:B------:R-:W-:-:S07]  /*276b0*/  IMAD.MOV.U32 R24, RZ, RZ, R26 ;  /* 0x000000ffff187224 */ /* 0x000fce00078e001a */
.L_x_512:
[----:B------:R-:W-:Y:S05]  /*276c0*/  BSYNC.RECONVERGENT B5 ;  /* 0x0000000000057941 */ /* 0x000fea0003800200 */
.L_x_511:
[----:B------:R-:W-:-:S05]  /*276d0*/  LEA R25, R25, R1, 0x2 ;  /* 0x0000000119197211 */ /* 0x000fca00078e10ff */
[----:B------:R0:W-:Y:S01]  /*276e0*/  STL [R25+0xea0], R24 ;  /* 0x000ea01819007387 */ /* 0x0001e20000100800 */
[----:B------:R-:W-:Y:S05]  /*276f0*/  @P5 BRA `(.L_x_513) ;  /* 0xfffffff800b05947 */ /* 0x000fea000383ffff */
[----:B0-----:R-:W-:-:S07]  /*27700*/  MOV R25, UR11 ;  /* 0x0000000b00197c02 */ /* 0x001fce0008000f00 */
.L_x_504:
[----:B------:R-:W-:-:S13]  /*27710*/  ISETP.NE.AND P5, PT, RZ, UR34, PT ;  /* 0x00000022ff007c0c */ /* 0x000fda000bfa5270 */
[----:B------:R-:W-:Y:S05]  /*27720*/  @!P5 BRA `(.L_x_514) ;  /* 0x00000004001cd947 */ /* 0x000fea0003800000 */
[----:B------:R-:W-:-:S05]  /*27730*/  LEA R25, R25, UR22, 0x2 ;  /* 0x0000001619197c11 */ /* 0x000fca000f8e10ff */
[----:B------:R-:W2:Y:S01]  /*27740*/  LDL R50, [R25] ;  /* 0x0000000019327983 */ /* 0x000ea20000100800 */
[----:B------:R-:W0:Y:S01]  /*27750*/  MUFU.RCP R26, R49 ;  /* 0x00000031001a7308 */ /* 0x000e220000001000 */
[----:B--2---:R-:W-:-:S05]  /*27760*/  LEA R37, R50, R1, 0x2 ;  /* 0x0000000132257211 */ /* 0x004fca00078e10ff */
[----:B------:R-:W2:Y:S04]  /*27770*/  LDL R24, [R37+0xed0] ;  /* 0x000ed00025187983 */ /* 0x000ea80000100800 */
[----:B------:R-:W2:Y:S01]  /*27780*/  LDL R27, [R37+0xa8] ;  /* 0x0000a800251b7983 */ /* 0x000ea20000100800 */
[C---:B0-----:R-:W-:Y:S01]  /*27790*/  FFMA R39, R26.reuse, -R49, 1 ;  /* 0x3f8000001a277423 */ /* 0x041fe20000000831 */
[----:B------:R-:W-:Y:S03]  /*277a0*/  BSSY.RECONVERGENT B5, `(.L_x_515) ;  /* 0x000000e000057945 */ /* 0x000fe60003800200 */
[----:B------:R-:W-:Y:S01]  /*277b0*/  FFMA R26, R26, R39, R26 ;  /* 0x000000271a1a7223 */ /* 0x000fe2000000001a */
[----:B--2---:R-:W-:Y:S01]  /*277c0*/  FMUL R43, R24, R27 ;  /* 0x0000001b182b7220 */ /* 0x004fe20000400000 */
[----:B------:R-:W-:-:S03]  /*277d0*/  IMAD.U32 R24, RZ, RZ, UR34 ;  /* 0x00000022ff187e24 */ /* 0x000fc6000f8e00ff */
[----:B------:R-:W0:Y:S01]  /*277e0*/  FCHK P0, R43, R49 ;  /* 0x000000312b007302 */ /* 0x000e220000000000 */
[----:B------:R-:W-:Y:S01]  /*277f0*/  FFMA R27, R26, R43, RZ ;  /* 0x0000002b1a1b7223 */ /* 0x000fe200000000ff */
[----:B------:R-:W-:-:S03]  /*27800*/  ISETP.NE.AND P2, PT, R24, 0x1, PT ;  /* 0x000000011800780c */ /* 0x000fc60003f45270 */
[----:B------:R-:W-:-:S04]  /*27810*/  FFMA R42, R27, -R49, R43 ;  /* 0x800000311b2a7223 */ /* 0x000fc8000000002b */
[----:B------:R-:W-:Y:S01]  /*27820*/  FFMA R26, R26, R42, R27 ;  /* 0x0000002a1a1a7223 */ /* 0x000fe2000000001b */
[----:B------:R-:W-:Y:S01]  /*27830*/  P2R R27, PR, RZ, 0x4 ;  /* 0x00000004ff1b7803 */ /* 0x000fe20000000000 */
[----:B0-----:R-:W-:Y:S06]  /*27840*/  @!P0 BRA `(.L_x_516) ;  /* 0x00000000000c8947 */ /* 0x001fec0003800000 */
[----:B----4-:R-:W-:Y:S02]  /*27850*/  MOV R41, R49 ;  /* 0x0000003100297202 */ /* 0x010fe40000000f00 */
[----:B------:R-:W-:-:S07]  /*27860*/  MOV R42, 0x27880 ;  /* 0x00027880002a7802 */ /* 0x000fce0000000f00 */
[----:B------:R-:W-:Y:S05]  /*27870*/  CALL.REL.NOINC `($__internal_3_$__cuda_sm3x_div_rn_noftz_f32_slowpath) ;  /* 0x000000c400b47944 */ /* 0x000fea0003c00000 */
.L_x_516:
[----:B------:R-:W-:Y:S05]  /*27880*/  BSYNC.RECONVERGENT B5 ;  /* 0x0000000000057941 */ /* 0x000fea0003800200 */
.L_x_515:
[----:B------:R-:W-:Y:S02]  /*27890*/  LEA R27, R50, R1, 0x2 ;  /* 0x00000001321b7211 */ /* 0x000fe400078e10ff */
[----:B------:R-:W-:-:S03]  /*278a0*/  ISETP.NE.AND P0, PT, R24, 0x1, PT ;  /* 0x000000011800780c */ /* 0x000fc60003f05270 */
[----:B------:R0:W-:Y:S10]  /*278b0*/  STL [R27+0xea0], R26 ;  /* 0x000ea01a1b007387 */ /* 0x0001f40000100800 */
[----:B0-----:R-:W-:Y:S05]  /*278c0*/  @!P0 BRA `(.L_x_514) ;  /* 0x0000000000b48947 */ /* 0x001fea0003800000 */
[----:B------:R-:W2:Y:S01]  /*278d0*/  LDL R50, [R25+0x4] ;  /* 0x0000040019327983 */ /* 0x000ea20000100800 */
        /* <DEDUP_REMOVED lines=19> */
.L_x_518:
[----:B------:R-:W-:Y:S05]  /*27a10*/  BSYNC.RECONVERGENT B5 ;  /* 0x0000000000057941 */ /* 0x000fea0003800200 */
.L_x_517:
        /* <DEDUP_REMOVED lines=9> */
[----:B0-----:R-:W-:Y:S01]  /*27ab0*/  FFMA R39, R42, -R49, 1 ;  /* 0x3f8000002a277423 */ /* 0x001fe20000000831 */
[----:B------:R-:W-:Y:S01]  /*27ac0*/  BSSY.RECONVERGENT B5, `(.L_x_519) ;  /* 0x000000b000057945 */ /* 0x000fe20003800200 */
[----:B--2---:R-:W-:Y:S02]  /*27ad0*/  FMUL R43, R26, R27 ;  /* 0x0000001b1a2b7220 */ /* 0x004fe40000400000 */
[----:B------:R-:W-:Y:S02]  /*27ae0*/  FFMA R26, R42, R39, R42 ;  /* 0x000000272a1a7223 */ /* 0x000fe4000000002a */
[----:B------:R-:W0:Y:S02]  /*27af0*/  FCHK P0, R43, R49 ;  /* 0x000000312b007302 */ /* 0x000e240000000000 */
[----:B------:R-:W-:-:S04]  /*27b00*/  FFMA R27, R26, R43, RZ ;  /* 0x0000002b1a1b7223 */ /* 0x000fc800000000ff */
[----:B------:R-:W-:-:S04]  /*27b10*/  FFMA R42, R27, -R49, R43 ;  /* 0x800000311b2a7223 */ /* 0x000fc8000000002b */
[----:B------:R-:W-:Y:S01]  /*27b20*/  FFMA R26, R26, R42, R27 ;  /* 0x0000002a1a1a7223 */ /* 0x000fe2000000001b */
[----:B0-----:R-:W-:Y:S06]  /*27b30*/  @!P0 BRA `(.L_x_520) ;  /* 0x00000000000c8947 */ /* 0x001fec0003800000 */
[----:B----4-:R-:W-:Y:S01]  /*27b40*/  IMAD.MOV.U32 R41, RZ, RZ, R49 ;  /* 0x000000ffff297224 */ /* 0x010fe200078e0031 */
[----:B------:R-:W-:-:S07]  /*27b50*/  MOV R42, 0x27b70 ;  /* 0x00027b70002a7802 */ /* 0x000fce0000000f00 */
[----:B------:R-:W-:Y:S05]  /*27b60*/  CALL.REL.NOINC `($__internal_3_$__cuda_sm3x_div_rn_noftz_f32_slowpath) ;  /* 0x000000c000f87944 */ /* 0x000fea0003c00000 */
.L_x_520:
[----:B------:R-:W-:Y:S05]  /*27b70*/  BSYNC.RECONVERGENT B5 ;  /* 0x0000000000057941 */ /* 0x000fea0003800200 */
.L_x_519:
[----:B------:R-:W-:-:S05]  /*27b80*/  LEA R25, R24, R1, 0x2 ;  /* 0x0000000118197211 */ /* 0x000fca00078e10ff */
[----:B------:R0:W-:Y:S02]  /*27b90*/  STL [R25+0xea0], R26 ;  /* 0x000ea01a19007387 */ /* 0x0001e40000100800 */
.L_x_514:
[----:B------:R-:W-:-:S07]  /*27ba0*/  HFMA2 R50, -RZ, RZ, 0, 0 ;  /* 0x00000000ff327431 */ /* 0x000fce00000001ff */
.L_x_529:
[----:B0-2---:R-:W-:-:S05]  /*27bb0*/  LEA R47, R50, R1, 0x2 ;  /* 0x00000001322f7211 */ /* 0x005fca00078e10ff */
[----:B------:R-:W2:Y:S04]  /*27bc0*/  LDL R24, [R47+0x78] ;  /* 0x000078002f187983 */ /* 0x000ea80000100800 */
[----:B-1----:R-:W0:Y:S01]  /*27bd0*/  LDL R42, [R47+0xeb8] ;  /* 0x000eb8002f2a7983 */ /* 0x002e220000100800 */
[----:B--2---:R-:W-:-:S05]  /*27be0*/  LEA R49, R24, UR26, 0x2 ;  /* 0x0000001a18317c11 */ /* 0x004fca000f8e10ff */
[----:B------:R-:W2:Y:S01]  /*27bf0*/  LDL R43, [R49] ;  /* 0x00000000312b7983 */ /* 0x000ea20000100800 */
[----:B0-----:R-:W0:Y:S01]  /*27c00*/  MUFU.RCP R25, R42 ;  /* 0x0000002a00197308 */ /* 0x001e220000001000 */
[----:B------:R-:W-:Y:S01]  /*27c10*/  BSSY.RECONVERGENT B5, `(.L_x_521) ;  /* 0x000000c000057945 */ /* 0x000fe20003800200 */
[----:B0-----:R-:W-:-:S04]  /*27c20*/  FFMA R26, -R42, R25, 1 ;  /* 0x3f8000002a1a7423 */ /* 0x001fc80000000119 */
[----:B------:R-:W-:Y:S01]  /*27c30*/  FFMA R26, R25, R26, R25 ;  /* 0x0000001a191a7223 */ /* 0x000fe20000000019 */
[----:B------:R-:W-:Y:S01]  /*27c40*/  IMAD.MOV.U32 R25, RZ, RZ, R50 ;  /* 0x000000ffff197224 */ /* 0x000fe200078e0032 */
[----:B--2---:R-:W0:Y:S02]  /*27c50*/  FCHK P0, R43, R42 ;  /* 0x0000002a2b007302 */ /* 0x004e240000000000 */
[----:B------:R-:W-:-:S04]  /*27c60*/  FFMA R27, R43, R26, RZ ;  /* 0x0000001a2b1b7223 */ /* 0x000fc800000000ff */
[----:B------:R-:W-:-:S04]  /*27c70*/  FFMA R37, -R42, R27, R43 ;  /* 0x0000001b2a257223 */ /* 0x000fc8000000012b */
[----:B------:R-:W-:Y:S01]  /*27c80*/  FFMA R26, R26, R37, R27 ;  /* 0x000000251a1a7223 */ /* 0x000fe2000000001b */
[----:B0-----:R-:W-:Y:S06]  /*27c90*/  @!P0 BRA `(.L_x_522) ;  /* 0x00000000000c8947 */ /* 0x001fec0003800000 */
[----:B----4-:R-:W-:Y:S02]  /*27ca0*/  MOV R41, R42 ;  /* 0x0000002a00297202 */ /* 0x010fe40000000f00 */
[----:B------:R-:W-:-:S07]  /*27cb0*/  MOV R42, 0x27cd0 ;  /* 0x00027cd0002a7802 */ /* 0x000fce0000000f00 */
[----:B------:R-:W-:Y:S05]  /*27cc0*/  CALL.REL.NOINC `($__internal_3_$__cuda_sm3x_div_rn_noftz_f32_slowpath) ;  /* 0x000000c000a07944 */ /* 0x000fea0003c00000 */
.L_x_522:
[----:B------:R-:W-:Y:S05]  /*27cd0*/  BSYNC.RECONVERGENT B5 ;  /* 0x0000000000057941 */ /* 0x000fea0003800200 */
.L_x_521:
[----:B------:R0:W-:Y:S01]  /*27ce0*/  STL [R49], R26 ;  /* 0x0000001a31007387 */ /* 0x0001e20000100800 */
[----:B------:R-:W-:-:S04]  /*27cf0*/  IADD3 R50, PT, PT, R50, 0x1, RZ ;  /* 0x0000000132327810 */ /* 0x000fc80007ffe0ff */
[----:B------:R-:W-:-:S13]  /*27d00*/  ISETP.GE.U32.AND P0, PT, R50, UR30, PT ;  /* 0x0000001e32007c0c */ /* 0x000fda000bf06070 */
[----:B0-----:R-:W-:Y:S05]  /*27d10*/  @P0 BRA `(.L_x_523) ;  /* 0x0000000c00e80947 */ /* 0x001fea0003800000 */
[----:B------:R-:W-:-:S04]  /*27d20*/  LOP3.LUT R27, RZ, R25, RZ, 0x33, !PT ;  /* 0x00000019ff1b7212 */ /* 0x000fc800078e33ff */
[----:B------:R-:W-:-:S04]  /*27d30*/  IADD3 R27, PT, PT, R27, UR30, RZ ;  /* 0x0000001e1b1b7c10 */ /* 0x000fc8000fffe0ff */
[----:B----4-:R-:W-:Y:S01]  /*27d40*/  LOP3.LUT P0, R41, R27, 0x3, RZ, 0xc0, !PT ;  /* 0x000000031b297812 */ /* 0x010fe2000780c0ff */
[----:B------:R-:W-:-:S12]  /*27d50*/  IMAD.MOV.U32 R27, RZ, RZ, R50 ;  /* 0x000000ffff1b7224 */ /* 0x000fd800078e0032 */
[----:B------:R-:W-:Y:S05]  /*27d60*/  @!P0 BRA `(.L_x_524) ;  /* 0x00000000006c8947 */ /* 0x000fea0003800000 */
[----:B------:R-:W2:Y:S01]  /*27d70*/  LDL R39, [R47+0x7c] ;  /* 0x00007c002f277983 */ /* 0x000ea20000100800 */
[----:B------:R-:W-:-:S05]  /*27d80*/  IMAD R27, R50, 0x6, R24 ;  /* 0x00000006321b7824 */ /* 0x000fca00078e0218 */
[----:B------:R-:W-:-:S05]  /*27d90*/  LEA R37, R27, R30, 0x2 ;  /* 0x0000001e1b257211 */ /* 0x000fca00078e10ff */
[----:B------:R-:W3:Y:S01]  /*27da0*/  LDL R27, [R37] ;  /* 0x00000000251b7983 */ /* 0x000ee20000100800 */
[----:B--2---:R-:W-:-:S05]  /*27db0*/  LEA R39, R39, UR26, 0x2 ;  /* 0x0000001a27277c11 */ /* 0x004fca000f8e10ff */
[----:B------:R-:W3:Y:S01]  /*27dc0*/  LDL R42, [R39] ;  /* 0x00000000272a7983 */ /* 0x000ee20000100800 */
[----:B------:R-:W-:Y:S01]  /*27dd0*/  ISETP.NE.AND P0, PT, R41, 0x1, PT ;  /* 0x000000012900780c */ /* 0x000fe20003f05270 */
[----:B---3--:R-:W-:-:S05]  /*27de0*/  FFMA R42, R27, -R26, R42 ;  /* 0x8000001a1b2a7223 */ /* 0x008fca000000002a */
[----:B------:R0:W-:Y:S01]  /*27df0*/  STL [R39], R42 ;  /* 0x0000002a27007387 */ /* 0x0001e20000100800 */
[----:B------:R-:W-:-:S06]  /*27e00*/  IADD3 R27, PT, PT, R25, 0x2, RZ ;  /* 0x00000002191b7810 */ /* 0x000fcc0007ffe0ff */
[----:B------:R-:W-:Y:S05]  /*27e10*/  @!P0 BRA `(.L_x_524) ;  /* 0x0000000000408947 */ /* 0x000fea0003800000 */
[----:B------:R-:W0:Y:S02]  /*27e20*/  LDL R27, [R47+0x80] ;  /* 0x000080002f1b7983 */ /* 0x000e240000100800 */
[----:B0-----:R-:W-:Y:S02]  /*27e30*/  LEA R39, R27, UR26, 0x2 ;  /* 0x0000001a1b277c11 */ /* 0x001fe4000f8e10ff */
[----:B------:R-:W2:Y:S04]  /*27e40*/  LDL R27, [R37+0x18] ;  /* 0x00001800251b7983 */ /* 0x000ea80000100800 */
[----:B------:R-:W2:Y:S01]  /*27e50*/  LDL R42, [R39] ;  /* 0x00000000272a7983 */ /* 0x000ea20000100800 */
[----:B------:R-:W-:Y:S01]  /*27e60*/  ISETP.NE.AND P0, PT, R41, 0x2, PT ;  /* 0x000000022900780c */ /* 0x000fe20003f05270 */
[----:B--2---:R-:W-:Y:S01]  /*27e70*/  FFMA R42, R27, -R26, R42 ;  /* 0x8000001a1b2a7223 */ /* 0x004fe2000000002a */
[----:B------:R-:W-:-:S04]  /*27e80*/  IADD3 R27, PT, PT, R25, 0x3, RZ ;  /* 0x00000003191b7810 */ /* 0x000fc80007ffe0ff */
[----:B------:R1:W-:Y:S07]  /*27e90*/  STL [R39], R42 ;  /* 0x0000002a27007387 */ /* 0x0003ee0000100800 */
[----:B------:R-:W-:Y:S05]  /*27ea0*/  @!P0 BRA `(.L_x_524) ;  /* 0x00000000001c8947 */ /* 0x000fea0003800000 */
[----:B------:R-:W1:Y:S04]  /*27eb0*/  LDL R47, [R47+0x84] ;  /* 0x000084002f2f7983 */ /* 0x000e680000100800 */
[----:B------:R-:W2:Y:S01]  /*27ec0*/  LDL R37, [R37+0x30] ;  /* 0x0000300025257983 */ /* 0x000ea20000100800 */
[----:B-1----:R-:W-:-:S05]  /*27ed0*/  LEA R39, R47, UR26, 0x2 ;  /* 0x0000001a2f277c11 */ /* 0x002fca000f8e10ff */
[----:B------:R-:W2:Y:S01]  /*27ee0*/  LDL R42, [R39] ;  /* 0x00000000272a7983 */ /* 0x000ea20000100800 */
[----:B------:R-:W-:Y:S02]  /*27ef0*/  VIADD R27, R25, 0x4 ;  /* 0x00000004191b7836 */ /* 0x000fe40000000000 */
[----:B--2---:R-:W-:-:S05]  /*27f00*/  FFMA R42, R37, -R26, R42 ;  /* 0x8000001a252a7223 */ /* 0x004fca000000002a */
[----:B------:R2:W-:Y:S02]  /*27f10*/  STL [R39], R42 ;  /* 0x0000002a27007387 */ /* 0x0005e40000100800 */
.L_x_524:
[----:B012---:R-:W-:-:S04]  /*27f20*/  MOV R42, UR30 ;  /* 0x0000001e002a7c02 */ /* 0x007fc80008000f00 */
[----:B------:R-:W-:-:S04]  /*27f30*/  IADD3 R25, PT, PT, R42, -0x2, -R25 ;  /* 0xfffffffe2a197810 */ /* 0x000fc80007ffe819 */
[----:B------:R-:W-:-:S13]  /*27f40*/  ISETP.GE.U32.AND P0, PT, R25, 0x3, PT ;  /* 0x000000031900780c */ /* 0x000fda0003f06070 */
[----:B------:R-:W-:Y:S05]  /*27f50*/  @!P0 BRA `(.L_x_523) ;  /* 0x0000000c00588947 */ /* 0x000fea0003800000 */
[----:B------:R-:W-:-:S13]  /*27f60*/  ISETP.GE.AND P0, PT, R27, UR30, PT ;  /* 0x0000001e1b007c0c */ /* 0x000fda000bf06270 */
[----:B------:R-:W-:Y:S05]  /*27f70*/  @P0 BRA `(.L_x_525) ;  /* 0x0000000800d80947 */ /* 0x000fea0003800000 */
[----:B------:R-:W-:Y:S02]  /*27f80*/  IADD3 R25, PT, PT, -R27, UR30, RZ ;  /* 0x0000001e1b197c10 */ /* 0x000fe4000fffe1ff */
[----:B------:R-:W-:Y:S02]  /*27f90*/  PLOP3.LUT P0, PT, PT, PT, PT, 0x80, 0x8 ;  /* 0x000000000008781c */ /* 0x000fe40003f0f070 */
[----:B------:R-:W-:-:S13]  /*27fa0*/  ISETP.GT.AND P2, PT, R25, 0xc, PT ;  /* 0x0000000c1900780c */ /* 0x000fda0003f44270 */
[----:B------:R-:W-:Y:S05]  /*27fb0*/  @!P2 BRA `(.L_x_526) ;  /* 0x0000000400d0a947 */ /* 0x000fea0003800000 */
[----:B------:R-:W-:Y:S01]  /*27fc0*/  PLOP3.LUT P0, PT, PT, PT, PT, 0x8, 0x80 ;  /* 0x000000000080781c */ /* 0x000fe20003f0e170 */
[----:B------:R-:W-:-:S12]  /*27fd0*/  UIADD3 UR4, UPT, UPT, UR30, -0xc, URZ ;  /* 0xfffffff41e047890 */ /* 0x000fd8000fffe0ff */
.L_x_527:
[----:B0-----:R-:W-:-:S05]  /*27fe0*/  LEA R41, R27, UR22, 0x2 ;  /* 0x000000161b297c11 */ /* 0x001fca000f8e10ff */
[----:B------:R-:W2:Y:S01]  /*27ff0*/  LDL R37, [R41] ;  /* 0x0000000029257983 */ /* 0x000ea20000100800 */
[----:B------:R-:W-:-:S05]  /*28000*/  IMAD R25, R27, 0x6, R24 ;  /* 0x000000061b197824 */ /* 0x000fca00078e0218 */
[----:B------:R-:W-:Y:S02]  /*28010*/  LEA R39, R25, R30, 0x2 ;  /* 0x0000001e19277211 */ /* 0x000fe400078e10ff */
[----:B--2---:R-:W-:-:S03]  /*28020*/  LEA R42, R37, UR26, 0x2 ;  /* 0x0000001a252a7c11 */ /* 0x004fc6000f8e10ff */
[----:B------:R-:W2:Y:S04]  /*28030*/  LDL R37, [R39] ;  /* 0x0000000027257983 */ /* 0x000ea80000100800 */
[----:B------:R-:W2:Y:S02]  /*28040*/  LDL R46, [R42] ;  /* 0x000000002a2e7983 */ /* 0x000ea40000100800 */
[----:B--2---:R-:W-:-:S05]  /*28050*/  FFMA R37, R37, -R26, R46 ;  /* 0x8000001a25257223 */ /* 0x004fca000000002e */
[----:B------:R0:W-:Y:S04]  /*28060*/  STL [R42], R37 ;  /* 0x000000252a007387 */ /* 0x0001e80000100800 */
[----:B------:R-:W2:Y:S02]  /*28070*/  LDL R43, [R41+0x4] ;  /* 0x00000400292b7983 */ /* 0x000ea40000100800 */
[----:B--2---:R-:W-:Y:S02]  /*28080*/  LEA R46, R43, UR26, 0x2 ;  /* 0x0000001a2b2e7c11 */ /* 0x004fe4000f8e10ff */
[----:B------:R-:W2:Y:S04]  /*28090*/  LDL R43, [R39+0x18] ;  /* 0x00001800272b7983 */ /* 0x000ea80000100800 */
        /* <DEDUP_REMOVED lines=9> */
[----:B0-----:R-:W3:Y:S02]  /*28130*/  LDL R37, [R41+0xc] ;  /* 0x00000c0029257983 */ /* 0x001ee40000100800 */
[----:B---3--:R-:W-:Y:S02]  /*28140*/  LEA R42, R37, UR26, 0x2 ;  /* 0x0000001a252a7c11 */ /* 0x008fe4000f8e10ff */
[----:B------:R-:W3:Y:S04]  /*28150*/  LDL R37, [R39+0x48] ;  /* 0x0000480027257983 */ /* 0x000ee80000100800 */
[----:B------:R-:W3:Y:S01]  /*28160*/  LDL R52, [R42] ;  /* 0x000000002a347983 */ /* 0x000ee20000100800 */
[----:B-1----:R-:W-:Y:S01]  /*28170*/  IADD3 R46, PT, PT, R27, 0x4, RZ ;  /* 0x000000041b2e7810 */ /* 0x002fe20007ffe0ff */
[----:B---3--:R-:W-:-:S03]  /*28180*/  FFMA R43, R37, -R26, R52 ;  /* 0x8000001a252b7223 */ /* 0x008fc60000000034 */
[----:B------:R-:W-:Y:S02]  /*28190*/  LEA R37, R46, UR22, 0x2 ;  /* 0x000000162e257c11 */ /* 0x000fe4000f8e10ff */
[----:B------:R0:W-:Y:S04]  /*281a0*/  STL [R42], R43 ;  /* 0x0000002b2a007387 */ /* 0x0001e80000100800 */
[----:B------:R-:W3:Y:S01]  /*281b0*/  LDL R46, [R37] ;  /* 0x00000000252e7983 */ /* 0x000ee20000100800 */
[----:B------:R-:W-:-:S05]  /*281c0*/  VIADD R49, R25, 0x18 ;  /* 0x0000001819317836 */ /* 0x000fca0000000000 */
[----:B------:R-:W-:-:S05]  /*281d0*/  LEA R49, R49, R30, 0x2 ;  /* 0x0000001e31317211 */ /* 0x000fca00078e10ff */
[----:B------:R-:W4:Y:S01]  /*281e0*/  LDL R41, [R49] ;  /* 0x0000000031297983 */ /* 0x000f220000100800 */
[----:B---3--:R-:W-:-:S05]  /*281f0*/  LEA R46, R46, UR26, 0x2 ;  /* 0x0000001a2e2e7c11 */ /* 0x008fca000f8e10ff */
[----:B--2---:R-:W4:Y:S02]  /*28200*/  LDL R48, [R46] ;  /* 0x000000002e307983 */ /* 0x004f240000100800 */
[----:B----4-:R-:W-:-:S05]  /*28210*/  FFMA R41, R41, -R26, R48 ;  /* 0x8000001a29297223 */ /* 0x010fca0000000030 */
[----:B------:R1:W-:Y:S04]  /*28220*/  STL [R46], R41 ;  /* 0x000000292e007387 */ /* 0x0003e80000100800 */
[----:B------:R-:W2:Y:S02]  /*28230*/  LDL R39, [R37+0x4] ;  /* 0x0000040025277983 */ /* 0x000ea40000100800 */
[----:B--2---:R-:W-:Y:S02]  /*28240*/  LEA R47, R39, UR26, 0x2 ;  /* 0x0000001a272f7c11 */ /* 0x004fe4000f8e10ff */
[----:B------:R-:W2:Y:S04]  /*28250*/  LDL R39, [R49+0x18] ;  /* 0x0000180031277983 */ /* 0x000ea80000100800 */
[----:B0-----:R-:W2:Y:S02]  /*28260*/  LDL R42, [R47] ;  /* 0x000000002f2a7983 */ /* 0x001ea40000100800 */
        /* <DEDUP_REMOVED lines=8> */
[----:B------:R-:W1:Y:S02]  /*282f0*/  LDL R39, [R37+0xc] ;  /* 0x00000c0025277983 */ /* 0x000e640000100800 */
[----:B-1----:R-:W-:Y:S02]  /*28300*/  LEA R41, R39, UR26, 0x2 ;  /* 0x0000001a27297c11 */ /* 0x002fe4000f8e10ff */
[----:B------:R-:W3:Y:S04]  /*28310*/  LDL R39, [R49+0x48] ;  /* 0x0000480031277983 */ /* 0x000ee80000100800 */
[----:B------:R-:W3:Y:S01]  /*28320*/  LDL R46, [R41] ;  /* 0x00000000292e7983 */ /* 0x000ee20000100800 */
[----:B0-----:R-:W-:Y:S01]  /*28330*/  IADD3 R42, PT, PT, R27, 0x8, RZ ;  /* 0x000000081b2a7810 */ /* 0x001fe20007ffe0ff */
[----:B---3--:R-:W-:-:S03]  /*28340*/  FFMA R46, R39, -R26, R46 ;  /* 0x8000001a272e7223 */ /* 0x008fc6000000002e */
[----:B------:R-:W-:Y:S02]  /*28350*/  LEA R39, R42, UR22, 0x2 ;  /* 0x000000162a277c11 */ /* 0x000fe4000f8e10ff */
[----:B------:R0:W-:Y:S04]  /*28360*/  STL [R41], R46 ;  /* 0x0000002e29007387 */ /* 0x0001e80000100800 */
[----:B------:R-:W3:Y:S01]  /*28370*/  LDL R42, [R39] ;  /* 0x00000000272a7983 */ /* 0x000ee20000100800 */
[----:B------:R-:W-:-:S05]  /*28380*/  IADD3 R47, PT, PT, R25, 0x30, RZ ;  /* 0x00000030192f7810 */ /* 0x000fca0007ffe0ff */
[----:B------:R-:W-:-:S05]  /*28390*/  IMAD R47, R47, 0x4, R30 ;  /* 0x000000042f2f7824 */ /* 0x000fca00078e021e */
[----:B------:R-:W4:Y:S01]  /*283a0*/  LDL R37, [R47] ;  /* 0x000000002f257983 */ /* 0x000f220000100800 */
[----:B---3--:R-:W-:-:S05]  /*283b0*/  LEA R42, R42, UR26, 0x2 ;  /* 0x0000001a2a2a7c11 */ /* 0x008fca000f8e10ff */
[----:B--2---:R-:W4:Y:S02]  /*283c0*/  LDL R48, [R42] ;  /* 0x000000002a307983 */ /* 0x004f240000100800 */
[----:B----4-:R-:W-:-:S05]  /*283d0*/  FFMA R37, R37, -R26, R48 ;  /* 0x8000001a25257223 */ /* 0x010fca0000000030 */
[----:B------:R1:W-:Y:S04]  /*283e0*/  STL [R42], R37 ;  /* 0x000000252a007387 */ /* 0x0003e80000100800 */
[----:B------:R-:W2:Y:S04]  /*283f0*/  LDL R43, [R39+0x4] ;  /* 0x00000400272b7983 */ /* 0x000ea80000100800 */
[----:B0-----:R-:W3:Y:S01]  /*28400*/  LDL R41, [R47+0x18] ;  /* 0x000018002f297983 */ /* 0x001ee20000100800 */
[----:B--2---:R-:W-:-:S05]  /*28410*/  LEA R43, R43, UR26, 0x2 ;  /* 0x0000001a2b2b7c11 */ /* 0x004fca000f8e10ff */
[----:B------:R-:W3:Y:S02]  /*28420*/  LDL R46, [R43] ;  /* 0x000000002b2e7983 */ /* 0x000ee40000100800 */
[----:B---3--:R-:W-:-:S05]  /*28430*/  FFMA R46, R41, -R26, R46 ;  /* 0x8000001a292e7223 */ /* 0x008fca000000002e */
[----:B------:R0:W-:Y:S04]  /*28440*/  STL [R43], R46 ;  /* 0x0000002e2b007387 */ /* 0x0001e80000100800 */
[----:B------:R-:W2:Y:S02]  /*28450*/  LDL R41, [R39+0x8] ;  /* 0x0000080027297983 */ /* 0x000ea40000100800 */
[----:B--2---:R-:W-:Y:S02]  /*28460*/  LEA R48, R41, UR26, 0x2 ;  /* 0x0000001a29307c11 */ /* 0x004fe4000f8e10ff */
[----:B------:R-:W2:Y:S04]  /*28470*/  LDL R41, [R47+0x30] ;  /* 0x000030002f297983 */ /* 0x000ea80000100800 */
[----:B------:R-:W2:Y:S02]  /*28480*/  LDL R52, [R48] ;  /* 0x0000000030347983 */ /* 0x000ea40000100800 */
[----:B--2---:R-:W-:-:S05]  /*28490*/  FFMA R41, R41, -R26, R52 ;  /* 0x8000001a29297223 */ /* 0x004fca0000000034 */
[----:B------:R2:W-:Y:S04]  /*284a0*/  STL [R48], R41 ;  /* 0x0000002930007387 */ /* 0x0005e80000100800 */
[----:B-1----:R-:W3:Y:S02]  /*284b0*/  LDL R37, [R39+0xc] ;  /* 0x00000c0027257983 */ /* 0x002ee40000100800 */
[----:B---3--:R-:W-:Y:S02]  /*284c0*/  LEA R42, R37, UR26, 0x2 ;  /* 0x0000001a252a7c11 */ /* 0x008fe4000f8e10ff */
[----:B------:R-:W3:Y:S04]  /*284d0*/  LDL R37, [R47+0x48] ;  /* 0x000048002f257983 */ /* 0x000ee80000100800 */
[----:B------:R-:W3:Y:S01]  /*284e0*/  LDL R52, [R42] ;  /* 0x000000002a347983 */ /* 0x000ee20000100800 */
[----:B0-----:R-:W-:Y:S01]  /*284f0*/  IADD3 R46, PT, PT, R27, 0xc, RZ ;  /* 0x0000000c1b2e7810 */ /* 0x001fe20007ffe0ff */
[----:B---3--:R-:W-:-:S03]  /*28500*/  FFMA R43, R37, -R26, R52 ;  /* 0x8000001a252b7223 */ /* 0x008fc60000000034 */
[----:B------:R-:W-:Y:S02]  /*28510*/  LEA R37, R46, UR22, 0x2 ;  /* 0x000000162e257c11 */ /* 0x000fe4000f8e10ff */
[----:B------:R0:W-:Y:S04]  /*28520*/  STL [R42], R43 ;  /* 0x0000002b2a007387 */ /* 0x0001e80000100800 */
[----:B------:R-:W3:Y:S01]  /*28530*/  LDL R46, [R37] ;  /* 0x00000000252e7983 */ /* 0x000ee20000100800 */
[----:B------:R-:W-:-:S04]  /*28540*/  IADD3 R25, PT, PT, R25, 0x48, RZ ;  /* 0x0000004819197810 */ /* 0x000fc80007ffe0ff */
        /* <DEDUP_REMOVED lines=18> */
[----:B-1----:R-:W2:Y:S02]  /*28670*/  LDL R39, [R37+0xc] ;  /* 0x00000c0025277983 */ /* 0x002ea40000100800 */
[----:B--2---:R-:W-:Y:S02]  /*28680*/  LEA R41, R39, UR26, 0x2 ;  /* 0x0000001a27297c11 */ /* 0x004fe4000f8e10ff */
[----:B------:R-:W2:Y:S04]  /*28690*/  LDL R39, [R25+0x48] ;  /* 0x0000480019277983 */ /* 0x000ea80000100800 */
[----:B------:R-:W2:Y:S01]  /*286a0*/  LDL R46, [R41] ;  /* 0x00000000292e7983 */ /* 0x000ea20000100800 */
[----:B------:R-:W-:-:S05]  /*286b0*/  VIADD R27, R27, 0x10 ;  /* 0x000000101b1b7836 */ /* 0x000fca0000000000 */
[----:B------:R-:W-:Y:S01]  /*286c0*/  ISETP.GE.AND P2, PT, R27, UR4, PT ;  /* 0x000000041b007c0c */ /* 0x000fe2000bf46270 */
[----:B--2---:R-:W-:-:S05]  /*286d0*/  FFMA R46, R39, -R26, R46 ;  /* 0x8000001a272e7223 */ /* 0x004fca000000002e */
[----:B------:R0:W-:Y:S07]  /*286e0*/  STL [R41], R46 ;  /* 0x0000002e29007387 */ /* 0x0001ee0000100800 */
[----:B------:R-:W-:Y:S05]  /*286f0*/  @!P2 BRA `(.L_x_527) ;  /* 0xfffffff80038a947 */ /* 0x000fea000383ffff */
.L_x_526:
[----:B------:R-:W-:-:S04]  /*28700*/  IADD3 R25, PT, PT, -R27, UR30, RZ ;  /* 0x0000001e1b197c10 */ /* 0x000fc8000fffe1ff */
[----:B------:R-:W-:-:S13]  /*28710*/  ISETP.GT.AND P2, PT, R25, 0x4, PT ;  /* 0x000000041900780c */ /* 0x000fda0003f44270 */
[----:B------:R-:W-:Y:S05]  /*28720*/  @!P2 BRA `(.L_x_528) ;  /* 0x0000000000e4a947 */ /* 0x000fea0003800000 */
        /* <DEDUP_REMOVED lines=43> */
[----:B------:R-:W3:Y:S02]  /*289e0*/  LDL R39, [R37+0x8] ;  /* 0x0000080025277983 */ /* 0x000ee40000100800 */
[----:B---3--:R-:W-:Y:S02]  /*289f0*/  LEA R43, R39, UR26, 0x2 ;  /* 0x0000001a272b7c11 */ /* 0x008fe4000f8e10ff */
[----:B------:R-:W3:Y:S04]  /*28a00*/  LDL R39, [R25+0x30] ;  /* 0x0000300019277983 */ /* 0x000ee80000100800 */
[----:B------:R-:W3:Y:S02]  /*28a10*/  LDL R48, [R43] ;  /* 0x000000002b307983 */ /* 0x000ee40000100800 */
[----:B---3--:R-:W-:-:S05]  /*28a20*/  FFMA R48, R39, -R26, R48 ;  /* 0x8000001a27307223 */ /* 0x008fca0000000030 */
[----:B------:R2:W-:Y:S04]  /*28a30*/  STL [R43], R48 ;  /* 0x000000302b007387 */ /* 0x0005e80000100800 */
[----:B------:R-:W1:Y:S02]  /*28a40*/  LDL R39, [R37+0xc] ;  /* 0x00000c0025277983 */ /* 0x000e640000100800 */
[----:B-1----:R-:W-:Y:S02]  /*28a50*/  LEA R41, R39, UR26, 0x2 ;  /* 0x0000001a27297c11 */ /* 0x002fe4000f8e10ff */
[----:B------:R-:W3:Y:S04]  /*28a60*/  LDL R39, [R25+0x48] ;  /* 0x0000480019277983 */ /* 0x000ee80000100800 */
[----:B------:R-:W3:Y:S01]  /*28a70*/  LDL R46, [R41] ;  /* 0x00000000292e7983 */ /* 0x000ee20000100800 */
[----:B------:R-:W-:-:S02]  /*28a80*/  PLOP3.LUT P0, PT, PT, PT, PT, 0x8, 0x80 ;  /* 0x000000000080781c */ /* 0x000fc40003f0e170 */
[----:B------:R-:W-:Y:S01]  /*28a90*/  IADD3 R27, PT, PT, R27, 0x8, RZ ;  /* 0x000000081b1b7810 */ /* 0x000fe20007ffe0ff */
[----:B---3--:R-:W-:-:S05]  /*28aa0*/  FFMA R46, R39, -R26, R46 ;  /* 0x8000001a272e7223 */ /* 0x008fca000000002e */
[----:B------:R2:W-:Y:S05]  /*28ab0*/  STL [R41], R46 ;  /* 0x0000002e29007387 */ /* 0x0005ea0000100800 */
.L_x_528:
[----:B------:R-:W-:-:S13]  /*28ac0*/  ISETP.NE.OR P0, PT, R27, UR30, P0 ;  /* 0x0000001e1b007c0c */ /* 0x000fda0008705670 */
[----:B------:R-:W-:Y:S05]  /*28ad0*/  @!P0 BRA `(.L_x_523) ;  /* 0x0000000000788947 */ /* 0x000fea0003800000 */
.L_x_525:
[----:B0-2---:R-:W-:-:S05]  /*28ae0*/  LEA R47, R27, UR22, 0x2 ;  /* 0x000000161b2f7c11 */ /* 0x005fca000f8e10ff */
[----:B------:R-:W2:Y:S01]  /*28af0*/  LDL R25, [R47] ;  /* 0x000000002f197983 */ /* 0x000ea20000100800 */
[----:B-1----:R-:W-:-:S05]  /*28b00*/  IMAD R37, R27, 0x6, R24 ;  /* 0x000000061b257824 */ /* 0x002fca00078e0218 */
        /* <DEDUP_REMOVED lines=18> */
[----:B------:R-:W0:Y:S02]  /*28c30*/  LDL R25, [R47+0xc] ;  /* 0x00000c002f197983 */ /* 0x000e240000100800 */
[----:B0-----:R-:W-:Y:S02]  /*28c40*/  LEA R37, R25, UR26, 0x2 ;  /* 0x0000001a19257c11 */ /* 0x001fe4000f8e10ff */
[----:B------:R-:W2:Y:S04]  /*28c50*/  LDL R25, [R43+0x48] ;  /* 0x000048002b197983 */ /* 0x000ea80000100800 */
[----:B------:R-:W2:Y:S01]  /*28c60*/  LDL R42, [R37] ;  /* 0x00000000252a7983 */ /* 0x000ea20000100800 */
[----:B------:R-:W-:-:S04]  /*28c70*/  IADD3 R27, PT, PT, R27, 0x4, RZ ;  /* 0x000000041b1b7810 */ /* 0x000fc80007ffe0ff */
[----:B------:R-:W-:Y:S01]  /*28c80*/  ISETP.NE.AND P0, PT, R27, UR30, PT ;  /* 0x0000001e1b007c0c */ /* 0x000fe2000bf05270 */
[----:B--2---:R-:W-:-:S05]  /*28c90*/  FFMA R42, R25, -R26, R42 ;  /* 0x8000001a192a7223 */ /* 0x004fca000000002a */
[----:B------:R1:W-:Y:S07]  /*28ca0*/  STL [R37], R42 ;  /* 0x0000002a25007387 */ /* 0x0003ee0000100800 */
[----:B------:R-:W-:Y:S05]  /*28cb0*/  @P0 BRA `(.L_x_525) ;  /* 0xfffffffc00880947 */ /* 0x000fea000383ffff */
.L_x_523:
[----:B------:R-:W-:-:S13]  /*28cc0*/  ISETP.NE.AND P0, PT, R50, UR28, PT ;  /* 0x0000001c32007c0c */ /* 0x000fda000bf05270 */
[----:B------:R-:W-:Y:S05]  /*28cd0*/  @P0 BRA `(.L_x_529) ;  /* 0xffffffec00b40947 */ /* 0x000fea000383ffff */
[----:B------:R-:W-:Y:S02]  /*28ce0*/  HFMA2 R27, -RZ, RZ, 0, 0 ;  /* 0x00000000ff1b7431 */ /* 0x000fe400000001ff */
[----:B------:R-:W-:Y:S01]  /*28cf0*/  IMAD.MOV.U32 R24, RZ, RZ, RZ ;  /* 0x000000ffff187224 */ /* 0x000fe200078e00ff */
[----:B------:R-:W-:Y:S06]  /*28d00*/  @!P6 BRA `(.L_x_530) ;  /* 0x000000000024e947 */ /* 0x000fec0003800000 */
[----:B------:R-:W3:Y:S04]  /*28d10*/  LDL R24, [R19+0xea0] ;  /* 0x000ea00013187983 */ /* 0x000ee80000100800 */
[----:B------:R-:W5:Y:S04]  /*28d20*/  LDL R25, [R18+0xea0] ;  /* 0x000ea00012197983 */ /* 0x000f680000100800 */
[----:B------:R-:W2:Y:S04]  /*28d30*/  LDL R27, [R21+0xea0] ;  /* 0x000ea000151b7983 */ /* 0x000ea80000100800 */
[----:B------:R-:W4:Y:S01]  /*28d40*/  LDL R26, [R20+0xea0] ;  /* 0x000ea000141a7983 */ /* 0x000f220000100800 */
[----:B---3--:R-:W-:-:S04]  /*28d50*/  FFMA R24, R24, R24, RZ ;  /* 0x0000001818187223 */ /* 0x008fc800000000ff */
[----:B-----5:R-:W-:-:S04]  /*28d60*/  FFMA R24, R25, R25, R24 ;  /* 0x0000001919187223 */ /* 0x020fc80000000018 */
[----:B--2---:R-:W-:Y:S01]  /*28d70*/  FFMA R27, R27, R27, R24 ;  /* 0x0000001b1b1b7223 */ /* 0x004fe20000000018 */
[----:B------:R-:W-:-:S03]  /*28d80*/  MOV R24, 0x4 ;  /* 0x0000000400187802 */ /* 0x000fc60000000f00 */
[----:B----4-:R-:W-:-:S07]  /*28d90*/  FFMA R27, R26, R26, R27 ;  /* 0x0000001a1a1b7223 */ /* 0x010fce000000001b */
.L_x_530:
[----:B------:R-:W-:Y:S05]  /*28da0*/  @!P5 BRA `(.L_x_503) ;  /* 0x000000000040d947 */ /* 0x000fea0003800000 */
[----:B-1----:R-:W-:-:S05]  /*28db0*/  LEA R37, R24, R1, 0x2 ;  /* 0x0000000118257211 */ /* 0x002fca00078e10ff */
[----:B------:R-:W3:Y:S01]  /*28dc0*/  LDL.64 R24, [R37+0x78] ;  /* 0x0000780025187983 */ /* 0x000ee20000100a00 */
[----:B------:R-:W-:Y:S01]  /*28dd0*/  UISETP.NE.AND UP0, UPT, UR34, 0x1, UPT ;  /* 0x000000012200788c */ /* 0x000fe2000bf05270 */
[----:B---3--:R-:W-:-:S06]  /*28de0*/  LEA R24, R24, UR26, 0x2 ;  /* 0x0000001a18187c11 */ /* 0x008fcc000f8e10ff */
[----:B------:R-:W3:Y:S02]  /*28df0*/  LDL R24, [R24] ;  /* 0x0000000018187983 */ /* 0x000ee40000100800 */
[----:B---3--:R-:W-:Y:S01]  /*28e00*/  FFMA R27, R24, R24, R27 ;  /* 0x00000018181b7223 */ /* 0x008fe2000000001b */
[----:B------:R-:W-:Y:S06]  /*28e10*/  BRA.U !UP0, `(.L_x_503) ;  /* 0x0000000108247547 */ /* 0x000fec000b800000 */
[----:B------:R-:W-:-:S06]  /*28e20*/  UISETP.NE.AND UP0, UPT, UR34, 0x2, UPT ;  /* 0x000000022200788c */ /* 0x000fcc000bf05270 */
[----:B------:R-:W-:-:S13]  /*28e30*/  PLOP3.LUT P0, PT, PT, PT, UP0, 0x80, 0x8 ;  /* 0x000000000008781c */ /* 0x000fda0003f0f008 */
[----:B------:R-:W3:Y:S01]  /*28e40*/  @P0 LDL R24, [R37+0x80] ;  /* 0x0000800025180983 */ /* 0x000ee20000100800 */
[----:B------:R-:W-:Y:S02]  /*28e50*/  LEA R25, R25, UR26, 0x2 ;  /* 0x0000001a19197c11 */ /* 0x000fe4000f8e10ff */
[----:B---3--:R-:W-:-:S03]  /*28e60*/  @P0 LEA R26, R24, UR26, 0x2 ;  /* 0x0000001a181a0c11 */ /* 0x008fc6000f8e10ff */
[----:B------:R-:W3:Y:S04]  /*28e70*/  LDL R24, [R25] ;  /* 0x0000000019187983 */ /* 0x000ee80000100800 */
[----:B------:R-:W5:Y:S01]  /*28e80*/  @P0 LDL R26, [R26] ;  /* 0x000000001a1a0983 */ /* 0x000f620000100800 */
[----:B---3--:R-:W-:-:S04]  /*28e90*/  FFMA R27, R24, R24, R27 ;  /* 0x00000018181b7223 */ /* 0x008fc8000000001b */
[----:B-----5:R-:W-:-:S07]  /*28ea0*/  @P0 FFMA R27, R26, R26, R27 ;  /* 0x0000001a1a1b0223 */ /* 0x020fce000000001b */
.L_x_503:
[----:B012-4-:R-:W-:Y:S01]  /*28eb0*/  FMUL R41, R28, R27 ;  /* 0x0000001b1c297220 */ /* 0x017fe20000400000 */
[----:B------:R-:W-:Y:S01]  /*28ec0*/  FSETP.GT.AND P2, PT, R16, RZ, PT ;  /* 0x000000ff1000720b */ /* 0x000fe20003f44000 */
[----:B------:R-:W-:Y:S02]  /*28ed0*/  BSSY.RECONVERGENT B2, `(.L_x_531) ;  /* 0x000000a000027945 */ /* 0x000fe40003800200 */
[----:B------:R-:W0:Y:S08]  /*28ee0*/  MUFU.RCP R24, R41 ;  /* 0x0000002900187308 */ /* 0x000e300000001000 */
[----:B------:R1:W2:Y:S01]  /*28ef0*/  FCHK P0, R16, R41 ;  /* 0x0000002910007302 */ /* 0x0002a20000000000 */
[----:B0-----:R-:W-:-:S04]  /*28f00*/  FFMA R25, -R41, R24, 1 ;  /* 0x3f80000029197423 */ /* 0x001fc80000000118 */
[----:B------:R-:W-:-:S04]  /*28f10*/  FFMA R25, R24, R25, R24 ;  /* 0x0000001918197223 */ /* 0x000fc80000000018 */
[----:B------:R-:W-:-:S04]  /*28f20*/  FFMA R24, R16, R25, RZ ;  /* 0x0000001910187223 */ /* 0x000fc800000000ff */
[----:B------:R-:W-:Y:S01]  /*28f30*/  FFMA R26, -R41, R24, R16 ;  /* 0x00000018291a7223 */ /* 0x000fe20000000110 */
[----:B-12---:R-:W-:Y:S06]  /*28f40*/  @P2 BRA `(.L_x_532) ;  /* 0x0000000000082947 */ /* 0x006fec0003800000 */
[----:B------:R-:W-:-:S13]  /*28f50*/  FSETP.GEU.AND P3, PT, R16, RZ, PT ;  /* 0x000000ff1000720b */ /* 0x000fda0003f6e000 */
[----:B------:R-:W-:-:S07]  /*28f60*/  @!P3 FMNMX R40, R15, R40, PT ;  /* 0x000000280f28b209 */ /* 0x000fce0003800000 */
.L_x_532:
[----:B------:R-:W-:Y:S05]  /*28f70*/  BSYNC.RECONVERGENT B2 ;  /* 0x0000000000027941 */ /* 0x000fea0003800200 */
.L_x_531:
[----:B------:R-:W-:Y:S01]  /*28f80*/  BSSY.RECONVERGENT B5, `(.L_x_533) ;  /* 0x0000007000057945 */ /* 0x000fe20003800200 */
[----:B------:R-:W-:Y:S01]  /*28f90*/  FFMA R26, R25, R26, R24 ;  /* 0x0000001a191a7223 */ /* 0x000fe20000000018 */
[----:B------:R-:W-:Y:S02]  /*28fa0*/  @P2 FMNMX R38, R15, R38, !PT ;  /* 0x000000260f262209 */ /* 0x000fe40007800000 */
[----:B------:R-:W-:Y:S05]  /*28fb0*/  @!P0 BRA `(.L_x_534) ;  /* 0x00000000000c8947 */ /* 0x000fea0003800000 */
[----:B------:R-:W-:Y:S01]  /*28fc0*/  IMAD.MOV.U32 R43, RZ, RZ, R16 ;  /* 0x000000ffff2b7224 */ /* 0x000fe200078e0010 */
[----:B------:R-:W-:-:S07]  /*28fd0*/  MOV R42, 0x28ff0 ;  /* 0x00028ff0002a7802 */ /* 0x000fce0000000f00 */
[----:B------:R-:W-:Y:S05]  /*28fe0*/  CALL.REL.NOINC `($__internal_3_$__cuda_sm3x_div_rn_noftz_f32_slowpath) ;  /* 0x000000ac00d87944 */ /* 0x000fea0003c00000 */
.L_x_534:
[----:B------:R-:W-:Y:S05]  /*28ff0*/  BSYNC.RECONVERGENT B5 ;  /* 0x0000000000057941 */ /* 0x000fea0003800200 */
.L_x_533:
[----:B------:R-:W-:Y:S01]  /*29000*/  IADD3 R22, PT, PT, R22, -0x1, RZ ;  /* 0xffffffff16167810 */ /* 0x000fe20007ffe0ff */
[----:B------:R-:W-:-:S03]  /*29010*/  FADD R15, R15, R26 ;  /* 0x0000001a0f0f7221 */ /* 0x000fc60000000000 */
[----:B------:R-:W-:Y:S02]  /*29020*/  ISETP.NE.AND P0, PT, R22, -0x1, PT ;  /* 0xffffffff1600780c */ /* 0x000fe40003f05270 */
[----:B------:R-:W-:-:S11]  /*29030*/  FMNMX R15, R38, R15, !PT ;  /* 0x0000000f260f7209 */ /* 0x000fd60007800000 */
[----:B------:R-:W-:Y:S05]  /*29040*/  @P0 BRA `(.L_x_535) ;  /* 0xffffff8800100947 */ /* 0x000fea000383ffff */
.L_x_378:
[----:B------:R-:W-:Y:S05]  /*29050*/  BSYNC.RECONVERGENT B4 ;  /* 0x0000000000047941 */ /* 0x000fea0003800200 */
.L_x_377:
[----:B------:R-:W-:Y:S01]  /*29060*/  BSSY.RECONVERGENT B2, `(.L_x_536) ;  /* 0x00000de000027945 */ /* 0x000fe20003800200 */
[----:B------:R-:W-:-:S03]  /*29070*/  MOV R27, RZ ;  /* 0x000000ff001b7202 */ /* 0x000fc60000000f00 */
[----:B------:R-:W-:Y:S05]  /*29080*/  @!P1 BRA `(.L_x_537) ;  /* 0x0000000c006c9947 */ /* 0x000fea0003800000 */
[----:B------:R-:W-:Y:S01]  /*29090*/  MOV R16, UR27 ;  /* 0x0000001b00107c02 */ /* 0x000fe20008000f00 */
[----:B------:R-:W-:-:S03]  /*290a0*/  HFMA2 R27, -RZ, RZ, 0, 0 ;  /* 0x00000000ff1b7431 */ /* 0x000fc600000001ff */
[----:B------:R-:W-:Y:S01]  /*290b0*/  ISETP.GE.U32.AND P0, PT, R16, 0x4, PT ;  /* 0x000000041000780c */ /* 0x000fe20003f06070 */
[----:B------:R-:W-:-:S12]  /*290c0*/  IMAD.MOV.U32 R16, RZ, RZ, RZ ;  /* 0x000000ffff107224 */ /* 0x000fd800078e00ff */
[----:B------:R-:W-:Y:S05]  /*290d0*/  @!P0 BRA `(.L_x_538) ;  /* 0x0000000400e08947 */ /* 0x000fea0003800000 */
[----:B------:R-:W-:Y:S02]  /*290e0*/  MOV R16, RZ ;  /* 0x000000ff00107202 */ /* 0x000fe40000000f00 */
[----:B------:R-:W-:-:S07]  /*290f0*/  MOV R27, RZ ;  /* 0x000000ff001b7202 */ /* 0x000fce0000000f00 */
.L_x_550:
[----:B------:R-:W-:-:S05]  /*29100*/  LEA R17, R16, UR22, 0x2 ;  /* 0x0000001610117c11 */ /* 0x000fca000f8e10ff */
[----:B------:R-:W2:Y:S02]  /*29110*/  LDL R22, [R17] ;  /* 0x0000000011167983 */ /* 0x000ea40000100800 */
[----:B--2---:R-:W-:-:S05]  /*29120*/  IMAD R20, R22, 0x4, R1 ;  /* 0x0000000416147824 */ /* 0x004fca00078e0201 */
[----:B-1----:R-:W2:Y:S04]  /*29130*/  LDL R19, [R20+0x90] ;  /* 0x0000900014137983 */ /* 0x002ea80000100800 */
[----:B------:R-:W3:Y:S04]  /*29140*/  LDL R18, [R20+0xc0] ;  /* 0x0000c00014127983 */ /* 0x000ee80000100800 */
[----:B------:R-:W5:Y:S01]  /*29150*/  LDL R25, [R20+0x18] ;  /* 0x0000180014197983 */ /* 0x000f620000100800 */
[----:B------:R-:W-:Y:S01]  /*29160*/  BSSY.RECONVERGENT B3, `(.L_x_539) ;  /* 0x0000010000037945 */ /* 0x000fe20003800200 */
[C---:B--2---:R-:W-:Y:S01]  /*29170*/  FADD R21, -R19.reuse, -RZ ;  /* 0x800000ff13157221 */ /* 0x044fe20000000100 */
[----:B---3--:R-:W-:-:S04]  /*29180*/  FADD R24, -R19, R18 ;  /* 0x0000001213187221 */ /* 0x008fc80000000100 */
[----:B------:R1:W-:Y:S01]  /*29190*/  STL [R20+0x90], R21 ;  /* 0x0000901514007387 */ /* 0x0003e20000100800 */
[----:B-----5:R-:W-:-:S13]  /*291a0*/  FSETP.GT.AND P0, PT, R24, R25, PT ;  /* 0x000000191800720b */ /* 0x020fda0003f04000 */
[----:B------:R-:W-:Y:S01]  /*291b0*/  @P0 LEA R18, R22, UR9, 0x2 ;  /* 0x0000000916120c11 */ /* 0x000fe2000f8e10ff */
[----:B------:R1:W-:Y:S04]  /*291c0*/  @P0 STL [R20+0x90], R19 ;  /* 0x0000901314000387 */ /* 0x0003e80000100800 */
[----:B------:R1:W-:Y:S01]  /*291d0*/  @P0 STL [R18], R25 ;  /* 0x0000001912000387 */ /* 0x0003e20000100800 */
[----:B------:R-:W-:Y:S05]  /*291e0*/  @P0 BRA `(.L_x_540) ;  /* 0x00000000001c0947 */ /* 0x000fea0003800000 */
[----:B-1----:R-:W2:Y:S01]  /*291f0*/  LDL R25, [R20] ;  /* 0x0000000014197983 */ /* 0x002ea20000100800 */
[----:B------:R-:W-:Y:S02]  /*29200*/  LEA R18, R22, UR9, 0x2 ;  /* 0x0000000916127c11 */ /* 0x000fe4000f8e10ff */
[----:B--2---:R-:W-:-:S13]  /*29210*/  FSETP.GEU.AND P0, PT, R24, R25, PT ;  /* 0x000000191800720b */ /* 0x004fda0003f0e000 */
[----:B------:R2:W-:Y:S04]  /*29220*/  @!P0 STL [R20+0x90], R19 ;  /* 0x0000901314008387 */ /* 0x0005e80000100800 */
[----:B------:R2:W-:Y:S04]  /*29230*/  @!P0 STL [R18], R25 ;  /* 0x0000001912008387 */ /* 0x0005e80000100800 */
[----:B------:R2:W-:Y:S01]  /*29240*/  @P0 STL [R18], R24 ;  /* 0x0000001812000387 */ /* 0x0005e20000100800 */
[----:B------:R-:W-:-:S07]  /*29250*/  @P0 MOV R19, R21 ;  /* 0x0000001500130202 */ /* 0x000fce0000000f00 */
.L_x_540:
[----:B------:R-:W-:Y:S05]  /*29260*/  BSYNC.RECONVERGENT B3 ;  /* 0x0000000000037941 */ /* 0x000fea0003800200 */
.L_x_539:
[----:B--2---:R-:W2:Y:S01]  /*29270*/  LDL R24, [R17+0x4] ;  /* 0x0000040011187983 */ /* 0x004ea20000100800 */
[----:B-1----:R-:W-:-:S06]  /*29280*/  LEA R18, R22, UR20, 0x2 ;  /* 0x0000001416127c11 */ /* 0x002fcc000f8e10ff */
[----:B------:R-:W3:Y:S01]  /*29290*/  LDL R18, [R18] ;  /* 0x0000000012127983 */ /* 0x000ee20000100800 */
[----:B--2---:R-:W-:-:S05]  /*292a0*/  LEA R21, R24, R1, 0x2 ;  /* 0x0000000118157211 */ /* 0x004fca00078e10ff */
[----:B------:R-:W2:Y:S04]  /*292b0*/  LDL R26, [R21+0x90] ;  /* 0x00009000151a7983 */ /* 0x000ea80000100800 */
[----:B------:R-:W5:Y:S04]  /*292c0*/  LDL R20, [R21+0xc0] ;  /* 0x0000c00015147983 */ /* 0x000f680000100800 */
[----:B------:R-:W4:Y:S01]  /*292d0*/  LDL R25, [R21+0x18] ;  /* 0x0000180015197983 */ /* 0x000f220000100800 */
[----:B------:R-:W-:Y:S01]  /*292e0*/  IADD3 R16, PT, PT, R16, 0x4, RZ ;  /* 0x0000000410107810 */ /* 0x000fe20007ffe0ff */
[----:B------:R-:W-:Y:S03]  /*292f0*/  BSSY.RECONVERGENT B3, `(.L_x_541) ;  /* 0x0000016000037945 */ /* 0x000fe60003800200 */
[----:B------:R-:W-:Y:S01]  /*29300*/  ISETP.NE.AND P0, PT, R16, UR11, PT ;  /* 0x0000000b10007c0c */ /* 0x000fe2000bf05270 */
[C---:B--2---:R-:W-:Y:S01]  /*29310*/  FADD R22, -R26.reuse, -RZ ;  /* 0x800000ff1a167221 */ /* 0x044fe20000000100 */
[----:B-----5:R-:W-:-:S04]  /*29320*/  FADD R38, -R26, R20 ;  /* 0x000000141a267221 */ /* 0x020fc80000000100 */
[----:B------:R1:W-:Y:S01]  /*29330*/  STL [R21+0x90], R22 ;  /* 0x0000901615007387 */ /* 0x0003e20000100800 */
[----:B----4-:R-:W-:Y:S01]  /*29340*/  FSETP.GT.AND P2, PT, R38, R25, PT ;  /* 0x000000192600720b */ /* 0x010fe20003f44000 */
[----:B---3--:R-:W-:-:S04]  /*29350*/  FMUL R20, R18, R19 ;  /* 0x0000001312147220 */ /* 0x008fc80000400000 */
[----:B------:R-:W-:-:S08]  /*29360*/  FFMA R27, R20, R20, R27 ;  /* 0x00000014141b7223 */ /* 0x000fd0000000001b */
[----:B-1----:R-:W-:Y:S05]  /*29370*/  @P2 BRA `(.L_x_542) ;  /* 0x0000000000242947 */ /* 0x002fea0003800000 */
[----:B------:R-:W2:Y:S01]  /*29380*/  LDL R20, [R21] ;  /* 0x0000000015147983 */ /* 0x000ea20000100800 */
[----:B------:R-:W-:Y:S01]  /*29390*/  LEA R19, R24, UR9, 0x2 ;  /* 0x0000000918137c11 */ /* 0x000fe2000f8e10ff */
[----:B------:R-:W-:Y:S01]  /*293a0*/  IMAD.MOV.U32 R18, RZ, RZ, R22 ;  /* 0x000000ffff127224 */ /* 0x000fe200078e0016 */
[----:B--2---:R-:W-:-:S13]  /*293b0*/  FSETP.GEU.AND P2, PT, R38, R20, PT ;  /* 0x000000142600720b */ /* 0x004fda0003f4e000 */
[----:B------:R2:W-:Y:S01]  /*293c0*/  @P2 STL [R19], R38 ;  /* 0x0000002613002387 */ /* 0x0005e20000100800 */
[----:B------:R-:W-:-:S03]  /*293d0*/  @!P2 MOV R18, R26 ;  /* 0x0000001a0012a202 */ /* 0x000fc60000000f00 */
[----:B------:R2:W-:Y:S04]  /*293e0*/  @!P2 STL [R21+0x90], R26 ;  /* 0x0000901a1500a387 */ /* 0x0005e80000100800 */
[----:B------:R2:W-:Y:S01]  /*293f0*/  @!P2 STL [R19], R20 ;  /* 0x000000141300a387 */ /* 0x0005e20000100800 */
[----:B------:R-:W-:Y:S05]  /*29400*/  BRA `(.L_x_543) ;  /* 0x0000000000107947 */ /* 0x000fea0003800000 */
.L_x_542:
[----:B------:R-:W-:Y:S01]  /*29410*/  LEA R20, R24, UR9, 0x2 ;  /* 0x0000000918147c11 */ /* 0x000fe2000f8e10ff */
[----:B------:R1:W-:Y:S01]  /*29420*/  STL [R21+0x90], R26 ;  /* 0x0000901a15007387 */ /* 0x0003e20000100800 */
[----:B------:R-:W-:-:S03]  /*29430*/  MOV R18, R26 ;  /* 0x0000001a00127202 */ /* 0x000fc60000000f00 */
[----:B------:R1:W-:Y:S04]  /*29440*/  STL [R20], R25 ;  /* 0x0000001914007387 */ /* 0x0003e80000100800 */
.L_x_543:
[----:B------:R-:W-:Y:S05]  /*29450*/  BSYNC.RECONVERGENT B3 ;  /* 0x0000000000037941 */ /* 0x000fea0003800200 */
.L_x_541:
[----:B-12---:R-:W2:Y:S01]  /*29460*/  LDL R26, [R17+0x8] ;  /* 0x00000800111a7983 */ /* 0x006ea20000100800 */
[----:B------:R-:W-:-:S06]  /*29470*/  LEA R19, R24, UR20, 0x2 ;  /* 0x0000001418137c11 */ /* 0x000fcc000f8e10ff */
[----:B------:R-:W3:Y:S01]  /*29480*/  LDL R19, [R19] ;  /* 0x0000000013137983 */ /* 0x000ee20000100800 */
[----:B--2---:R-:W-:-:S05]  /*29490*/  LEA R21, R26, R1, 0x2 ;  /* 0x000000011a157211 */ /* 0x004fca00078e10ff */
[----:B------:R-:W2:Y:S04]  /*294a0*/  LDL R38, [R21+0x90] ;  /* 0x0000900015267983 */ /* 0x000ea80000100800 */
[----:B------:R-:W4:Y:S04]  /*294b0*/  LDL R20, [R21+0xc0] ;  /* 0x0000c00015147983 */ /* 0x000f280000100800 */
[----:B------:R-:W5:Y:S01]  /*294c0*/  LDL R25, [R21+0x18] ;  /* 0x0000180015197983 */ /* 0x000f620000100800 */
[----:B---3--:R-:W-:Y:S01]  /*294d0*/  FMUL R18, R19, R18 ;  /* 0x0000001213127220 */ /* 0x008fe20000400000 */
[----:B------:R-:W-:Y:S03]  /*294e0*/  BSSY.RECONVERGENT B3, `(.L_x_544) ;  /* 0x0000014000037945 */ /* 0x000fe60003800200 */
[----:B------:R-:W-:Y:S01]  /*294f0*/  FFMA R27, R18, R18, R27 ;  /* 0x00000012121b7223 */ /* 0x000fe2000000001b */
[C---:B--2---:R-:W-:Y:S01]  /*29500*/  FADD R22, -R38.reuse, -RZ ;  /* 0x800000ff26167221 */ /* 0x044fe20000000100 */
[----:B----4-:R-:W-:-:S04]  /*29510*/  FADD R20, -R38, R20 ;  /* 0x0000001426147221 */ /* 0x010fc80000000100 */
[----:B------:R1:W-:Y:S01]  /*29520*/  STL [R21+0x90], R22 ;  /* 0x0000901615007387 */ /* 0x0003e20000100800 */
[----:B-----5:R-:W-:-:S13]  /*29530*/  FSETP.GT.AND P2, PT, R20, R25, PT ;  /* 0x000000191400720b */ /* 0x020fda0003f44000 */
        /* <DEDUP_REMOVED lines=10> */
.L_x_545:
[----:B------:R-:W-:Y:S01]  /*295e0*/  LEA R20, R26, UR9, 0x2 ;  /* 0x000000091a147c11 */ /* 0x000fe2000f8e10ff */
[----:B------:R2:W-:Y:S01]  /*295f0*/  STL [R21+0x90], R38 ;  /* 0x0000902615007387 */ /* 0x0005e20000100800 */
[----:B------:R-:W-:-:S03]  /*29600*/  MOV R18, R38 ;  /* 0x0000002600127202 */ /* 0x000fc60000000f00 */
[----:B------:R2:W-:Y:S04]  /*29610*/  STL [R20], R25 ;  /* 0x0000001914007387 */ /* 0x0005e80000100800 */
.L_x_546:
[----:B------:R-:W-:Y:S05]  /*29620*/  BSYNC.RECONVERGENT B3 ;  /* 0x0000000000037941 */ /* 0x000fea0003800200 */
.L_x_544:
[----:B-1----:R-:W2:Y:S01]  /*29630*/  LDL R24, [R17+0xc] ;  /* 0x00000c0011187983 */ /* 0x002ea20000100800 */
[----:B------:R-:W-:-:S06]  /*29640*/  LEA R19, R26, UR20, 0x2 ;  /* 0x000000141a137c11 */ /* 0x000fcc000f8e10ff */
[----:B------:R-:W3:Y:S01]  /*29650*/  LDL R19, [R19] ;  /* 0x0000000013137983 */ /* 0x000ee20000100800 */
[----:B--2---:R-:W-:-:S05]  /*29660*/  LEA R21, R24, R1, 0x2 ;  /* 0x0000000118157211 */ /* 0x004fca00078e10ff */
[----:B------:R-:W2:Y:S04]  /*29670*/  LDL R38, [R21+0x90] ;  /* 0x0000900015267983 */ /* 0x000ea80000100800 */
[----:B------:R-:W4:Y:S04]  /*29680*/  LDL R20, [R21+0xc0] ;  /* 0x0000c00015147983 */ /* 0x000f280000100800 */
[----:B------:R-:W5:Y:S01]  /*29690*/  LDL R26, [R21+0x18] ;  /* 0x00001800151a7983 */ /* 0x000f620000100800 */
[----:B---3--:R-:W-:Y:S01]  /*296a0*/  FMUL R18, R19, R18 ;  /* 0x0000001213127220 */ /* 0x008fe20000400000 */
[----:B------:R-:W-:Y:S01]  /*296b0*/  BSSY.RECONVERGENT B3, `(.L_x_547) ;  /* 0x0000014000037945 */ /* 0x000fe20003800200 */
[C---:B--2---:R-:W-:Y:S01]  /*296c0*/  FADD R22, -R38.reuse, -RZ ;  /* 0x800000ff26167221 */ /* 0x044fe20000000100 */
[----:B----4-:R-:W-:-:S04]  /*296d0*/  FADD R25, -R38, R20 ;  /* 0x0000001426197221 */ /* 0x010fc80000000100 */
[----:B------:R1:W-:Y:S01]  /*296e0*/  STL [R21+0x90], R22 ;  /* 0x0000901615007387 */ /* 0x0003e20000100800 */
[----:B-----5:R-:W-:Y:S01]  /*296f0*/  FSETP.GT.AND P2, PT, R25, R26, PT ;  /* 0x0000001a1900720b */ /* 0x020fe20003f44000 */
[----:B------:R-:W-:-:S12]  /*29700*/  FFMA R20, R18, R18, R27 ;  /* 0x0000001212147223 */ /* 0x000fd8000000001b */
        /* <DEDUP_REMOVED lines=10> */
.L_x_548:
[----:B------:R-:W-:Y:S01]  /*297b0*/  LEA R19, R24, UR9, 0x2 ;  /* 0x0000000918137c11 */ /* 0x000fe2000f8e10ff */
[----:B------:R1:W-:Y:S01]  /*297c0*/  STL [R21+0x90], R38 ;  /* 0x0000902615007387 */ /* 0x0003e20000100800 */
[----:B------:R-:W-:-:S03]  /*297d0*/  MOV R17, R38 ;  /* 0x0000002600117202 */ /* 0x000fc60000000f00 */
[----:B------:R1:W-:Y:S04]  /*297e0*/  STL [R19], R26 ;  /* 0x0000001a13007387 */ /* 0x0003e80000100800 */
.L_x_549:
[----:B------:R-:W-:Y:S05]  /*297f0*/  BSYNC.RECONVERGENT B3 ;  /* 0x0000000000037941 */ /* 0x000fea0003800200 */
.L_x_547:
[----:B--2---:R-:W-:-:S06]  /*29800*/  LEA R18, R24, UR20, 0x2 ;  /* 0x0000001418127c11 */ /* 0x004fcc000f8e10ff */
[----:B------:R-:W2:Y:S02]  /*29810*/  LDL R18, [R18] ;  /* 0x0000000012127983 */ /* 0x000ea40000100800 */
[----:B--2---:R-:W-:-:S04]  /*29820*/  FMUL R17, R18, R17 ;  /* 0x0000001112117220 */ /* 0x004fc80000400000 */
[----:B------:R-:W-:Y:S01]  /*29830*/  FFMA R27, R17, R17, R20 ;  /* 0x00000011111b7223 */ /* 0x000fe20000000014 */
[----:B------:R-:W-:Y:S06]  /*29840*/  @P0 BRA `(.L_x_550) ;  /* 0xfffffff8002c0947 */ /* 0x000fec000383ffff */
[----:B------:R-:W-:-:S07]  /*29850*/  MOV R16, UR11 ;  /* 0x0000000b00107c02 */ /* 0x000fce0008000f00 */
.L_x_538:
[----:B------:R-:W-:-:S09]  /*29860*/  UISETP.NE.AND UP0, UPT, UR34, URZ, UPT ;  /* 0x000000ff2200728c */ /* 0x000fd2000bf05270 */
[----:B------:R-:W-:Y:S05]  /*29870*/  BRA.U !UP0, `(.L_x_537) ;  /* 0x0000000508707547 */ /* 0x000fea000b800000 */
[----:B------:R-:W-:-:S05]  /*29880*/  LEA R16, R16, UR22, 0x2 ;  /* 0x0000001610107c11 */ /* 0x000fca000f8e10ff */
[----:B------:R-:W1:Y:S02]  /*29890*/  LDL R22, [R16] ;  /* 0x0000000010167983 */ /* 0x000e640000100800 */
[----:B-1----:R-:W-:-:S05]  /*298a0*/  IMAD R19, R22, 0x4, R1 ;  /* 0x0000000416137824 */ /* 0x002fca00078e0201 */
[----:B------:R-:W2:Y:S04]  /*298b0*/  LDL R24, [R19+0x90] ;  /* 0x0000900013187983 */ /* 0x000ea80000100800 */
[----:B------:R-:W3:Y:S04]  /*298c0*/  LDL R17, [R19+0xc0] ;  /* 0x0000c00013117983 */ /* 0x000ee80000100800 */
[----:B------:R-:W5:Y:S01]  /*298d0*/  LDL R18, [R19+0x18] ;  /* 0x0000180013127983 */ /* 0x000f620000100800 */
[----:B------:R-:W-:Y:S01]  /*298e0*/  BSSY.RECONVERGENT B3, `(.L_x_551) ;  /* 0x0000013000037945 */ /* 0x000fe20003800200 */
[C---:B--2---:R-:W-:Y:S01]  /*298f0*/  FADD R20, -R24.reuse, -RZ ;  /* 0x800000ff18147221 */ /* 0x044fe20000000100 */
[----:B---3--:R-:W-:-:S04]  /*29900*/  FADD R21, -R24, R17 ;  /* 0x0000001118157221 */ /* 0x008fc80000000100 */
[----:B------:R1:W-:Y:S01]  /*29910*/  STL [R19+0x90], R20 ;  /* 0x0000901413007387 */ /* 0x0003e20000100800 */
[----:B-----5:R-:W-:-:S13]  /*29920*/  FSETP.GT.AND P0, PT, R21, R18, PT ;  /* 0x000000121500720b */ /* 0x020fda0003f04000 */
[----:B-1----:R-:W-:Y:S05]  /*29930*/  @P0 BRA `(.L_x_552) ;  /* 0x0000000000240947 */ /* 0x002fea0003800000 */
[----:B------:R-:W2:Y:S01]  /*29940*/  LDL R25, [R19] ;  /* 0x0000000013197983 */ /* 0x000ea20000100800 */
[----:B------:R-:W-:Y:S02]  /*29950*/  LEA R18, R22, UR9, 0x2 ;  /* 0x0000000916127c11 */ /* 0x000fe4000f8e10ff */
[----:B------:R-:W-:Y:S02]  /*29960*/  MOV R17, R20 ;  /* 0x0000001400117202 */ /* 0x000fe40000000f00 */
[----:B--2---:R-:W-:-:S13]  /*29970*/  FSETP.GEU.AND P0, PT, R21, R25, PT ;  /* 0x000000191500720b */ /* 0x004fda0003f0e000 */
[----:B------:R1:W-:Y:S01]  /*29980*/  @P0 STL [R18], R21 ;  /* 0x0000001512000387 */ /* 0x0003e20000100800 */
[----:B------:R-:W-:-:S03]  /*29990*/  @!P0 MOV R17, R24 ;  /* 0x0000001800118202 */ /* 0x000fc60000000f00 */
[----:B------:R1:W-:Y:S04]  /*299a0*/  @!P0 STL [R19+0x90], R24 ;  /* 0x0000901813008387 */ /* 0x0003e80000100800 */
[----:B------:R1:W-:Y:S01]  /*299b0*/  @!P0 STL [R18], R25 ;  /* 0x0000001912008387 */ /* 0x0003e20000100800 */
[----:B------:R-:W-:Y:S05]  /*299c0*/  BRA `(.L_x_553) ;  /* 0x0000000000107947 */ /* 0x000fea0003800000 */
.L_x_552:
[----:B------:R-:W-:Y:S01]  /*299d0*/  LEA R21, R22, UR9, 0x2 ;  /* 0x0000000916157c11 */ /* 0x000fe2000f8e10ff */
[----:B------:R2:W-:Y:S01]  /*299e0*/  STL [R19+0x90], R24 ;  /* 0x0000901813007387 */ /* 0x0005e20000100800 */
[----:B------:R-:W-:-:S03]  /*299f0*/  MOV R17, R24 ;  /* 0x0000001800117202 */ /* 0x000fc60000000f00 */
[----:B------:R2:W-:Y:S04]  /*29a00*/  STL [R21], R18 ;  /* 0x0000001215007387 */ /* 0x0005e80000100800 */
.L_x_553:
[----:B------:R-:W-:Y:S05]  /*29a10*/  BSYNC.RECONVERGENT B3 ;  /* 0x0000000000037941 */ /* 0x000fea0003800200 */
.L_x_551:
[----:B-12---:R-:W-:-:S06]  /*29a20*/  LEA R18, R22, UR20, 0x2 ;  /* 0x0000001416127c11 */ /* 0x006fcc000f8e10ff */
[----:B------:R-:W2:Y:S01]  /*29a30*/  LDL R18, [R18] ;  /* 0x0000000012127983 */ /* 0x000ea20000100800 */
[----:B------:R-:W-:Y:S01]  /*29a40*/  UISETP.NE.AND UP0, UPT, UR34, 0x1, UPT ;  /* 0x000000012200788c */ /* 0x000fe2000bf05270 */
[----:B--2---:R-:W-:-:S04]  /*29a50*/  FMUL R20, R18, R17 ;  /* 0x0000001112147220 */ /* 0x004fc80000400000 */
[----:B------:R-:W-:-:S04]  /*29a60*/  FFMA R27, R20, R20, R27 ;  /* 0x00000014141b7223 */ /* 0x000fc8000000001b */
[----:B------:R-:W-:Y:S05]  /*29a70*/  BRA.U !UP0, `(.L_x_537) ;  /* 0x0000000108f07547 */ /* 0x000fea000b800000 */
[----:B------:R-:W2:Y:S02]  /*29a80*/  LDL R22, [R16+0x4] ;  /* 0x0000040010167983 */ /* 0x000ea40000100800 */
[----:B--2---:R-:W-:-:S05]  /*29a90*/  IMAD R19, R22, 0x4, R1 ;  /* 0x0000000416137824 */ /* 0x004fca00078e0201 */
        /* <DEDUP_REMOVED lines=18> */
.L_x_555:
[----:B------:R-:W-:Y:S01]  /*29bc0*/  LEA R21, R22, UR9, 0x2 ;  /* 0x0000000916157c11 */ /* 0x000fe2000f8e10ff */
[----:B------:R2:W-:Y:S01]  /*29bd0*/  STL [R19+0x90], R24 ;  /* 0x0000901813007387 */ /* 0x0005e20000100800 */
[----:B------:R-:W-:-:S03]  /*29be0*/  MOV R17, R24 ;  /* 0x0000001800117202 */ /* 0x000fc60000000f00 */
[----:B------:R2:W-:Y:S04]  /*29bf0*/  STL [R21], R18 ;  /* 0x0000001215007387 */ /* 0x0005e80000100800 */
.L_x_556:
[----:B------:R-:W-:Y:S05]  /*29c00*/  BSYNC.RECONVERGENT B3 ;  /* 0x0000000000037941 */ /* 0x000fea0003800200 */
.L_x_554:
        /* <DEDUP_REMOVED lines=26> */
.L_x_558:
[----:B------:R-:W-:Y:S01]  /*29db0*/  LEA R22, R20, UR9, 0x2 ;  /* 0x0000000914167c11 */ /* 0x000fe2000f8e10ff */
[----:B------:R2:W-:Y:S01]  /*29dc0*/  STL [R18+0x90], R21 ;  /* 0x0000901512007387 */ /* 0x0005e20000100800 */
[----:B------:R-:W-:-:S03]  /*29dd0*/  MOV R16, R21 ;  /* 0x0000001500107202 */ /* 0x000fc60000000f00 */
[----:B------:R2:W-:Y:S04]  /*29de0*/  STL [R22], R25 ;  /* 0x0000001916007387 */ /* 0x0005e80000100800 */
.L_x_559:
[----:B------:R-:W-:Y:S05]  /*29df0*/  BSYNC.RECONVERGENT B3 ;  /* 0x0000000000037941 */ /* 0x000fea0003800200 */
.L_x_557:
[----:B-1----:R-:W-:-:S06]  /*29e00*/  LEA R17, R20, UR20, 0x2 ;  /* 0x0000001414117c11 */ /* 0x002fcc000f8e10ff */
[----:B------:R-:W3:Y:S02]  /*29e10*/  LDL R17, [R17] ;  /* 0x0000000011117983 */ /* 0x000ee40000100800 */
[----:B---3--:R-:W-:-:S04]  /*29e20*/  FMUL R16, R17, R16 ;  /* 0x0000001011107220 */ /* 0x008fc80000400000 */
[----:B------:R-:W-:-:S07]  /*29e30*/  FFMA R27, R16, R16, R27 ;  /* 0x00000010101b7223 */ /* 0x000fce000000001b */
.L_x_537:
[----:B------:R-:W-:Y:S05]  /*29e40*/  BSYNC.RECONVERGENT B2 ;  /* 0x0000000000027941 */ /* 0x000fea0003800200 */
.L_x_536:
[----:B------:R-:W-:Y:S01]  /*29e50*/  VIADD R16, R27, 0xf3000000 ;  /* 0xf30000001b107836 */ /* 0x000fe20000000000 */
[----:B--2---:R2:W3:Y:S01]  /*29e60*/  MUFU.RSQ R18, R27 ;  /* 0x0000001b00127308 */ /* 0x0044e20000001400 */
[----:B------:R-:W-:Y:S03]  /*29e70*/  BSSY.RECONVERGENT B2, `(.L_x_560) ;  /* 0x000000b000027945 */ /* 0x000fe60003800200 */
[----:B------:R-:W-:-:S13]  /*29e80*/  ISETP.GT.U32.AND P0, PT, R16, 0x727fffff, PT ;  /* 0x727fffff1000780c */ /* 0x000fda0003f04070 */
[----:B--23--:R-:W-:Y:S05]  /*29e90*/  @!P0 BRA `(.L_x_561) ;  /* 0x0000000000108947 */ /* 0x00cfea0003800000 */
[----:B-1----:R-:W-:-:S07]  /*29ea0*/  MOV R26, 0x29ec0 ;  /* 0x00029ec0001a7802 */ /* 0x002fce0000000f00 */
[----:B0---4-:R-:W-:Y:S05]  /*29eb0*/  CALL.REL.NOINC `($__internal_2_$__cuda_sm20_sqrt_rn_f32_slowpath) ;  /* 0x0000009c00d07944 */ /* 0x011fea0003c00000 */
[----:B------:R-:W-:Y:S01]  /*29ec0*/  MOV R49, R48 ;  /* 0x0000003000317202 */ /* 0x000fe20000000f00 */
[----:B------:R-:W-:Y:S06]  /*29ed0*/  BRA `(.L_x_562) ;  /* 0x0000000000107947 */ /* 0x000fec0003800000 */
.L_x_561:
[C---:B------:R-:W-:Y:S01]  /*29ee0*/  FMUL.FTZ R16, R18.reuse, R27 ;  /* 0x0000001b12107220 */ /* 0x040fe20000410000 */
[----:B------:R-:W-:-:S03]  /*29ef0*/  FMUL.FTZ R49, R18, 0.5 ;  /* 0x3f00000012317820 */ /* 0x000fc60000410000 */
[----:B------:R-:W-:-:S04]  /*29f00*/  FFMA R27, -R16, R16, R27 ;  /* 0x00000010101b7223 */ /* 0x000fc8000000011b */
[----:B------:R-:W-:-:S07]  /*29f10*/  FFMA R49, R27, R49, R16 ;  /* 0x000000311b317223 */ /* 0x000fce0000000010 */
.L_x_562:
[----:B------:R-:W-:Y:S05]  /*29f20*/  BSYNC.RECONVERGENT B2 ;  /* 0x0000000000027941 */ /* 0x000fea0003800200 */
.L_x_560:
[----:B------:R-:W-:Y:S01]  /*29f30*/  LOP3.LUT P0, RZ, R31, 0xff, RZ, 0xc0, !PT ;  /* 0x000000ff1fff7812 */ /* 0x000fe2000780c0ff */
[----:B------:R-:W-:-:S12]  /*29f40*/  BSSY.RECONVERGENT B2, `(.L_x_563) ;  /* 0x000002e000027945 */ /* 0x000fd80003800200 */
[----:B------:R-:W-:Y:S01]  /*29f50*/  @P0 FMNMX R28, R28, R49, PT ;  /* 0x000000311c1c0209 */ /* 0x000fe20003800000 */
[----:B------:R-:W-:Y:S06]  /*29f60*/  @!P1 BRA `(.L_x_564) ;  /* 0x0000000000ac9947 */ /* 0x000fec0003800000 */
[----:B------:R-:W-:Y:S01]  /*29f70*/  ISETP.GT.U32.AND P0, PT, R35, RZ, PT ;  /* 0x000000ff2300720c */ /* 0x000fe20003f04070 */
[----:B------:R-:W-:Y:S01]  /*29f80*/  HFMA2 R16, -RZ, RZ, 0, 0 ;  /* 0x00000000ff107431 */ /* 0x000fe200000001ff */
[----:B------:R-:W-:Y:S02]  /*29f90*/  MOV R18, RZ ;  /* 0x000000ff00127202 */ /* 0x000fe40000000f00 */
[----:B------:R-:W-:-:S13]  /*29fa0*/  ISETP.GT.U32.AND.EX P0, PT, RZ, RZ, PT, P0 ;  /* 0x000000ffff00720c */ /* 0x000fda0003f04100 */
[----:B------:R-:W-:Y:S01]  /*29fb0*/  @!P0 LEA R17, R16, R1, 0x2 ;  /* 0x0000000110118211 */ /* 0x000fe200078e10ff */
[----:B------:R-:W-:-:S04]  /*29fc0*/  @!P0 IMAD.MOV.U32 R16, RZ, RZ, 0x1 ;  /* 0x00000001ff108424 */ /* 0x000fc800078e00ff */
[----:B------:R2:W-:Y:S01]  /*29fd0*/  @!P0 STL [R17+0xee8], RZ ;  /* 0x000ee8ff11008387 */ /* 0x0005e20000100800 */
[----:B-1----:R-:W-:Y:S02]  /*29fe0*/  IADD3 R19, P4, PT, -R16, R35, RZ ;  /* 0x0000002310137210 */ /* 0x002fe40007f9e1ff */
[----:B------:R-:W-:Y:S02]  /*29ff0*/  ISETP.GT.U32.AND P2, PT, R35, R16, PT ;  /* 0x000000102300720c */ /* 0x000fe40003f44070 */
[----:B------:R-:W-:Y:S02]  /*2a000*/  ISETP.LE.U32.AND P3, PT, R19, 0x3, PT ;  /* 0x000000031300780c */ /* 0x000fe40003f63070 */
[-C--:B------:R-:W-:Y:S02]  /*2a010*/  ISETP.GT.U32.AND.EX P2, PT, RZ, R18.reuse, PT, P2 ;  /* 0x00000012ff00720c */ /* 0x080fe40003f44120 */
[----:B------:R-:W-:-:S04]  /*2a020*/  IADD3.X R19, PT, PT, RZ, ~R18, RZ, P4, !PT ;  /* 0x80000012ff137210 */ /* 0x000fc800027fe4ff */
[----:B------:R-:W-:-:S13]  /*2a030*/  ISETP.LE.U32.OR.EX P2, PT, R19, RZ, !P2, P3 ;  /* 0x000000ff1300720c */ /* 0x000fda0005743530 */
[----:B--2---:R-:W-:Y:S05]  /*2a040*/  @P2 BRA `(.L_x_565) ;  /* 0x0000000000342947 */ /* 0x004fea0003800000 */
[----:B------:R-:W-:Y:S02]  /*2a050*/  IADD3 R19, P2, PT, R35, -0x3, RZ ;  /* 0xfffffffd23137810 */ /* 0x000fe40007f5e0ff */
[----:B------:R-:W-:Y:S02]  /*2a060*/  PLOP3.LUT P0, PT, PT, PT, PT, 0x8, 0x80 ;  /* 0x000000000080781c */ /* 0x000fe40003f0e170 */
[----:B------:R-:W-:-:S11]  /*2a070*/  IADD3.X R21, PT, PT, RZ, -0x1, RZ, P2, !PT ;  /* 0xffffffffff157810 */ /* 0x000fd600017fe4ff */
.L_x_566:
[C---:B------:R-:W-:Y:S01]  /*2a080*/  IMAD.U32 R17, R16.reuse, 0x4, R1 ;  /* 0x0000000410117824 */ /* 0x040fe200078e0001 */
[----:B------:R-:W-:-:S04]  /*2a090*/  IADD3 R16, P2, PT, R16, 0x4, RZ ;  /* 0x0000000410107810 */ /* 0x000fc80007f5e0ff */
[----:B------:R1:W-:Y:S01]  /*2a0a0*/  STL [R17+0xee8], RZ ;  /* 0x000ee8ff11007387 */ /* 0x0003e20000100800 */
[----:B------:R-:W-:Y:S02]  /*2a0b0*/  IADD3.X R18, PT, PT, RZ, R18, RZ, P2, !PT ;  /* 0x00000012ff127210 */ /* 0x000fe400017fe4ff */
[----:B------:R-:W-:Y:S01]  /*2a0c0*/  ISETP.GE.U32.AND P2, PT, R16, R19, PT ;  /* 0x000000131000720c */ /* 0x000fe20003f46070 */
[----:B------:R1:W-:Y:S03]  /*2a0d0*/  STL [R17+0xeec], RZ ;  /* 0x000eecff11007387 */ /* 0x0003e60000100800 */
[----:B------:R-:W-:Y:S01]  /*2a0e0*/  ISETP.GE.U32.AND.EX P2, PT, R18, R21, PT, P2 ;  /* 0x000000151200720c */ /* 0x000fe20003f46120 */
[----:B------:R1:W-:Y:S04]  /*2a0f0*/  STL [R17+0xef0], RZ ;  /* 0x000ef0ff11007387 */ /* 0x0003e80000100800 */
[----:B------:R1:W-:Y:S08]  /*2a100*/  STL [R17+0xef4], RZ ;  /* 0x000ef4ff11007387 */ /* 0x0003f00000100800 */
[----:B-1----:R-:W-:Y:S05]  /*2a110*/  @!P2 BRA `(.L_x_566) ;  /* 0xfffffffc00d8a947 */ /* 0x002fea000383ffff */
.L_x_565:
[----:B------:R-:W-:Y:S02]  /*2a120*/  IADD3 R17, P4, PT, -R16, R35, RZ ;  /* 0x0000002310117210 */ /* 0x000fe40007f9e1ff */
[----:B------:R-:W-:Y:S02]  /*2a130*/  ISETP.GT.U32.AND P3, PT, R35, R16, PT ;  /* 0x000000102300720c */ /* 0x000fe40003f64070 */
[----:B------:R-:W-:Y:S02]  /*2a140*/  ISETP.LE.U32.AND P2, PT, R17, 0x1, PT ;  /* 0x000000011100780c */ /* 0x000fe40003f43070 */
[-C--:B------:R-:W-:Y:S02]  /*2a150*/  ISETP.GT.U32.AND.EX P3, PT, RZ, R18.reuse, PT, P3 ;  /* 0x00000012ff00720c */ /* 0x080fe40003f64130 */
[----:B------:R-:W-:-:S04]  /*2a160*/  IADD3.X R17, PT, PT, RZ, ~R18, RZ, P4, !PT ;  /* 0x80000012ff117210 */ /* 0x000fc800027fe4ff */
[----:B------:R-:W-:-:S13]  /*2a170*/  ISETP.LE.U32.OR.EX P2, PT, R17, RZ, !P3, P2 ;  /* 0x000000ff1100720c */ /* 0x000fda0005f43520 */
[C---:B------:R-:W-:Y:S02]  /*2a180*/  @!P2 LEA R17, R16.reuse, R1, 0x2 ;  /* 0x000000011011a211 */ /* 0x040fe400078e10ff */
[----:B------:R-:W-:Y:S02]  /*2a190*/  @!P2 IADD3 R16, P3, PT, R16, 0x2, RZ ;  /* 0x000000021010a810 */ /* 0x000fe40007f7e0ff */
[----:B------:R-:W-:Y:S01]  /*2a1a0*/  @!P2 PLOP3.LUT P0, PT, PT, PT, PT, 0x8, 0x80 ;  /* 0x000000000080a81c */ /* 0x000fe20003f0e170 */
[----:B------:R2:W-:Y:S02]  /*2a1b0*/  @!P2 STL [R17+0xee8], RZ ;  /* 0x000ee8ff1100a387 */ /* 0x0005e40000100800 */
[----:B------:R-:W-:Y:S01]  /*2a1c0*/  @!P2 IMAD.X R18, RZ, RZ, R18, P3 ;  /* 0x000000ffff12a224 */ /* 0x000fe200018e0612 */
[----:B------:R-:W-:Y:S01]  /*2a1d0*/  ISETP.LT.U32.AND P3, PT, R16, R35, PT ;  /* 0x000000231000720c */ /* 0x000fe20003f61070 */
[----:B------:R2:W-:Y:S03]  /*2a1e0*/  @!P2 STL [R17+0xeec], RZ ;  /* 0x000eecff1100a387 */ /* 0x0005e60000100800 */
[----:B------:R-:W-:-:S13]  /*2a1f0*/  ISETP.LT.U32.OR.EX P0, PT, R18, RZ, P0, P3 ;  /* 0x000000ff1200720c */ /* 0x000fda0000701530 */
[----:B------:R-:W-:-:S05]  /*2a200*/  @P0 LEA R16, R16, R1, 0x2 ;  /* 0x0000000110100211 */ /* 0x000fca00078e10ff */
[----:B------:R2:W-:Y:S02]  /*2a210*/  @P0 STL [R16+0xee8], RZ ;  /* 0x000ee8ff10000387 */ /* 0x0005e40000100800 */
.L_x_564:
[----:B------:R-:W-:Y:S05]  /*2a220*/  BSYNC.RECONVERGENT B2 ;  /* 0x0000000000027941 */ /* 0x000fea0003800200 */
.L_x_563:
[----:B------:R-:W-:Y:S04]  /*2a230*/  BSSY.RECONVERGENT B2, `(.L_x_567) ;  /* 0x000002d000027945 */ /* 0x000fe80003800200 */
[----:B------:R-:W-:Y:S05]  /*2a240*/  @!P1 BRA `(.L_x_568) ;  /* 0x0000000000ac9947 */ /* 0x000fea0003800000 */
[----:B------:R-:W-:Y:S01]  /*2a250*/  ISETP.GT.U32.AND P0, PT, R35, RZ, PT ;  /* 0x000000ff2300720c */ /* 0x000fe20003f04070 */
[----:B--2---:R-:W-:Y:S01]  /*2a260*/  HFMA2 R16, -RZ, RZ, 0, 0 ;  /* 0x00000000ff107431 */ /* 0x004fe200000001ff */
        /* <DEDUP_REMOVED lines=15> */
.L_x_570:
        /* <DEDUP_REMOVED lines=10> */
.L_x_569:
        /* <DEDUP_REMOVED lines=16> */
.L_x_568:
[----:B------:R-:W-:Y:S05]  /*2a500*/  BSYNC.RECONVERGENT B2 ;  /* 0x0000000000027941 */ /* 0x000fea0003800200 */
.L_x_567:
[----:B------:R-:W-:Y:S04]  /*2a510*/  BSSY.RECONVERGENT B2, `(.L_x_571) ;  /* 0x000002f000027945 */ /* 0x000fe80003800200 */
[----:B------:R-:W-:Y:S05]  /*2a520*/  @!P1 BRA `(.L_x_572) ;  /* 0x0000000000b49947 */ /* 0x000fea0003800000 */
[----:B------:R-:W-:Y:S01]  /*2a530*/  MOV R25, UR27 ;  /* 0x0000001b00197c02 */ /* 0x000fe20008000f00 */
[----:B--23--:R-:W-:Y:S02]  /*2a540*/  HFMA2 R16, -RZ, RZ, 0, 0 ;  /* 0x00000000ff107431 */ /* 0x00cfe400000001ff */
[----:B-1----:R-:W-:Y:S02]  /*2a550*/  HFMA2 R21, -RZ, RZ, 0, 0 ;  /* 0x00000000ff157431 */ /* 0x002fe400000001ff */
[----:B------:R-:W-:-:S05]  /*2a560*/  IMAD R25, R25, 0x6, RZ ;  /* 0x0000000619197824 */ /* 0x000fca00078e02ff */
[----:B------:R-:W-:-:S04]  /*2a570*/  ISETP.GT.U32.AND P0, PT, R25, RZ, PT ;  /* 0x000000ff1900720c */ /* 0x000fc80003f04070 */
[----:B------:R-:W-:-:S13]  /*2a580*/  ISETP.GT.U32.AND.EX P0, PT, RZ, RZ, PT, P0 ;  /* 0x000000ffff00720c */ /* 0x000fda0003f04100 */
[----:B------:R-:W-:Y:S01]  /*2a590*/  @!P0 IMAD.U32 R17, R16, 0x4, R1 ;  /* 0x0000000410118824 */ /* 0x000fe200078e0001 */
[----:B------:R-:W-:-:S04]  /*2a5a0*/  @!P0 MOV R16, 0x1 ;  /* 0x0000000100108802 */ /* 0x000fc80000000f00 */
[CC--:B------:R-:W-:Y:S01]  /*2a5b0*/  IADD3 R18, P4, PT, R25.reuse, -R16.reuse, RZ ;  /* 0x8000001019127210 */ /* 0x0c0fe20007f9e0ff */
[----:B------:R1:W-:Y:S01]  /*2a5c0*/  @!P0 STL [R17+0x1cb0], RZ ;  /* 0x001cb0ff11008387 */ /* 0x0003e20000100800 */
[----:B------:R-:W-:Y:S02]  /*2a5d0*/  ISETP.GT.U32.AND P2, PT, R25, R16, PT ;  /* 0x000000101900720c */ /* 0x000fe40003f44070 */
[----:B------:R-:W-:Y:S02]  /*2a5e0*/  ISETP.LE.U32.AND P3, PT, R18, 0x3, PT ;  /* 0x000000031200780c */ /* 0x000fe40003f63070 */
[-C--:B------:R-:W-:Y:S02]  /*2a5f0*/  ISETP.GT.U32.AND.EX P2, PT, RZ, R21.reuse, PT, P2 ;  /* 0x00000015ff00720c */ /* 0x080fe40003f44120 */
[----:B------:R-:W-:-:S04]  /*2a600*/  IADD3.X R18, PT, PT, RZ, ~R21, RZ, P4, !PT ;  /* 0x80000015ff127210 */ /* 0x000fc800027fe4ff */
[----:B------:R-:W-:-:S13]  /*2a610*/  ISETP.LE.U32.OR.EX P2, PT, R18, RZ, !P2, P3 ;  /* 0x000000ff1200720c */ /* 0x000fda0005743530 */
[----:B-1----:R-:W-:Y:S05]  /*2a620*/  @P2 BRA `(.L_x_573) ;  /* 0x0000000000342947 */ /* 0x002fea0003800000 */
[----:B------:R-:W-:Y:S02]  /*2a630*/  IADD3 R19, P2, PT, R25, -0x3, RZ ;  /* 0xfffffffd19137810 */ /* 0x000fe40007f5e0ff */
[----:B------:R-:W-:-:S03]  /*2a640*/  PLOP3.LUT P0, PT, PT, PT, PT, 0x8, 0x80 ;  /* 0x000000000080781c */ /* 0x000fc60003f0e170 */
[----:B------:R-:W-:-:S10]  /*2a650*/  IMAD.X R18, RZ, RZ, -0x1, P2 ;  /* 0xffffffffff127424 */ /* 0x000fd400010e06ff */
.L_x_574:
[C---:B------:R-:W-:Y:S02]  /*2a660*/  LEA R17, R16.reuse, R1, 0x2 ;  /* 0x0000000110117211 */ /* 0x040fe400078e10ff */
[----:B------:R-:W-:-:S03]  /*2a670*/  IADD3 R16, P2, PT, R16, 0x4, RZ ;  /* 0x0000000410107810 */ /* 0x000fc60007f5e0ff */
        /* <DEDUP_REMOVED lines=8> */
.L_x_573:
[CC--:B------:R-:W-:Y:S02]  /*2a700*/  IADD3 R17, P4, PT, R25.reuse, -R16.reuse, RZ ;  /* 0x8000001019117210 */ /* 0x0c0fe40007f9e0ff */
[----:B------:R-:W-:Y:S02]  /*2a710*/  ISETP.GT.U32.AND P3, PT, R25, R16, PT ;  /* 0x000000101900720c */ /* 0x000fe40003f64070 */
[----:B------:R-:W-:Y:S02]  /*2a720*/  ISETP.LE.U32.AND P2, PT, R17, 0x1, PT ;  /* 0x000000011100780c */ /* 0x000fe40003f43070 */
[-C--:B------:R-:W-:Y:S02]  /*2a730*/  ISETP.GT.U32.AND.EX P3, PT, RZ, R21.reuse, PT, P3 ;  /* 0x00000015ff00720c */ /* 0x080fe40003f64130 */
[----:B------:R-:W-:-:S04]  /*2a740*/  IADD3.X R17, PT, PT, RZ, ~R21, RZ, P4, !PT ;  /* 0x80000015ff117210 */ /* 0x000fc800027fe4ff */
[----:B------:R-:W-:-:S13]  /*2a750*/  ISETP.LE.U32.OR.EX P2, PT, R17, RZ, !P3, P2 ;  /* 0x000000ff1100720c */ /* 0x000fda0005f43520 */
[C---:B------:R-:W-:Y:S01]  /*2a760*/  @!P2 IMAD.U32 R17, R16.reuse, 0x4, R1 ;  /* 0x000000041011a824 */ /* 0x040fe200078e0001 */
[----:B------:R-:W-:Y:S02]  /*2a770*/  @!P2 IADD3 R16, P4, PT, R16, 0x2, RZ ;  /* 0x000000021010a810 */ /* 0x000fe40007f9e0ff */
[----:B------:R-:W-:Y:S02]  /*2a780*/  @!P2 PLOP3.LUT P0, PT, PT, PT, PT, 0x8, 0x80 ;  /* 0x000000000080a81c */ /* 0x000fe40003f0e170 */
[----:B------:R-:W-:Y:S01]  /*2a790*/  ISETP.LT.U32.AND P3, PT, R16, R25, PT ;  /* 0x000000191000720c */ /* 0x000fe20003f61070 */
[----:B------:R1:W-:Y:S01]  /*2a7a0*/  @!P2 STL [R17+0x1cb0], RZ ;  /* 0x001cb0ff1100a387 */ /* 0x0003e20000100800 */
[----:B------:R-:W-:-:S03]  /*2a7b0*/  @!P2 IADD3.X R21, PT, PT, RZ, R21, RZ, P4, !PT ;  /* 0x00000015ff15a210 */ /* 0x000fc600027fe4ff */
[----:B------:R1:W-:Y:S01]  /*2a7c0*/  @!P2 STL [R17+0x1cb4], RZ ;  /* 0x001cb4ff1100a387 */ /* 0x0003e20000100800 */
[----:B------:R-:W-:-:S13]  /*2a7d0*/  ISETP.LT.U32.OR.EX P0, PT, R21, RZ, P0, P3 ;  /* 0x000000ff1500720c */ /* 0x000fda0000701530 */
[----:B------:R-:W-:-:S05]  /*2a7e0*/  @P0 LEA R16, R16, R1, 0x2 ;  /* 0x0000000110100211 */ /* 0x000fca00078e10ff */
[----:B------:R1:W-:Y:S02]  /*2a7f0*/  @P0 STL [R16+0x1cb0], RZ ;  /* 0x001cb0ff10000387 */ /* 0x0003e40000100800 */
.L_x_572:
[----:B------:R-:W-:Y:S05]  /*2a800*/  BSYNC.RECONVERGENT B2 ;  /* 0x0000000000027941 */ /* 0x000fea0003800200 */
.L_x_571:
[----:B------:R-:W-:Y:S04]  /*2a810*/  BSSY.RECONVERGENT B3, `(.L_x_575) ;  /* 0x00000ad000037945 */ /* 0x000fe80003800200 */
[----:B------:R-:W-:Y:S05]  /*2a820*/  @!P1 BRA `(.L_x_576) ;  /* 0x0000000800ac9947 */ /* 0x000fea0003800000 */
[----:B-123--:R-:W2:Y:S01]  /*2a830*/  LDL.64 R16, [R1+0x4610] ;  /* 0x0046100001107983 */ /* 0x00eea20000100a00 */
[----:B------:R-:W-:Y:S01]  /*2a840*/  BSSY.RECONVERGENT B4, `(.L_x_577) ;  /* 0x000000e000047945 */ /* 0x000fe20003800200 */
[----:B--2---:R-:W-:-:S05]  /*2a850*/  FMUL R39, R16, 1.4142135381698608398 ;  /* 0x3fb504f310277820 */ /* 0x004fca0000400000 */
[----:B------:R-:W-:-:S04]  /*2a860*/  IADD3 R16, PT, PT, R39, 0x1800000, RZ ;  /* 0x0180000027107810 */ /* 0x000fc80007ffe0ff */
[----:B------:R-:W-:-:S04]  /*2a870*/  LOP3.LUT R16, R16, 0x7f800000, RZ, 0xc0, !PT ;  /* 0x7f80000010107812 */ /* 0x000fc800078ec0ff */
[----:B------:R-:W-:-:S13]  /*2a880*/  ISETP.GT.U32.AND P0, PT, R16, 0x1ffffff, PT ;  /* 0x01ffffff1000780c */ /* 0x000fda0003f04070 */
[----:B------:R-:W-:Y:S05]  /*2a890*/  @P0 BRA `(.L_x_578) ;  /* 0x0000000000100947 */ /* 0x000fea0003800000 */
[----:B------:R-:W-:-:S07]  /*2a8a0*/  MOV R42, 0x2a8c0 ;  /* 0x0002a8c0002a7802 */ /* 0x000fce0000000f00 */
[----:B0---4-:R-:W-:Y:S05]  /*2a8b0*/  CALL.REL.NOINC `($__internal_1_$__cuda_sm20_rcp_rn_f32_slowpath) ;  /* 0x0000009000807944 */ /* 0x011fea0003c00000 */
[----:B------:R-:W-:Y:S01]  /*2a8c0*/  IMAD.MOV.U32 R16, RZ, RZ, R37 ;  /* 0x000000ffff107224 */ /* 0x000fe200078e0025 */
[----:B------:R-:W-:Y:S06]  /*2a8d0*/  BRA `(.L_x_579) ;  /* 0x0000000000107947 */ /* 0x000fec0003800000 */
.L_x_578:
[----:B------:R-:W1:Y:S02]  /*2a8e0*/  MUFU.RCP R16, R39 ;  /* 0x0000002700107308 */ /* 0x000e640000001000 */
[----:B-1----:R-:W-:-:S04]  /*2a8f0*/  FFMA R18, R39, R16, -1 ;  /* 0xbf80000027127423 */ /* 0x002fc80000000010 */
[----:B------:R-:W-:-:S04]  /*2a900*/  FADD.FTZ R19, -R18, -RZ ;  /* 0x800000ff12137221 */ /* 0x000fc80000010100 */
[----:B------:R-:W-:-:S07]  /*2a910*/  FFMA R16, R16, R19, R16 ;  /* 0x0000001310107223 */ /* 0x000fce0000000010 */
.L_x_579:
[----:B------:R-:W-:Y:S05]  /*2a920*/  BSYNC.RECONVERGENT B4 ;  /* 0x0000000000047941 */ /* 0x000fea0003800200 */
.L_x_577:
[----:B------:R-:W-:Y:S01]  /*2a930*/  FMUL R39, R17, 1.4142135381698608398 ;  /* 0x3fb504f311277820 */ /* 0x000fe20000400000 */
[----:B------:R-:W-:Y:S04]  /*2a940*/  BSSY.RECONVERGENT B4, `(.L_x_580) ;  /* 0x000000c000047945 */ /* 0x000fe80003800200 */
[----:B------:R-:W-:-:S04]  /*2a950*/  IADD3 R17, PT, PT, R39, 0x1800000, RZ ;  /* 0x0180000027117810 */ /* 0x000fc80007ffe0ff */
[----:B------:R-:W-:-:S04]  /*2a960*/  LOP3.LUT R17, R17, 0x7f800000, RZ, 0xc0, !PT ;  /* 0x7f80000011117812 */ /* 0x000fc800078ec0ff */
[----:B------:R-:W-:-:S13]  /*2a970*/  ISETP.GT.U32.AND P0, PT, R17, 0x1ffffff, PT ;  /* 0x01ffffff1100780c */ /* 0x000fda0003f04070 */
[----:B------:R-:W-:Y:S05]  /*2a980*/  @P0 BRA `(.L_x_581) ;  /* 0x00000000000c0947 */ /* 0x000fea0003800000 */
[----:B------:R-:W-:-:S07]  /*2a990*/  MOV R42, 0x2a9b0 ;  /* 0x0002a9b0002a7802 */ /* 0x000fce0000000f00 */
[----:B0---4-:R-:W-:Y:S05]  /*2a9a0*/  CALL.REL.NOINC `($__internal_1_$__cuda_sm20_rcp_rn_f32_slowpath) ;  /* 0x0000009000447944 */ /* 0x011fea0003c00000 */
[----:B------:R-:W-:Y:S05]  /*2a9b0*/  BRA `(.L_x_582) ;  /* 0x0000000000107947 */ /* 0x000fea0003800000 */
.L_x_581:
[----:B------:R-:W1:Y:S02]  /*2a9c0*/  MUFU.RCP R18, R39 ;  /* 0x0000002700127308 */ /* 0x000e640000001000 */
[----:B-1----:R-:W-:-:S04]  /*2a9d0*/  FFMA R17, R39, R18, -1 ;  /* 0xbf80000027117423 */ /* 0x002fc80000000012 */
[----:B------:R-:W-:-:S04]  /*2a9e0*/  FADD.FTZ R17, -R17, -RZ ;  /* 0x800000ff11117221 */ /* 0x000fc80000010100 */
[----:B------:R-:W-:-:S07]  /*2a9f0*/  FFMA R37, R18, R17, R18 ;  /* 0x0000001112257223 */ /* 0x000fce0000000012 */
.L_x_582:
[----:B------:R-:W-:Y:S05]  /*2aa00*/  BSYNC.RECONVERGENT B4 ;  /* 0x0000000000047941 */ /* 0x000fea0003800200 */
.L_x_580:
[----:B------:R1:W5:Y:S01]  /*2aa10*/  LDL.64 R20, [R1+0x4608] ;  /* 0x0046080001147983 */ /* 0x0003620000100a00 */
[----:B------:R-:W2:Y:S03]  /*2aa20*/  LDCU UR39, c[0x0][0x388] ;  /* 0x00007100ff2777ac */ /* 0x000ea60008000800 */
[----:B------:R1:W5:Y:S01]  /*2aa30*/  LDL.64 R18, [R1+0x4618] ;  /* 0x0046180001127983 */ /* 0x0003620000100a00 */
[----:B------:R-:W-:Y:S01]  /*2aa40*/  UMOV UR4, URZ ;  /* 0x000000ff00047c82 */ /* 0x000fe20008000000 */
[----:B------:R-:W-:-:S05]  /*2aa50*/  UMOV UR5, URZ ;  /* 0x000000ff00057c82 */ /* 0x000fca0008000000 */
.L_x_583:
[----:B--2---:R-:W2:Y:S01]  /*2aa60*/  I2F.U32.RP R17, UR39 ;  /* 0x0000002700117d06 */ /* 0x004ea20008209000 */
[----:B------:R-:W-:Y:S01]  /*2aa70*/  UMOV UR6, URZ ;  /* 0x000000ff00067c82 */ /* 0x000fe20008000000 */
[----:B------:R-:W-:Y:S02]  /*2aa80*/  HFMA2 R42, -RZ, RZ, 0.61474609375, 16.90625 ;  /* 0x38eb4c3aff2a7431 */ /* 0x000fe400000001ff */
[----:B------:R-:W-:Y:S01]  /*2aa90*/  IMAD.MOV.U32 R46, RZ, RZ, 0x3aae005b ;  /* 0x3aae005bff2e7424 */ /* 0x000fe200078e00ff */
[----:B------:R-:W-:Y:S01]  /*2aaa0*/  UISETP.NE.U32.AND UP3, UPT, UR39, URZ, UPT ;  /* 0x000000ff2700728c */ /* 0x000fe2000bf65070 */
[----:B------:R-:W-:Y:S02]  /*2aab0*/  MOV R26, 0x3c09919f ;  /* 0x3c09919f001a7802 */ /* 0x000fe40000000f00 */
[----:B--2---:R-:W2:Y:S02]  /*2aac0*/  MUFU.RCP R17, R17 ;  /* 0x0000001100117308 */ /* 0x004ea40000001000 */
[----:B--2---:R-:W-:-:S02]  /*2aad0*/  IADD3 R22, PT, PT, R17, 0xffffffe, RZ ;  /* 0x0ffffffe11167810 */ /* 0x004fc40007ffe0ff */
[----:B------:R-:W-:Y:S01]  /*2aae0*/  I2FP.F32.U32 R17, UR4 ;  /* 0x0000000400117c45 */ /* 0x000fe20008201000 */
[----:B------:R-:W-:-:S03]  /*2aaf0*/  UIADD3 UR4, UPT, UPT, UR4, 0x1, URZ ;  /* 0x0000000104047890 */ /* 0x000fc6000fffe0ff */
[----:B------:R-:W2:Y:S01]  /*2ab00*/  F2I.FTZ.U32.TRUNC.NTZ R22, R22 ;  /* 0x0000001600167305 */ /* 0x000ea2000021f000 */
[----:B-----5:R-:W-:-:S04]  /*2ab10*/  FADD R25, -R20, R17 ;  /* 0x0000001114197221 */ /* 0x020fc80000000100 */
[C---:B------:R-:W-:Y:S01]  /*2ab20*/  FADD R17, R25.reuse, 0.5 ;  /* 0x3f00000019117421 */ /* 0x040fe20000000000 */
[----:B------:R-:W-:-:S03]  /*2ab30*/  FADD R25, R25, -0.5 ;  /* 0xbf00000019197421 */ /* 0x000fc60000000000 */
[----:B------:R-:W-:-:S04]  /*2ab40*/  FMUL R17, R17, R16 ;  /* 0x0000001011117220 */ /* 0x000fc80000400000 */
[C---:B------:R-:W-:Y:S01]  /*2ab50*/  FMUL R24, R17.reuse, R17 ;  /* 0x0000001111187220 */ /* 0x040fe20000400000 */
[----:B------:R-:W-:Y:S02]  /*2ab60*/  FSETP.GE.AND P0, PT, |R17|, 1.0029599666595458984, PT ;  /* 0x3f8060fe1100780b */ /* 0x000fe40003f06200 */
[----:B--2---:R-:W-:Y:S01]  /*2ab70*/  R2UR UR7, R22 ;  /* 0x00000000160772ca */ /* 0x004fe200000e0000 */
[----:B------:R-:W-:Y:S01]  /*2ab80*/  FMUL R22, R25, R16 ;  /* 0x0000001019167220 */ /* 0x000fe20000400000 */
[----:B------:R-:W-:Y:S02]  /*2ab90*/  FSEL R24, |R17|, R24, P0 ;  /* 0x0000001811187208 */ /* 0x000fe40000000200 */
[----:B------:R-:W-:Y:S01]  /*2aba0*/  FSEL R27, R42, 8.4834944573231041431e-05, P0 ;  /* 0x38b1e96a2a1b7808 */ /* 0x000fe20000000000 */
[----:B------:R-:W-:Y:S01]  /*2abb0*/  FMUL R25, R22, R22 ;  /* 0x0000001616197220 */ /* 0x000fe20000400000 */
[----:B------:R-:W-:Y:S02]  /*2abc0*/  FSEL R39, -R46, -0.00082130916416645050049, P0 ;  /* 0xba574d202e277808 */ /* 0x000fe40000000100 */
[----:B------:R-:W-:-:S02]  /*2abd0*/  FSETP.GE.AND P2, PT, |R22|, 1.0029599666595458984, PT ;  /* 0x3f8060fe1600780b */ /* 0x000fc40003f46200 */
[----:B------:R-:W-:Y:S01]  /*2abe0*/  FSEL R38, R26, 0.0052134888246655464172, P0 ;  /* 0x3baad5ea1a267808 */ /* 0x000fe20000000000 */
[----:B------:R-:W-:Y:S01]  /*2abf0*/  FFMA R39, R24, R27, R39 ;  /* 0x0000001b18277223 */ /* 0x000fe20000000027 */
[----:B------:R-:W-:Y:S01]  /*2ac00*/  HFMA2 R27, -RZ, RZ, 1.28515625, -179.25 ;  /* 0x3d24d99aff1b7431 */ /* 0x000fe200000001ff */
[----:B------:R-:W-:Y:S01]  /*2ac10*/  UIADD3 UR38, UPT, UPT, URZ, -UR7, URZ ;  /* 0x80000007ff267290 */ /* 0x000fe2000fffe0ff */
[----:B------:R-:W-:Y:S01]  /*2ac20*/  FSEL R25, |R22|, R25, P2 ;  /* 0x0000001916197208 */ /* 0x000fe20001000200 */
[----:B------:R-:W-:Y:S01]  /*2ac30*/  FFMA R39, R24, R39, R38 ;  /* 0x0000002718277223 */ /* 0x000fe20000000026 */
[----:B------:R-:W-:Y:S01]  /*2ac40*/  FSEL R40, R42, 8.4834944573231041431e-05, P2 ;  /* 0x38b1e96a2a287808 */ /* 0x000fe20001000000 */
[----:B------:R-:W-:Y:S01]  /*2ac50*/  UIMAD UR38, UR38, UR39, URZ ;  /* 0x00000027262672a4 */ /* 0x000fe2000f8e02ff */
[----:B------:R-:W-:Y:S02]  /*2ac60*/  FSEL R48, -R46, -0.00082130916416645050049, P2 ;  /* 0xba574d202e307808 */ /* 0x000fe40001000100 */
[----:B------:R-:W-:Y:S01]  /*2ac70*/  FSEL R38, R26, 0.0052134888246655464172, P2 ;  /* 0x3baad5ea1a267808 */ /* 0x000fe20001000000 */
[----:B------:R-:W-:Y:S01]  /*2ac80*/  UIMAD.WIDE.U32 UR6, UR7, UR38, UR6 ;  /* 0x00000026070672a5 */ /* 0x000fe2000f8e0006 */
[----:B----4-:R-:W-:Y:S01]  /*2ac90*/  FSEL R41, -R27, -0.026868773624300956726, P0 ;  /* 0xbcdc1be71b297808 */ /* 0x010fe20000000100 */
[----:B------:R-:W-:Y:S01]  /*2aca0*/  FFMA R48, R25, R40, R48 ;  /* 0x0000002819307223 */ /* 0x000fe20000000030 */
[----:B------:R-:W-:Y:S01]  /*2acb0*/  MOV R40, 0x3e235519 ;  /* 0x3e23551900287802 */ /* 0x000fe20000000f00 */
[----:B------:R-:W-:Y:S01]  /*2acc0*/  UIMAD.WIDE.U32 UR6, UR7, UR5, URZ ;  /* 0x00000005070672a5 */ /* 0x000fe2000f8e00ff */
[----:B------:R-:W-:Y:S01]  /*2acd0*/  FSEL R50, -R27, -0.026868773624300956726, P2 ;  /* 0xbcdc1be71b327808 */ /* 0x000fe20001000100 */
[C---:B------:R-:W-:Y:S01]  /*2ace0*/  FFMA R48, R25.reuse, R48, R38 ;  /* 0x0000003019307223 */ /* 0x040fe20000000026 */
[----:B------:R-:W-:Y:S01]  /*2acf0*/  FSEL R43, R40, 0.11284004896879196167, P0 ;  /* 0x3de718af282b7808 */ /* 0x000fe20000000000 */
[----:B------:R-:W-:Y:S01]  /*2ad00*/  UIADD3 UR6, UPT, UPT, -UR7, URZ, URZ ;  /* 0x000000ff07067290 */ /* 0x000fe2000fffe1ff */
[C---:B------:R-:W-:Y:S01]  /*2ad10*/  FFMA R41, R24.reuse, R39, R41 ;  /* 0x0000002718297223 */ /* 0x040fe20000000029 */
[----:B------:R-:W-:Y:S01]  /*2ad20*/  FFMA R48, R25, R48, R50 ;  /* 0x0000003019307223 */ /* 0x000fe20000000032 */
[----:B------:R-:W-:Y:S01]  /*2ad30*/  IMAD.MOV.U32 R39, RZ, RZ, 0x3f69b4f9 ;  /* 0x3f69b4f9ff277424 */ /* 0x000fe200078e00ff */
[----:B------:R-:W-:Y:S01]  /*2ad40*/  UIMAD UR6, UR39, UR6, UR5 ;  /* 0x00000006270672a4 */ /* 0x000fe2000f8e0205 */
[----:B------:R-:W-:-:S03]  /*2ad50*/  FFMA R47, R24, R41, R43 ;  /* 0x00000029182f7223 */ /* 0x000fc6000000002b */
[----:B------:R-:W-:Y:S01]  /*2ad60*/  UISETP.GE.U32.AND UP0, UPT, UR6, UR39, UPT ;  /* 0x000000270600728c */ /* 0x000fe2000bf06070 */
[----:B------:R-:W-:-:S05]  /*2ad70*/  FSEL R51, R39, -0.37612664699554443359, P0 ;  /* 0xbec093ac27337808 */ /* 0x000fca0000000000 */
[----:B------:R-:W-:-:S05]  /*2ad80*/  FFMA R47, R24, R47, R51 ;  /* 0x0000002f182f7223 */ /* 0x000fca0000000033 */
[----:B------:R-:W-:Y:S02]  /*2ad90*/  @UP0 UIADD3 UR6, UPT, UPT, UR6, -UR39, URZ ;  /* 0x8000002706060290 */ /* 0x000fe4000fffe0ff */
[----:B------:R-:W-:Y:S02]  /*2ada0*/  @UP0 UIADD3 UR7, UPT, UPT, UR7, 0x1, URZ ;  /* 0x0000000107070890 */ /* 0x000fe4000fffe0ff */
[----:B------:R-:W-:Y:S02]  /*2adb0*/  UISETP.GE.U32.AND UP2, UPT, UR6, UR39, UPT ;  /* 0x000000270600728c */ /* 0x000fe4000bf46070 */
[----:B------:R-:W-:Y:S02]  /*2adc0*/  ULEA UR6, UR5, UR16, 0x2 ;  /* 0x0000001005067291 */ /* 0x000fe4000f8e10ff */
[----:B------:R-:W-:Y:S02]  /*2add0*/  UISETP.NE.AND UP0, UPT, UR4, UR39, UPT ;  /* 0x000000270400728c */ /* 0x000fe4000bf05270 */
[----:B------:R-:W-:-:S02]  /*2ade0*/  UIADD3 UR5, UPT, UPT, UR5, 0x1, URZ ;  /* 0x0000000105057890 */ /* 0x000fc4000fffe0ff */
[----:B------:R-:W-:Y:S02]  /*2adf0*/  USEL UR4, UR4, URZ, UP0 ;  /* 0x000000ff04047287 */ /* 0x000fe40008000000 */
[----:B------:R-:W-:Y:S02]  /*2ae00*/  UISETP.NE.AND UP0, UPT, UR5, UR29, UPT ;  /* 0x0000001d0500728c */ /* 0x000fe4000bf05270 */
[----:B------:R-:W-:Y:S02]  /*2ae10*/  @UP2 UIADD3 UR7, UPT, UPT, UR7, 0x1, URZ ;  /* 0x0000000107072890 */ /* 0x000fe4000fffe0ff */
[----:B------:R-:W-:-:S06]  /*2ae20*/  @!UP3 ULOP3.LUT UR7, URZ, UR39, URZ, 0x33, !UPT ;  /* 0x00000027ff07b292 */ /* 0x000fcc000f8e33ff */
[----:B------:R-:W-:-:S05]  /*2ae30*/  I2FP.F32.U32 R52, UR7 ;  /* 0x0000000700347c45 */ /* 0x000fca0008201000 */
[----:B------:R-:W-:-:S04]  /*2ae40*/  FADD R52, -R21, R52 ;  /* 0x0000003415347221 */ /* 0x000fc80000000100 */
[C---:B------:R-:W-:Y:S01]  /*2ae50*/  FADD R38, R52.reuse, 0.5 ;  /* 0x3f00000034267421 */ /* 0x040fe20000000000 */
[----:B------:R-:W-:-:S03]  /*2ae60*/  FADD R50, R52, -0.5 ;  /* 0xbf00000034327421 */ /* 0x000fc60000000000 */
[-C--:B------:R-:W-:Y:S01]  /*2ae70*/  FMUL R38, R38, R37.reuse ;  /* 0x0000002526267220 */ /* 0x080fe20000400000 */
[----:B------:R-:W-:Y:S01]  /*2ae80*/  FMUL R41, R50, R37 ;  /* 0x0000002532297220 */ /* 0x000fe20000400000 */
[----:B------:R-:W-:Y:S02]  /*2ae90*/  FSEL R50, R40, 0.11284004896879196167, P2 ;  /* 0x3de718af28327808 */ /* 0x000fe40001000000 */
[C---:B------:R-:W-:Y:S01]  /*2aea0*/  FMUL R43, R38.reuse, R38 ;  /* 0x00000026262b7220 */ /* 0x040fe20000400000 */
[----:B------:R-:W-:Y:S01]  /*2aeb0*/  FSETP.GE.AND P3, PT, |R38|, 1.0029599666595458984, PT ;  /* 0x3f8060fe2600780b */ /* 0x000fe20003f66200 */
[C---:B------:R-:W-:Y:S01]  /*2aec0*/  FMUL R56, R41.reuse, R41 ;  /* 0x0000002929387220 */ /* 0x040fe20000400000 */
[----:B------:R-:W-:Y:S01]  /*2aed0*/  FSETP.GE.AND P4, PT, |R41|, 1.0029599666595458984, PT ;  /* 0x3f8060fe2900780b */ /* 0x000fe20003f86200 */
[----:B------:R-:W-:Y:S01]  /*2aee0*/  FFMA R48, R25, R48, R50 ;  /* 0x0000003019307223 */ /* 0x000fe20000000032 */
[C---:B------:R-:W-:Y:S02]  /*2aef0*/  FSEL R54, -R46.reuse, -0.00082130916416645050049, P3 ;  /* 0xba574d202e367808 */ /* 0x040fe40001800100 */
[----:B------:R-:W-:Y:S01]  /*2af00*/  FSEL R55, -R46, -0.00082130916416645050049, P4 ;  /* 0xba574d202e377808 */ /* 0x000fe20002000100 */
[----:B------:R-:W-:Y:S01]  /*2af10*/  HFMA2 R46, -RZ, RZ, 1.7822265625, 0.000185489654541015625 ;  /* 0x3f210a14ff2e7431 */ /* 0x000fe200000001ff */
[----:B------:R-:W-:-:S02]  /*2af20*/  FSEL R52, R42, 8.4834944573231041431e-05, P3 ;  /* 0x38b1e96a2a347808 */ /* 0x000fc40001800000 */
[----:B------:R-:W-:Y:S02]  /*2af30*/  FSEL R53, R42, 8.4834944573231041431e-05, P4 ;  /* 0x38b1e96a2a357808 */ /* 0x000fe40002000000 */
[----:B------:R-:W-:Y:S02]  /*2af40*/  FSEL R42, |R41|, R56, P4 ;  /* 0x00000038292a7208 */ /* 0x000fe40002000200 */
[----:B------:R-:W-:Y:S02]  /*2af50*/  FSEL R43, |R38|, R43, P3 ;  /* 0x0000002b262b7208 */ /* 0x000fe40001800200 */
[----:B------:R-:W-:Y:S01]  /*2af60*/  FSEL R50, R39, -0.37612664699554443359, P2 ;  /* 0xbec093ac27327808 */ /* 0x000fe20001000000 */
[----:B------:R-:W-:Y:S01]  /*2af70*/  FFMA R53, R42, R53, R55 ;  /* 0x000000352a357223 */ /* 0x000fe20000000037 */
[----:B------:R-:W-:Y:S01]  /*2af80*/  FSEL R51, R46, 0.12837915122509002686, P0 ;  /* 0x3e0375d32e337808 */ /* 0x000fe20000000000 */
[----:B------:R-:W-:Y:S01]  /*2af90*/  FFMA R52, R43, R52, R54 ;  /* 0x000000342b347223 */ /* 0x000fe20000000036 */
[C---:B------:R-:W-:Y:S01]  /*2afa0*/  FSEL R55, R26.reuse, 0.0052134888246655464172, P4 ;  /* 0x3baad5ea1a377808 */ /* 0x040fe20002000000 */
[----:B------:R-:W-:Y:S01]  /*2afb0*/  FFMA R48, R25, R48, R50 ;  /* 0x0000003019307223 */ /* 0x000fe20000000032 */
[----:B------:R-:W-:Y:S01]  /*2afc0*/  FSEL R54, R26, 0.0052134888246655464172, P3 ;  /* 0x3baad5ea1a367808 */ /* 0x000fe20001800000 */
[----:B------:R-:W-:Y:S01]  /*2afd0*/  FFMA R26, R24, R47, R51 ;  /* 0x0000002f181a7223 */ /* 0x000fe20000000033 */
[----:B------:R-:W-:Y:S01]  /*2afe0*/  FSEL R51, -R27, -0.026868773624300956726, P4 ;  /* 0xbcdc1be71b337808 */ /* 0x000fe20002000100 */
[----:B------:R-:W-:Y:S01]  /*2aff0*/  FFMA R53, R42, R53, R55 ;  /* 0x000000352a357223 */ /* 0x000fe20000000037 */
[----:B------:R-:W-:Y:S01]  /*2b000*/  FSEL R47, -R24, R17, P0 ;  /* 0x00000011182f7208 */ /* 0x000fe20000000100 */
[----:B------:R-:W-:Y:S01]  /*2b010*/  FFMA R52, R43, R52, R54 ;  /* 0x000000342b347223 */ /* 0x000fe20000000036 */
[----:B------:R-:W-:Y:S01]  /*2b020*/  FSEL R54, -R27, -0.026868773624300956726, P3 ;  /* 0xbcdc1be71b367808 */ /* 0x000fe20001800100 */
[----:B------:R-:W-:Y:S01]  /*2b030*/  FFMA R51, R42, R53, R51 ;  /* 0x000000352a337223 */ /* 0x000fe20000000033 */
[----:B------:R-:W-:Y:S01]  /*2b040*/  FSEL R27, R40, 0.11284004896879196167, P4 ;  /* 0x3de718af281b7808 */ /* 0x000fe20002000000 */
[----:B------:R-:W-:Y:S01]  /*2b050*/  FFMA R24, R26, R47, R47 ;  /* 0x0000002f1a187223 */ /* 0x000fe2000000002f */
[----:B------:R-:W-:Y:S01]  /*2b060*/  FSEL R50, R46, 0.12837915122509002686, P2 ;  /* 0x3e0375d32e327808 */ /* 0x000fe20001000000 */
[----:B------:R-:W-:Y:S01]  /*2b070*/  FFMA R52, R43, R52, R54 ;  /* 0x000000342b347223 */ /* 0x000fe20000000036 */
[----:B------:R-:W-:Y:S01]  /*2b080*/  FSEL R47, R39, -0.37612664699554443359, P4 ;  /* 0xbec093ac272f7808 */ /* 0x000fe20002000000 */
[----:B------:R-:W-:Y:S01]  /*2b090*/  FFMA R51, R42, R51, R27 ;  /* 0x000000332a337223 */ /* 0x000fe2000000001b */
[C---:B------:R-:W-:Y:S01]  /*2b0a0*/  FSEL R27, -R25.reuse, R22, P2 ;  /* 0x00000016191b7208 */ /* 0x040fe20001000100 */
[----:B------:R-:W-:Y:S01]  /*2b0b0*/  FFMA R48, R25, R48, R50 ;  /* 0x0000003019307223 */ /* 0x000fe20000000032 */
[----:B------:R-:W-:Y:S01]  /*2b0c0*/  FSEL R40, R40, 0.11284004896879196167, P3 ;  /* 0x3de718af28287808 */ /* 0x000fe20001800000 */
[----:B------:R-:W-:Y:S01]  /*2b0d0*/  FFMA R47, R42, R51, R47 ;  /* 0x000000332a2f7223 */ /* 0x000fe2000000002f */
[----:B------:R-:W-:Y:S01]  /*2b0e0*/  FSEL R53, R46, 0.12837915122509002686, P4 ;  /* 0x3e0375d32e357808 */ /* 0x000fe20002000000 */
[----:B------:R-:W-:Y:S01]  /*2b0f0*/  FFMA R26, R48, R27, R27 ;  /* 0x0000001b301a7223 */ /* 0x000fe2000000001b */
[----:B------:R-:W-:Y:S01]  /*2b100*/  FSEL R48, R39, -0.37612664699554443359, P3 ;  /* 0xbec093ac27307808 */ /* 0x000fe20001800000 */
[C---:B------:R-:W-:Y:S01]  /*2b110*/  FFMA R40, R43.reuse, R52, R40 ;  /* 0x000000342b287223 */ /* 0x040fe20000000028 */
[----:B------:R-:W-:Y:S01]  /*2b120*/  FSEL R39, R46, 0.12837915122509002686, P3 ;  /* 0x3e0375d32e277808 */ /* 0x000fe20001800000 */
[C---:B------:R-:W-:Y:S01]  /*2b130*/  FFMA R47, R42.reuse, R47, R53 ;  /* 0x0000002f2a2f7223 */ /* 0x040fe20000000035 */
[----:B------:R-:W-:Y:S01]  /*2b140*/  FSEL R42, -R42, R41, P4 ;  /* 0x000000292a2a7208 */ /* 0x000fe20002000100 */
[----:B------:R-:W-:Y:S01]  /*2b150*/  FFMA R40, R43, R40, R48 ;  /* 0x000000282b287223 */ /* 0x000fe20000000030 */
[----:B------:R-:W2:Y:S03]  /*2b160*/  @P2 MUFU.EX2 R27, R26 ;  /* 0x0000001a001b2308 */ /* 0x000ea60000000800 */
[----:B------:R-:W-:Y:S01]  /*2b170*/  FFMA R47, R47, R42, R42 ;  /* 0x0000002a2f2f7223 */ /* 0x000fe2000000002a */
[C---:B------:R-:W-:Y:S01]  /*2b180*/  FSEL R42, -R43.reuse, R38, P3 ;  /* 0x000000262b2a7208 */ /* 0x040fe20001800100 */
[----:B------:R-:W-:-:S03]  /*2b190*/  FFMA R39, R43, R40, R39 ;  /* 0x000000282b277223 */ /* 0x000fc60000000027 */
[----:B------:R-:W3:Y:S01]  /*2b1a0*/  @P0 MUFU.EX2 R25, R24 ;  /* 0x0000001800190308 */ /* 0x000ee20000000800 */
[----:B------:R-:W-:-:S07]  /*2b1b0*/  FFMA R39, R39, R42, R42 ;  /* 0x0000002a27277223 */ /* 0x000fce000000002a */
[----:B------:R-:W4:Y:S01]  /*2b1c0*/  @P4 MUFU.EX2 R43, R47 ;  /* 0x0000002f002b4308 */ /* 0x000f220000000800 */
[----:B--2---:R-:W-:-:S05]  /*2b1d0*/  @P2 FADD R27, -R27, 1 ;  /* 0x3f8000001b1b2421 */ /* 0x004fca0000000100 */
[----:B------:R-:W-:Y:S02]  /*2b1e0*/  @P2 LOP3.LUT R26, R27, 0x80000000, R22, 0xb8, !PT ;  /* 0x800000001b1a2812 */ /* 0x000fe400078eb816 */
[----:B------:R-:W2:Y:S01]  /*2b1f0*/  @P3 MUFU.EX2 R42, R39 ;  /* 0x00000027002a3308 */ /* 0x000ea20000000800 */
[----:B---3--:R-:W-:-:S05]  /*2b200*/  @P0 FADD R40, -R25, 1 ;  /* 0x3f80000019280421 */ /* 0x008fca0000000100 */
[----:B------:R-:W-:Y:S01]  /*2b210*/  @P0 LOP3.LUT R24, R40, 0x80000000, R17, 0xb8, !PT ;  /* 0x8000000028180812 */ /* 0x000fe200078eb811 */
[----:B------:R-:W-:Y:S01]  /*2b220*/  FMUL R17, R26, 0.5 ;  /* 0x3f0000001a117820 */ /* 0x000fe20000400000 */
[----:B----4-:R-:W-:-:S03]  /*2b230*/  @P4 FADD R22, -R43, 1 ;  /* 0x3f8000002b164421 */ /* 0x010fc60000000100 */
[----:B------:R-:W-:Y:S02]  /*2b240*/  FFMA R17, R24, 0.5, -R17 ;  /* 0x3f00000018117823 */ /* 0x000fe40000000811 */
[----:B------:R-:W-:Y:S02]  /*2b250*/  @P4 LOP3.LUT R47, R22, 0x80000000, R41, 0xb8, !PT ;  /* 0x80000000162f4812 */ /* 0x000fe400078eb829 */
[----:B------:R-:W-:Y:S01]  /*2b260*/  FMUL R17, R18, R17 ;  /* 0x0000001112117220 */ /* 0x000fe20000400000 */
[----:B--2---:R-:W-:Y:S02]  /*2b270*/  @P3 FADD R25, -R42, 1 ;  /* 0x3f8000002a193421 */ /* 0x004fe40000000100 */
[----:B------:R-:W-:-:S03]  /*2b280*/  FMUL R22, R47, 0.5 ;  /* 0x3f0000002f167820 */ /* 0x000fc60000400000 */
[----:B------:R-:W-:-:S05]  /*2b290*/  @P3 LOP3.LUT R39, R25, 0x80000000, R38, 0xb8, !PT ;  /* 0x8000000019273812 */ /* 0x000fca00078eb826 */
[----:B------:R-:W-:-:S04]  /*2b2a0*/  FFMA R22, R39, 0.5, -R22 ;  /* 0x3f00000027167823 */ /* 0x000fc80000000816 */
[----:B------:R-:W-:-:S05]  /*2b2b0*/  FFMA R17, R22, R17, R19 ;  /* 0x0000001116117223 */ /* 0x000fca0000000013 */
[----:B------:R2:W-:Y:S01]  /*2b2c0*/  STL [UR6], R17 ;  /* 0x00000011ff007987 */ /* 0x0005e20008100806 */
[----:B------:R-:W-:Y:S05]  /*2b2d0*/  BRA.U UP0, `(.L_x_583) ;  /* 0xfffffff500e07547 */ /* 0x000fea000b83ffff */
.L_x_576:
[----:B------:R-:W-:Y:S05]  /*2b2e0*/  BSYNC.RECONVERGENT B3 ;  /* 0x0000000000037941 */ /* 0x000fea0003800200 */
.L_x_575:
[----:B------:R-:W-:Y:S05]  /*2b2f0*/  BRA.U UP1, `(.L_x_584) ;  /* 0x0000000101a07547 */ /* 0x000fea000b800000 */
[----:B-123--:R-:W-:Y:S01]  /*2b300*/  MOV R16, UR27 ;  /* 0x0000001b00107c02 */ /* 0x00efe20008000f00 */
[----:B------:R-:W-:Y:S01]  /*2b310*/  UMOV UR4, URZ ;  /* 0x000000ff00047c82 */ /* 0x000fe20008000000 */
[----:B------:R-:W-:Y:S02]  /*2b320*/  UMOV UR5, URZ ;  /* 0x000000ff00057c82 */ /* 0x000fe40008000000 */
[----:B------:R-:W-:-:S13]  /*2b330*/  ISETP.GE.U32.AND P0, PT, R16, 0x4, PT ;  /* 0x000000041000780c */ /* 0x000fda0003f06070 */
[----:B------:R-:W-:Y:S05]  /*2b340*/  @!P0 BRA `(.L_x_585) ;  /* 0x0000000000608947 */ /* 0x000fea0003800000 */
[----:B------:R-:W-:Y:S01]  /*2b350*/  HFMA2 R18, -RZ, RZ, 0, 0 ;  /* 0x00000000ff127431 */ /* 0x000fe200000001ff */
[----:B------:R-:W-:-:S12]  /*2b360*/  ULOP3.LUT UR4, UR29, 0x3fc, URZ, 0xc0, !UPT ;  /* 0x000003fc1d047892 */ /* 0x000fd8000f8ec0ff */
.L_x_586:
[----:B------:R-:W-:-:S04]  /*2b370*/  IMAD.WIDE.U32 R16, R18, 0x4, R44 ;  /* 0x0000000412107825 */ /* 0x000fc800078e002c */
[C---:B-1----:R-:W-:Y:S01]  /*2b380*/  IMAD R37, R18.reuse, 0x4, R1 ;  /* 0x0000000412257824 */ /* 0x042fe200078e0201 */
[----:B------:R-:W2:Y:S04]  /*2b390*/  LDG.E R19, desc[UR14][R16.64] ;  /* 0x0000000e10137981 */ /* 0x000ea8000c1e1900 */
[----:B------:R-:W3:Y:S04]  /*2b3a0*/  LDG.E R21, desc[UR14][R16.64+0x4] ;  /* 0x0000040e10157981 */ /* 0x000ee8000c1e1900 */
[----:B------:R-:W5:Y:S04]  /*2b3b0*/  LDG.E R24, desc[UR14][R16.64+0x8] ;  /* 0x0000080e10187981 */ /* 0x000f68000c1e1900 */
[----:B------:R-:W4:Y:S04]  /*2b3c0*/  LDG.E R26, desc[UR14][R16.64+0xc] ;  /* 0x00000c0e101a7981 */ /* 0x000f28000c1e1900 */
[----:B------:R-:W2:Y:S04]  /*2b3d0*/  LDL R20, [R37+0xee8] ;  /* 0x000ee80025147983 */ /* 0x000ea80000100800 */
[----:B------:R-:W3:Y:S04]  /*2b3e0*/  LDL R22, [R37+0xeec] ;  /* 0x000eec0025167983 */ /* 0x000ee80000100800 */
[----:B------:R-:W5:Y:S04]  /*2b3f0*/  LDL R25, [R37+0xef0] ;  /* 0x000ef00025197983 */ /* 0x000f680000100800 */
[----:B------:R-:W4:Y:S01]  /*2b400*/  LDL R27, [R37+0xef4] ;  /* 0x000ef400251b7983 */ /* 0x000f220000100800 */
[----:B------:R-:W-:-:S04]  /*2b410*/  IADD3 R18, PT, PT, R18, 0x4, RZ ;  /* 0x0000000412127810 */ /* 0x000fc80007ffe0ff */
[----:B------:R-:W-:Y:S01]  /*2b420*/  ISETP.NE.AND P0, PT, R18, UR4, PT ;  /* 0x0000000412007c0c */ /* 0x000fe2000bf05270 */
[----:B--2---:R-:W-:Y:S01]  /*2b430*/  FADD R19, R19, -R20 ;  /* 0x8000001413137221 */ /* 0x004fe20000000000 */
[----:B---3--:R-:W-:-:S04]  /*2b440*/  FADD R21, R21, -R22 ;  /* 0x8000001615157221 */ /* 0x008fc80000000000 */
[----:B------:R1:W-:Y:S01]  /*2b450*/  STL [R37+0x15cc], R19 ;  /* 0x0015cc1325007387 */ /* 0x0003e20000100800 */
[----:B-----5:R-:W-:-:S03]  /*2b460*/  FADD R24, R24, -R25 ;  /* 0x8000001918187221 */ /* 0x020fc60000000000 */
[----:B------:R1:W-:Y:S01]  /*2b470*/  STL [R37+0x15d0], R21 ;  /* 0x0015d01525007387 */ /* 0x0003e20000100800 */
[----:B----4-:R-:W-:-:S03]  /*2b480*/  FADD R26, R26, -R27 ;  /* 0x8000001b1a1a7221 */ /* 0x010fc60000000000 */
[----:B------:R1:W-:Y:S04]  /*2b490*/  STL [R37+0x15d4], R24 ;  /* 0x0015d41825007387 */ /* 0x0003e80000100800 */
[----:B------:R1:W-:Y:S01]  /*2b4a0*/  STL [R37+0x15d8], R26 ;  /* 0x0015d81a25007387 */ /* 0x0003e20000100800 */
[----:B------:R-:W-:Y:S05]  /*2b4b0*/  @P0 BRA `(.L_x_586) ;  /* 0xfffffffc00ac0947 */ /* 0x000fea000383ffff */
[----:B------:R-:W-:-:S05]  /*2b4c0*/  UMOV UR5, URZ ;  /* 0x000000ff00057c82 */ /* 0x000fca0008000000 */
.L_x_585:
[----:B------:R-:W-:-:S09]  /*2b4d0*/  UISETP.NE.AND UP0, UPT, UR33, URZ, UPT ;  /* 0x000000ff2100728c */ /* 0x000fd2000bf05270 */
[----:B------:R-:W-:Y:S05]  /*2b4e0*/  BRA.U !UP0, `(.L_x_584) ;  /* 0x0000000108247547 */ /* 0x000fea000b800000 */
[----:B------:R-:W-:Y:S02]  /*2b4f0*/  USHF.L.U32 UR6, UR4, 0x2, URZ ;  /* 0x0000000204067899 */ /* 0x000fe400080006ff */
[----:B------:R-:W-:-:S04]  /*2b500*/  USHF.L.U64.HI UR4, UR4, 0x2, UR5 ;  /* 0x0000000204047899 */ /* 0x000fc80008010205 */
[----:B------:R-:W-:Y:S02]  /*2b510*/  IADD3 R16, P0, PT, R44, UR6, RZ ;  /* 0x000000062c107c10 */ /* 0x000fe4000ff1e0ff */
[----:B------:R-:W-:Y:S02]  /*2b520*/  IADD3 R18, PT, PT, R1, UR6, RZ ;  /* 0x0000000601127c10 */ /* 0x000fe4000fffe0ff */
[----:B------:R-:W-:-:S03]  /*2b530*/  IADD3.X R17, PT, PT, R45, UR4, RZ, P0, !PT ;  /* 0x000000042d117c10 */ /* 0x000fc600087fe4ff */
[----:B-1----:R-:W2:Y:S04]  /*2b540*/  LDL R19, [R18+0xee8] ;  /* 0x000ee80012137983 */ /* 0x002ea80000100800 */
[----:B------:R-:W2:Y:S02]  /*2b550*/  LDG.E R16, desc[UR14][R16.64] ;  /* 0x0000000e10107981 */ /* 0x000ea4000c1e1900 */
[----:B--2---:R-:W-:-:S05]  /*2b560*/  FADD R19, R16, -R19 ;  /* 0x8000001310137221 */ /* 0x004fca0000000000 */
[----:B------:R1:W-:Y:S02]  /*2b570*/  STL [R18+0x15cc], R19 ;  /* 0x0015cc1312007387 */ /* 0x0003e40000100800 */
.L_x_584:
[----:B-1----:R-:W5:Y:S01]  /*2b580*/  LDL.64 R18, [R1+0x4610] ;  /* 0x0046100001127983 */ /* 0x002f620000100a00 */
[----:B------:R-:W-:Y:S01]  /*2b590*/  BSSY.RECONVERGENT B3, `(.L_x_587) ;  /* 0x000000e000037945 */ /* 0x000fe20003800200 */
[----:B-----5:R-:W-:-:S05]  /*2b5a0*/  FMUL R39, R18, 1.4142135381698608398 ;  /* 0x3fb504f312277820 */ /* 0x020fca0000400000 */
[----:B--23--:R-:W-:-:S04]  /*2b5b0*/  IADD3 R16, PT, PT, R39, 0x1800000, RZ ;  /* 0x0180000027107810 */ /* 0x00cfc80007ffe0ff */
[----:B------:R-:W-:-:S04]  /*2b5c0*/  LOP3.LUT R16, R16, 0x7f800000, RZ, 0xc0, !PT ;  /* 0x7f80000010107812 */ /* 0x000fc800078ec0ff */
[----:B------:R-:W-:-:S13]  /*2b5d0*/  ISETP.GT.U32.AND P0, PT, R16, 0x1ffffff, PT ;  /* 0x01ffffff1000780c */ /* 0x000fda0003f04070 */
[----:B------:R-:W-:Y:S05]  /*2b5e0*/  @P0 BRA `(.L_x_588) ;  /* 0x0000000000100947 */ /* 0x000fea0003800000 */
[----:B------:R-:W-:-:S07]  /*2b5f0*/  MOV R42, 0x2b610 ;  /* 0x0002b610002a7802 */ /* 0x000fce0000000f00 */
[----:B0---4-:R-:W-:Y:S05]  /*2b600*/  CALL.REL.NOINC `($__internal_1_$__cuda_sm20_rcp_rn_f32_slowpath) ;  /* 0x00000084002c7944 */ /* 0x011fea0003c00000 */
[----:B------:R-:W-:Y:S01]  /*2b610*/  IMAD.MOV.U32 R47, RZ, RZ, R37 ;  /* 0x000000ffff2f7224 */ /* 0x000fe200078e0025 */
[----:B------:R-:W-:Y:S06]  /*2b620*/  BRA `(.L_x_589) ;  /* 0x0000000000107947 */ /* 0x000fec0003800000 */
.L_x_588:
[----:B------:R-:W1:Y:S02]  /*2b630*/  MUFU.RCP R16, R39 ;  /* 0x0000002700107308 */ /* 0x000e640000001000 */
[----:B-1----:R-:W-:-:S04]  /*2b640*/  FFMA R17, R39, R16, -1 ;  /* 0xbf80000027117423 */ /* 0x002fc80000000010 */
[----:B------:R-:W-:-:S04]  /*2b650*/  FADD.FTZ R17, -R17, -RZ ;  /* 0x800000ff11117221 */ /* 0x000fc80000010100 */
[----:B------:R-:W-:-:S07]  /*2b660*/  FFMA R47, R16, R17, R16 ;  /* 0x00000011102f7223 */ /* 0x000fce0000000010 */
.L_x_589:
[----:B------:R-:W-:Y:S05]  /*2b670*/  BSYNC.RECONVERGENT B3 ;  /* 0x0000000000037941 */ /* 0x000fea0003800200 */
.L_x_587:
        /* <DEDUP_REMOVED lines=8> */
[----:B------:R-:W-:Y:S01]  /*2b700*/  MOV R40, R37 ;  /* 0x0000002500287202 */ /* 0x000fe20000000f00 */
[----:B------:R-:W-:Y:S06]  /*2b710*/  BRA `(.L_x_592) ;  /* 0x0000000000107947 */ /* 0x000fec0003800000 */
.L_x_591:
[----:B------:R-:W1:Y:S02]  /*2b720*/  MUFU.RCP R40, R39 ;  /* 0x0000002700287308 */ /* 0x000e640000001000 */
[----:B-1----:R-:W-:-:S04]  /*2b730*/  FFMA R16, R39, R40, -1 ;  /* 0xbf80000027107423 */ /* 0x002fc80000000028 */
[----:B------:R-:W-:-:S04]  /*2b740*/  FADD.FTZ R17, -R16, -RZ ;  /* 0x800000ff10117221 */ /* 0x000fc80000010100 */
[----:B------:R-:W-:-:S07]  /*2b750*/  FFMA R40, R40, R17, R40 ;  /* 0x0000001128287223 */ /* 0x000fce0000000028 */
.L_x_592:
[----:B------:R-:W-:Y:S05]  /*2b760*/  BSYNC.RECONVERGENT B3 ;  /* 0x0000000000037941 */ /* 0x000fea0003800200 */
.L_x_590:
[----:B------:R-:W-:Y:S01]  /*2b770*/  BSSY.RECONVERGENT B4, `(.L_x_593) ;  /* 0x000017a000047945 */ /* 0x000fe20003800200 */
[----:B------:R-:W-:-:S03]  /*2b780*/  CS2R R24, SRZ ;  /* 0x0000000000187805 */ /* 0x000fc6000001ff00 */
[----:B------:R-:W-:Y:S05]  /*2b790*/  @!P1 BRA `(.L_x_594) ;  /* 0x0000001400dc9947 */ /* 0x000fea0003800000 */
[----:B------:R1:W5:Y:S04]  /*2b7a0*/  LDL R38, [R1+0x4618] ;  /* 0x0046180001267983 */ /* 0x0003680000100800 */
[----:B------:R1:W5:Y:S01]  /*2b7b0*/  LDL.64 R16, [R1+0x4608] ;  /* 0x0046080001107983 */ /* 0x0003620000100a00 */
[----:B------:R-:W-:-:S07]  /*2b7c0*/  CS2R R24, SRZ ;  /* 0x0000000000187805 */ /* 0x000fce000001ff00 */
.L_x_599:
[----:B------:R-:W2:Y:S01]  /*2b7d0*/  LDCU UR4, c[0x0][0x388] ;  /* 0x00007100ff0477ac */ /* 0x000ea20008000800 */
[----:B------:R-:W-:Y:S01]  /*2b7e0*/  I2FP.F32.U32 R27, R25 ;  /* 0x00000019001b7245 */ /* 0x000fe20000201000 */
[----:B------:R-:W-:Y:S01]  /*2b7f0*/  HFMA2 R52, -RZ, RZ, 0.61474609375, 16.90625 ;  /* 0x38eb4c3aff347431 */ /* 0x000fe200000001ff */
[----:B------:R-:W-:Y:S01]  /*2b800*/  MOV R53, 0x3aae005b ;  /* 0x3aae005b00357802 */ /* 0x000fe20000000f00 */
[----:B------:R-:W-:Y:S01]  /*2b810*/  HFMA2 R46, -RZ, RZ, 1.0087890625, -0.000686168670654296875 ;  /* 0x3c09919fff2e7431 */ /* 0x000fe200000001ff */
[----:B------:R-:W-:Y:S01]  /*2b820*/  MOV R48, 0x3d24d99a ;  /* 0x3d24d99a00307802 */ /* 0x000fe20000000f00 */
[----:B-----5:R-:W-:Y:S01]  /*2b830*/  FADD R27, -R16, R27 ;  /* 0x0000001b101b7221 */ /* 0x020fe20000000100 */
[----:B------:R-:W-:Y:S03]  /*2b840*/  BSSY.RECONVERGENT B5, `(.L_x_595) ;  /* 0x00000c1000057945 */ /* 0x000fe60003800200 */
[C---:B------:R-:W-:Y:S01]  /*2b850*/  FADD R22, R27.reuse, 0.5 ;  /* 0x3f0000001b167421 */ /* 0x040fe20000000000 */
[----:B------:R-:W-:-:S03]  /*2b860*/  FADD R26, R27, -0.5 ;  /* 0xbf0000001b1a7421 */ /* 0x000fc60000000000 */
[-C--:B------:R-:W-:Y:S01]  /*2b870*/  FMUL R27, R22, R47.reuse ;  /* 0x0000002f161b7220 */ /* 0x080fe20000400000 */
[----:B------:R-:W-:Y:S01]  /*2b880*/  FMUL R43, R26, R47 ;  /* 0x0000002f1a2b7220 */ /* 0x000fe20000400000 */
[----:B--2---:R-:W2:Y:S02]  /*2b890*/  I2F.U32.RP R37, UR4 ;  /* 0x0000000400257d06 */ /* 0x004ea40008209000 */
[C---:B------:R-:W-:Y:S01]  /*2b8a0*/  FMUL R42, R27.reuse, R27 ;  /* 0x0000001b1b2a7220 */ /* 0x040fe20000400000 */
[----:B------:R-:W-:Y:S02]  /*2b8b0*/  FSETP.GE.AND P3, PT, |R27|, 1.0029599666595458984, PT ;  /* 0x3f8060fe1b00780b */ /* 0x000fe40003f66200 */
[----:B------:R-:W-:Y:S02]  /*2b8c0*/  FSETP.GE.AND P4, PT, |R43|, 1.0029599666595458984, PT ;  /* 0x3f8060fe2b00780b */ /* 0x000fe40003f86200 */
[----:B------:R-:W-:Y:S02]  /*2b8d0*/  FSEL R42, |R27|, R42, P3 ;  /* 0x0000002a1b2a7208 */ /* 0x000fe40001800200 */
[----:B----4-:R-:W-:-:S02]  /*2b8e0*/  FSEL R41, R52, 8.4834944573231041431e-05, P4 ;  /* 0x38b1e96a34297808 */ /* 0x010fc40002000000 */
[----:B------:R-:W-:Y:S02]  /*2b8f0*/  FSEL R51, -R53, -0.00082130916416645050049, P4 ;  /* 0xba574d2035337808 */ /* 0x000fe40002000100 */
[----:B------:R-:W-:Y:S02]  /*2b900*/  FSEL R55, R46, 0.0052134888246655464172, P4 ;  /* 0x3baad5ea2e377808 */ /* 0x000fe40002000000 */
[----:B------:R-:W-:Y:S01]  /*2b910*/  ISETP.NE.U32.AND P5, PT, RZ, UR4, PT ;  /* 0x00000004ff007c0c */ /* 0x000fe2000bfa5070 */
[----:B--2---:R-:W2:Y:S02]  /*2b920*/  MUFU.RCP R37, R37 ;  /* 0x0000002500257308 */ /* 0x004ea40000001000 */
[----:B--2---:R-:W-:Y:S02]  /*2b930*/  IADD3 R20, PT, PT, R37, 0xffffffe, RZ ;  /* 0x0ffffffe25147810 */ /* 0x004fe40007ffe0ff */
[----:B------:R-:W-:-:S04]  /*2b940*/  FSEL R37, -R53, -0.00082130916416645050049, P3 ;  /* 0xba574d2035257808 */ /* 0x000fc80001800100 */
[----:B------:R2:W3:Y:S02]  /*2b950*/  F2I.FTZ.U32.TRUNC.NTZ R21, R20 ;  /* 0x0000001400157305 */ /* 0x0004e4000021f000 */
[----:B--2---:R-:W-:Y:S01]  /*2b960*/  IMAD.MOV.U32 R20, RZ, RZ, RZ ;  /* 0x000000ffff147224 */ /* 0x004fe200078e00ff */
[----:B---3--:R-:W-:-:S05]  /*2b970*/  IADD3 R39, PT, PT, RZ, -R21, RZ ;  /* 0x80000015ff277210 */ /* 0x008fca0007ffe0ff */
[----:B------:R-:W-:-:S04]  /*2b980*/  IMAD R39, R39, UR4, RZ ;  /* 0x0000000427277c24 */ /* 0x000fc8000f8e02ff */
[----:B------:R-:W-:-:S04]  /*2b990*/  IMAD.HI.U32 R57, R21, R39, R20 ;  /* 0x0000002715397227 */ /* 0x000fc800078e0014 */
[C---:B------:R-:W-:Y:S01]  /*2b9a0*/  FMUL R20, R43.reuse, R43 ;  /* 0x0000002b2b147220 */ /* 0x040fe20000400000 */
[----:B------:R-:W-:Y:S02]  /*2b9b0*/  FSEL R21, R52, 8.4834944573231041431e-05, P3 ;  /* 0x38b1e96a34157808 */ /* 0x000fe40001800000 */
[----:B------:R-:W-:Y:S02]  /*2b9c0*/  FSEL R39, R46, 0.0052134888246655464172, P3 ;  /* 0x3baad5ea2e277808 */ /* 0x000fe40001800000 */
[----:B------:R-:W-:Y:S01]  /*2b9d0*/  FSEL R20, |R43|, R20, P4 ;  /* 0x000000142b147208 */ /* 0x000fe20002000200 */
[----:B------:R-:W-:Y:S01]  /*2b9e0*/  FFMA R37, R42, R21, R37 ;  /* 0x000000152a257223 */ /* 0x000fe20000000025 */
[----:B------:R-:W-:Y:S01]  /*2b9f0*/  IMAD.HI.U32 R21, R57, R24, RZ ;  /* 0x0000001839157227 */ /* 0x000fe200078e00ff */
[----:B------:R-:W-:-:S03]  /*2ba00*/  FSEL R57, -R48, -0.026868773624300956726, P4 ;  /* 0xbcdc1be730397808 */ /* 0x000fc60002000100 */
[----:B------:R-:W-:Y:S01]  /*2ba10*/  FFMA R41, R20, R41, R51 ;  /* 0x0000002914297223 */ /* 0x000fe20000000033 */
[----:B------:R-:W-:Y:S01]  /*2ba20*/  FFMA R37, R42, R37, R39 ;  /* 0x000000252a257223 */ /* 0x000fe20000000027 */
[----:B------:R-:W-:Y:S01]  /*2ba30*/  IMAD.MOV.U32 R51, RZ, RZ, 0x3e235519 ;  /* 0x3e235519ff337424 */ /* 0x000fe200078e00ff */
[----:B------:R-:W-:Y:S01]  /*2ba40*/  FSEL R39, -R48, -0.026868773624300956726, P3 ;  /* 0xbcdc1be730277808 */ /* 0x000fe20001800100 */
[----:B------:R-:W-:Y:S01]  /*2ba50*/  FFMA R55, R20, R41, R55 ;  /* 0x0000002914377223 */ /* 0x000fe20000000037 */
[----:B------:R-:W-:Y:S02]  /*2ba60*/  IADD3 R59, PT, PT, -R21, RZ, RZ ;  /* 0x000000ff153b7210 */ /* 0x000fe40007ffe1ff */
[----:B------:R-:W-:Y:S01]  /*2ba70*/  FSEL R41, R51, 0.11284004896879196167, P3 ;  /* 0x3de718af33297808 */ /* 0x000fe20001800000 */
[----:B------:R-:W-:Y:S01]  /*2ba80*/  FFMA R39, R42, R37, R39 ;  /* 0x000000252a277223 */ /* 0x000fe20000000027 */
[----:B------:R-:W-:Y:S01]  /*2ba90*/  FFMA R55, R20, R55, R57 ;  /* 0x0000003714377223 */ /* 0x000fe20000000039 */
[----:B------:R-:W-:Y:S01]  /*2baa0*/  IMAD R37, R59, UR4, R24 ;  /* 0x000000043b257c24 */ /* 0x000fe2000f8e0218 */
[----:B------:R-:W-:Y:S01]  /*2bab0*/  FSEL R57, R51, 0.11284004896879196167, P4 ;  /* 0x3de718af33397808 */ /* 0x000fe20002000000 */
[----:B------:R-:W-:Y:S01]  /*2bac0*/  FFMA R41, R42, R39, R41 ;  /* 0x000000272a297223 */ /* 0x000fe20000000029 */
[----:B------:R-:W-:-:S02]  /*2bad0*/  HFMA2 R39, -RZ, RZ, 1.8525390625, -0.310791015625 ;  /* 0x3f69b4f9ff277431 */ /* 0x000fc400000001ff */
[----:B------:R-:W-:Y:S01]  /*2bae0*/  ISETP.GE.U32.AND P0, PT, R37, UR4, PT ;  /* 0x0000000425007c0c */ /* 0x000fe2000bf06070 */
[----:B------:R-:W-:Y:S02]  /*2baf0*/  FFMA R57, R20, R55, R57 ;  /* 0x0000003714397223 */ /* 0x000fe40000000039 */
[C---:B------:R-:W-:Y:S02]  /*2bb00*/  FSEL R55, R39.reuse, -0.37612664699554443359, P3 ;  /* 0xbec093ac27377808 */ /* 0x040fe40001800000 */
[----:B------:R-:W-:-:S03]  /*2bb10*/  FSEL R59, R39, -0.37612664699554443359, P4 ;  /* 0xbec093ac273b7808 */ /* 0x000fc60002000000 */
[----:B------:R-:W-:Y:S01]  /*2bb20*/  FFMA R55, R42, R41, R55 ;  /* 0x000000292a377223 */ /* 0x000fe20000000037 */
[----:B------:R-:W-:Y:S01]  /*2bb30*/  MOV R41, 0x3f210a14 ;  /* 0x3f210a1400297802 */ /* 0x000fe20000000f00 */
[----:B------:R-:W-:-:S03]  /*2bb40*/  FFMA R59, R20, R57, R59 ;  /* 0x00000039143b7223 */ /* 0x000fc6000000003b */
[----:B------:R-:W-:Y:S01]  /*2bb50*/  @P0 IADD3 R37, PT, PT, R37, -UR4, RZ ;  /* 0x8000000425250c10 */ /* 0x000fe2000fffe0ff */
[----:B------:R-:W-:Y:S01]  /*2bb60*/  @P0 VIADD R21, R21, 0x1 ;  /* 0x0000000115150836 */ /* 0x000fe20000000000 */
[----:B------:R-:W-:Y:S02]  /*2bb70*/  FSEL R57, R41, 0.12837915122509002686, P3 ;  /* 0x3e0375d329397808 */ /* 0x000fe40001800000 */
[----:B------:R-:W-:Y:S02]  /*2bb80*/  ISETP.GE.U32.AND P2, PT, R37, UR4, PT ;  /* 0x0000000425007c0c */ /* 0x000fe4000bf46070 */
[----:B------:R-:W-:Y:S01]  /*2bb90*/  FSEL R37, R41, 0.12837915122509002686, P4 ;  /* 0x3e0375d329257808 */ /* 0x000fe20002000000 */
[C---:B------:R-:W-:Y:S01]  /*2bba0*/  FFMA R55, R42.reuse, R55, R57 ;  /* 0x000000372a377223 */ /* 0x040fe20000000039 */
[----:B------:R-:W-:-:S03]  /*2bbb0*/  FSEL R42, -R42, R27, P3 ;  /* 0x0000001b2a2a7208 */ /* 0x000fc60001800100 */
[C---:B------:R-:W-:Y:S02]  /*2bbc0*/  FFMA R37, R20.reuse, R59, R37 ;  /* 0x0000003b14257223 */ /* 0x040fe40000000025 */
[----:B------:R-:W-:Y:S01]  /*2bbd0*/  FFMA R50, R55, R42, R42 ;  /* 0x0000002a37327223 */ /* 0x000fe2000000002a */
[----:B------:R-:W-:-:S03]  /*2bbe0*/  FSEL R42, -R20, R43, P4 ;  /* 0x0000002b142a7208 */ /* 0x000fc60002000100 */
[----:B------:R-:W-:Y:S01]  /*2bbf0*/  @P2 IADD3 R21, PT, PT, R21, 0x1, RZ ;  /* 0x0000000115152810 */ /* 0x000fe20007ffe0ff */
[----:B------:R-:W2:Y:S01]  /*2bc00*/  @P3 MUFU.EX2 R20, R50 ;  /* 0x0000003200143308 */ /* 0x000ea20000000800 */
[----:B------:R-:W-:Y:S01]  /*2bc10*/  FFMA R37, R37, R42, R42 ;  /* 0x0000002a25257223 */ /* 0x000fe2000000002a */
[----:B------:R-:W-:-:S04]  /*2bc20*/  @!P5 LOP3.LUT R21, RZ, UR4, RZ, 0x33, !PT ;  /* 0x00000004ff15dc12 */ /* 0x000fc8000f8e33ff */
[----:B------:R-:W-:Y:S02]  /*2bc30*/  I2FP.F32.U32 R42, R21 ;  /* 0x00000015002a7245 */ /* 0x000fe40000201000 */
[----:B------:R-:W3:Y:S03]  /*2bc40*/  @P4 MUFU.EX2 R54, R37 ;  /* 0x0000002500364308 */ /* 0x000ee60000000800 */
[----:B------:R-:W-:-:S04]  /*2bc50*/  FADD R57, -R17, R42 ;  /* 0x0000002a11397221 */ /* 0x000fc80000000100 */
[C---:B------:R-:W-:Y:S01]  /*2bc60*/  FADD R59, R57.reuse, 0.5 ;  /* 0x3f000000393b7421 */ /* 0x040fe20000000000 */
[----:B------:R-:W-:Y:S01]  /*2bc70*/  FADD R57, R57, -0.5 ;  /* 0xbf00000039397421 */ /* 0x000fe20000000000 */
[----:B--2---:R-:W-:Y:S02]  /*2bc80*/  @P3 FADD R20, -R20, 1 ;  /* 0x3f80000014143421 */ /* 0x004fe40000000100 */
[----:B------:R-:W-:-:S03]  /*2bc90*/  FMUL R42, R59, R40 ;  /* 0x000000283b2a7220 */ /* 0x000fc60000400000 */
[----:B------:R-:W-:Y:S01]  /*2bca0*/  @P3 LOP3.LUT R50, R20, 0x80000000, R27, 0xb8, !PT ;  /* 0x8000000014323812 */ /* 0x000fe200078eb81b */
[C---:B------:R-:W-:Y:S01]  /*2bcb0*/  FMUL R21, R42.reuse, R42 ;  /* 0x0000002a2a157220 */ /* 0x040fe20000400000 */
[----:B------:R-:W-:Y:S01]  /*2bcc0*/  FSETP.GE.AND P0, PT, |R42|, 1.0029599666595458984, PT ;  /* 0x3f8060fe2a00780b */ /* 0x000fe20003f06200 */
[----:B---3--:R-:W-:Y:S01]  /*2bcd0*/  @P4 FADD R54, -R54, 1 ;  /* 0x3f80000036364421 */ /* 0x008fe20000000100 */
[----:B------:R-:W-:Y:S02]  /*2bce0*/  FMUL R27, R27, -R27 ;  /* 0x8000001b1b1b7220 */ /* 0x000fe40000400000 */
[----:B------:R-:W-:Y:S02]  /*2bcf0*/  FSEL R21, |R42|, R21, P0 ;  /* 0x000000152a157208 */ /* 0x000fe40000000200 */
[----:B------:R-:W-:Y:S01]  /*2bd00*/  @P4 LOP3.LUT R37, R54, 0x80000000, R43, 0xb8, !PT ;  /* 0x8000000036254812 */ /* 0x000fe200078eb82b */
[----:B------:R-:W-:Y:S01]  /*2bd10*/  FMUL R43, R43, -R43 ;  /* 0x8000002b2b2b7220 */ /* 0x000fe20000400000 */
[----:B------:R-:W-:-:S02]  /*2bd20*/  FSEL R20, R52, 8.4834944573231041431e-05, P0 ;  /* 0x38b1e96a34147808 */ /* 0x000fc40000000000 */
[----:B------:R-:W-:Y:S01]  /*2bd30*/  FSEL R54, -R53, -0.00082130916416645050049, P0 ;  /* 0xba574d2035367808 */ /* 0x000fe20000000100 */
[----:B------:R-:W-:Y:S01]  /*2bd40*/  FMUL R37, R37, 0.5 ;  /* 0x3f00000025257820 */ /* 0x000fe20000400000 */
[----:B------:R-:W-:-:S03]  /*2bd50*/  FSEL R55, R46, 0.0052134888246655464172, P0 ;  /* 0x3baad5ea2e377808 */ /* 0x000fc60000000000 */
[C---:B------:R-:W-:Y:S01]  /*2bd60*/  FFMA R20, R21.reuse, R20, R54 ;  /* 0x0000001415147223 */ /* 0x040fe20000000036 */
[----:B------:R-:W-:Y:S02]  /*2bd70*/  FFMA R50, R50, 0.5, -R37 ;  /* 0x3f00000032327823 */ /* 0x000fe40000000825 */
[----:B------:R-:W-:Y:S01]  /*2bd80*/  MUFU.RCP R37, R18 ;  /* 0x0000001200257308 */ /* 0x000fe20000001000 */
[----:B------:R-:W-:Y:S01]  /*2bd90*/  FFMA R54, R21, R20, R55 ;  /* 0x0000001415367223 */ /* 0x000fe20000000037 */
[----:B------:R-:W-:Y:S01]  /*2bda0*/  FSEL R55, -R48, -0.026868773624300956726, P0 ;  /* 0xbcdc1be730377808 */ /* 0x000fe20000000100 */
[----:B------:R-:W-:-:S04]  /*2bdb0*/  FMUL R20, R57, R40 ;  /* 0x0000002839147220 */ /* 0x000fc80000400000 */
[----:B------:R-:W-:Y:S01]  /*2bdc0*/  FFMA R54, R21, R54, R55 ;  /* 0x0000003615367223 */ /* 0x000fe20000000037 */
[C---:B------:R-:W-:Y:S01]  /*2bdd0*/  FSETP.GE.AND P2, PT, |R20|.reuse, 1.0029599666595458984, PT ;  /* 0x3f8060fe1400780b */ /* 0x040fe20003f46200 */
[----:B------:R-:W-:-:S03]  /*2bde0*/  FMUL R55, R20, R20 ;  /* 0x0000001414377220 */ /* 0x000fc60000400000 */
[----:B------:R-:W-:Y:S02]  /*2bdf0*/  FSEL R56, -R53, -0.00082130916416645050049, P2 ;  /* 0xba574d2035387808 */ /* 0x000fe40001000100 */
[----:B------:R-:W-:Y:S02]  /*2be00*/  FSEL R52, R52, 8.4834944573231041431e-05, P2 ;  /* 0x38b1e96a34347808 */ /* 0x000fe40001000000 */
[----:B------:R-:W-:Y:S02]  /*2be10*/  FSEL R53, |R20|, R55, P2 ;  /* 0x0000003714357208 */ /* 0x000fe40001000200 */
[----:B------:R-:W-:Y:S02]  /*2be20*/  FSEL R55, R46, 0.0052134888246655464172, P2 ;  /* 0x3baad5ea2e377808 */ /* 0x000fe40001000000 */
[----:B------:R-:W-:Y:S01]  /*2be30*/  FSEL R46, R51, 0.11284004896879196167, P0 ;  /* 0x3de718af332e7808 */ /* 0x000fe20000000000 */
[----:B------:R-:W-:Y:S01]  /*2be40*/  FFMA R52, R53, R52, R56 ;  /* 0x0000003435347223 */ /* 0x000fe20000000038 */
[----:B------:R-:W-:-:S03]  /*2be50*/  FSEL R56, R39, -0.37612664699554443359, P0 ;  /* 0xbec093ac27387808 */ /* 0x000fc60000000000 */
[----:B------:R-:W-:Y:S01]  /*2be60*/  FFMA R52, R53, R52, R55 ;  /* 0x0000003435347223 */ /* 0x000fe20000000037 */
[----:B------:R-:W-:Y:S01]  /*2be70*/  FSEL R55, -R48, -0.026868773624300956726, P2 ;  /* 0xbcdc1be730377808 */ /* 0x000fe20001000100 */
[----:B------:R-:W-:Y:S01]  /*2be80*/  FFMA R54, R21, R54, R46 ;  /* 0x0000003615367223 */ /* 0x000fe2000000002e */
[----:B------:R-:W-:Y:S01]  /*2be90*/  HFMA2 R46, -RZ, RZ, 0.96630859375, -0.0022525787353515625 ;  /* 0x3bbb989dff2e7431 */ /* 0x000fe200000001ff */
[----:B------:R-:W-:Y:S02]  /*2bea0*/  FSEL R48, R51, 0.11284004896879196167, P2 ;  /* 0x3de718af33307808 */ /* 0x000fe40001000000 */
[----:B------:R-:W-:Y:S01]  /*2beb0*/  FFMA R52, R53, R52, R55 ;  /* 0x0000003435347223 */ /* 0x000fe20000000037 */
[----:B------:R-:W-:Y:S01]  /*2bec0*/  FFMA R54, R21, R54, R56 ;  /* 0x0000003615367223 */ /* 0x000fe20000000038 */
[----:B------:R-:W-:Y:S02]  /*2bed0*/  FMUL R55, R42, -R42 ;  /* 0x8000002a2a377220 */ /* 0x000fe40000400000 */
[----:B------:R-:W-:Y:S01]  /*2bee0*/  FFMA R52, R53, R52, R48 ;  /* 0x0000003435347223 */ /* 0x000fe20000000030 */
[----:B------:R-:W-:Y:S01]  /*2bef0*/  MOV R48, 0x437c0000 ;  /* 0x437c000000307802 */ /* 0x000fe20000000f00 */
[----:B------:R-:W-:-:S04]  /*2bf00*/  FFMA.SAT R51, R43, R46, 0.5 ;  /* 0x3f0000002b337423 */ /* 0x000fc8000000202e */
[----:B------:R-:W-:-:S04]  /*2bf10*/  FFMA.RM R51, R51, R48, 12582913 ;  /* 0x4b40000133337423 */ /* 0x000fc80000004030 */
[----:B------:R-:W-:-:S04]  /*2bf20*/  FADD R56, R51, -12583039 ;  /* 0xcb40007f33387421 */ /* 0x000fc80000000000 */
[----:B------:R-:W-:-:S04]  /*2bf30*/  FFMA R56, R43, 1.4426950216293334961, -R56 ;  /* 0x3fb8aa3b2b387823 */ /* 0x000fc80000000838 */
[----:B------:R-:W-:Y:S01]  /*2bf40*/  FFMA R56, R43, 1.925963033500011079e-08, R56 ;  /* 0x32a570602b387823 */ /* 0x000fe20000000038 */
[----:B------:R-:W-:Y:S01]  /*2bf50*/  SHF.L.U32 R43, R51, 0x17, RZ ;  /* 0x00000017332b7819 */ /* 0x000fe200000006ff */
[----:B------:R-:W-:-:S04]  /*2bf60*/  FFMA.SAT R51, R27, R46, 0.5 ;  /* 0x3f0000001b337423 */ /* 0x000fc8000000202e */
[----:B------:R-:W2:Y:S01]  /*2bf70*/  MUFU.EX2 R56, R56 ;  /* 0x0000003800387308 */ /* 0x000ea20000000800 */
[----:B------:R-:W-:Y:S01]  /*2bf80*/  FFMA.RM R51, R51, R48, 12582913 ;  /* 0x4b40000133337423 */ /* 0x000fe20000004030 */
[----:B--2---:R-:W-:-:S04]  /*2bf90*/  FMUL R58, R43, R56 ;  /* 0x000000382b3a7220 */ /* 0x004fc80000400000 */
[----:B------:R-:W-:Y:S01]  /*2bfa0*/  FFMA R43, R43, R56, R58 ;  /* 0x000000382b2b7223 */ /* 0x000fe2000000003a */
[----:B------:R-:W-:-:S03]  /*2bfb0*/  FADD R58, R51, -12583039 ;  /* 0xcb40007f333a7421 */ /* 0x000fc60000000000 */
[----:B------:R-:W-:Y:S01]  /*2bfc0*/  FMUL R43, R43, 0.56418961286544799805 ;  /* 0x3f106ebb2b2b7820 */ /* 0x000fe20000400000 */
[----:B------:R-:W-:-:S04]  /*2bfd0*/  FFMA R58, R27, 1.4426950216293334961, -R58 ;  /* 0x3fb8aa3b1b3a7823 */ /* 0x000fc8000000083a */
[----:B------:R-:W-:Y:S01]  /*2bfe0*/  FFMA R60, R27, 1.925963033500011079e-08, R58 ;  /* 0x32a570601b3c7823 */ /* 0x000fe2000000003a */
[----:B------:R-:W-:Y:S01]  /*2bff0*/  IMAD.SHL.U32 R27, R51, 0x800000, RZ ;  /* 0x00800000331b7824 */ /* 0x000fe200078e00ff */
[----:B------:R-:W-:-:S04]  /*2c000*/  FSEL R58, R41, 0.12837915122509002686, P2 ;  /* 0x3e0375d3293a7808 */ /* 0x000fc80001000000 */
[----:B------:R-:W2:Y:S02]  /*2c010*/  MUFU.EX2 R60, R60 ;  /* 0x0000003c003c7308 */ /* 0x000ea40000000800 */
[----:B--2---:R-:W-:-:S04]  /*2c020*/  FMUL R56, R27, R60 ;  /* 0x0000003c1b387220 */ /* 0x004fc80000400000 */
[----:B------:R-:W-:Y:S01]  /*2c030*/  FFMA R27, R27, R60, R56 ;  /* 0x0000003c1b1b7223 */ /* 0x000fe20000000038 */
[----:B------:R-:W-:Y:S01]  /*2c040*/  FSEL R56, R39, -0.37612664699554443359, P2 ;  /* 0xbec093ac27387808 */ /* 0x000fe20001000000 */
[----:B------:R-:W-:Y:S02]  /*2c050*/  FFMA.SAT R39, R55, R46, 0.5 ;  /* 0x3f00000037277423 */ /* 0x000fe4000000202e */
[----:B------:R-:W-:Y:S02]  /*2c060*/  FMUL R27, R27, 0.56418961286544799805 ;  /* 0x3f106ebb1b1b7820 */ /* 0x000fe40000400000 */
[----:B------:R-:W-:Y:S01]  /*2c070*/  FFMA R56, R53, R52, R56 ;  /* 0x0000003435387223 */ /* 0x000fe20000000038 */
[----:B------:R-:W-:Y:S01]  /*2c080*/  FSEL R52, R41, 0.12837915122509002686, P0 ;  /* 0x3e0375d329347808 */ /* 0x000fe20000000000 */
[----:B------:R-:W-:Y:S01]  /*2c090*/  FFMA.RM R39, R39, R48, 12582913 ;  /* 0x4b40000127277423 */ /* 0x000fe20000004030 */
[----:B------:R-:W-:Y:S01]  /*2c0a0*/  FMUL R41, R20, -R20 ;  /* 0x8000001414297220 */ /* 0x000fe20000400000 */
[----:B------:R-:W-:-:S02]  /*2c0b0*/  FFMA R51, R53, R56, R58 ;  /* 0x0000003835337223 */ /* 0x000fc4000000003a */
[----:B------:R-:W-:Y:S01]  /*2c0c0*/  FFMA R54, R21, R54, R52 ;  /* 0x0000003615367223 */ /* 0x000fe20000000034 */
[----:B------:R-:W-:Y:S01]  /*2c0d0*/  FADD R52, R39, -12583039 ;  /* 0xcb40007f27347421 */ /* 0x000fe20000000000 */
[----:B------:R-:W-:Y:S01]  /*2c0e0*/  FFMA.SAT R61, R41, R46, 0.5 ;  /* 0x3f000000293d7423 */ /* 0x000fe2000000202e */
[----:B------:R-:W-:Y:S02]  /*2c0f0*/  FSEL R46, -R53, R20, P2 ;  /* 0x00000014352e7208 */ /* 0x000fe40001000100 */
[----:B------:R-:W-:Y:S01]  /*2c100*/  FFMA R52, R55, 1.4426950216293334961, -R52 ;  /* 0x3fb8aa3b37347823 */ /* 0x000fe20000000834 */
[----:B------:R-:W-:Y:S02]  /*2c110*/  FFMA.RM R48, R61, R48, 12582913 ;  /* 0x4b4000013d307423 */ /* 0x000fe40000004030 */
[----:B------:R-:W-:Y:S01]  /*2c120*/  FFMA R51, R51, R46, R46 ;  /* 0x0000002e33337223 */ /* 0x000fe2000000002e */
[----:B------:R-:W-:Y:S01]  /*2c130*/  FFMA R56, R55, 1.925963033500011079e-08, R52 ;  /* 0x32a5706037387823 */ /* 0x000fe20000000034 */
[C---:B------:R-:W-:Y:S01]  /*2c140*/  FADD R46, R48.reuse, -12583039 ;  /* 0xcb40007f302e7421 */ /* 0x040fe20000000000 */
[----:B------:R-:W-:Y:S01]  /*2c150*/  FSEL R55, -R21, R42, P0 ;  /* 0x0000002a15377208 */ /* 0x000fe20000000100 */
[----:B------:R-:W2:Y:S01]  /*2c160*/  @P2 MUFU.EX2 R52, R51 ;  /* 0x0000003300342308 */ /* 0x000ea20000000800 */
[----:B------:R-:W-:Y:S01]  /*2c170*/  SHF.L.U32 R48, R48, 0x17, RZ ;  /* 0x0000001730307819 */ /* 0x000fe200000006ff */
[----:B------:R-:W-:-:S02]  /*2c180*/  FFMA R46, R41, 1.4426950216293334961, -R46 ;  /* 0x3fb8aa3b292e7823 */ /* 0x000fc4000000082e */
[----:B------:R-:W-:Y:S02]  /*2c190*/  FFMA R54, R54, R55, R55 ;  /* 0x0000003736367223 */ /* 0x000fe40000000037 */
[----:B------:R-:W-:Y:S02]  /*2c1a0*/  FFMA R41, R41, 1.925963033500011079e-08, R46 ;  /* 0x32a5706029297823 */ /* 0x000fe4000000002e */
[----:B------:R-:W3:Y:S08]  /*2c1b0*/  @P0 MUFU.EX2 R46, R54 ;  /* 0x00000036002e0308 */ /* 0x000ef00000000800 */
[----:B------:R-:W4:Y:S01]  /*2c1c0*/  MUFU.EX2 R21, R56 ;  /* 0x0000003800157308 */ /* 0x000f220000000800 */
[----:B--2---:R-:W-:Y:S01]  /*2c1d0*/  @P2 FADD R53, -R52, 1 ;  /* 0x3f80000034352421 */ /* 0x004fe20000000100 */
[----:B------:R-:W-:-:S04]  /*2c1e0*/  FMUL R52, R38, R50 ;  /* 0x0000003226347220 */ /* 0x000fc80000400000 */
[----:B------:R-:W-:Y:S02]  /*2c1f0*/  @P2 LOP3.LUT R51, R53, 0x80000000, R20, 0xb8, !PT ;  /* 0x8000000035332812 */ /* 0x000fe400078eb814 */
[----:B------:R-:W2:Y:S01]  /*2c200*/  MUFU.EX2 R41, R41 ;  /* 0x0000002900297308 */ /* 0x000ea20000000800 */
[----:B---3--:R-:W-:Y:S01]  /*2c210*/  @P0 FADD R53, -R46, 1 ;  /* 0x3f8000002e350421 */ /* 0x008fe20000000100 */
[----:B------:R-:W-:Y:S01]  /*2c220*/  SHF.L.U32 R20, R39, 0x17, RZ ;  /* 0x0000001727147819 */ /* 0x000fe200000006ff */
[----:B------:R-:W-:-:S03]  /*2c230*/  FMUL R51, R51, 0.5 ;  /* 0x3f00000033337820 */ /* 0x000fc60000400000 */
[----:B------:R-:W-:Y:S01]  /*2c240*/  @P0 LOP3.LUT R54, R53, 0x80000000, R42, 0xb8, !PT ;  /* 0x8000000035360812 */ /* 0x000fe200078eb82a */
[----:B----4-:R-:W-:-:S04]  /*2c250*/  FMUL R53, R20, R21 ;  /* 0x0000001514357220 */ /* 0x010fc80000400000 */
[----:B------:R-:W-:Y:S01]  /*2c260*/  FFMA R51, R54, 0.5, -R51 ;  /* 0x3f00000036337823 */ /* 0x000fe20000000833 */
[----:B------:R-:W-:Y:S01]  /*2c270*/  FFMA R53, R20, R21, R53 ;  /* 0x0000001514357223 */ /* 0x000fe20000000035 */
[----:B------:R-:W-:Y:S02]  /*2c280*/  FADD R20, R43, -R27 ;  /* 0x8000001b2b147221 */ /* 0x000fe40000000000 */
[----:B------:R-:W-:Y:S01]  /*2c290*/  FMUL R56, R38, R51 ;  /* 0x0000003326387220 */ /* 0x000fe20000400000 */
[-C--:B--2---:R-:W-:Y:S01]  /*2c2a0*/  FMUL R39, R48, R41.reuse ;  /* 0x0000002930277220 */ /* 0x084fe20000400000 */
[----:B------:R-:W-:Y:S01]  /*2c2b0*/  FMUL R54, R53, 0.56418961286544799805 ;  /* 0x3f106ebb35367820 */ /* 0x000fe20000400000 */
[----:B------:R-:W-:Y:S02]  /*2c2c0*/  FMUL R53, R40, 0.5 ;  /* 0x3f00000028357820 */ /* 0x000fe40000400000 */
[----:B------:R-:W-:Y:S01]  /*2c2d0*/  FFMA R55, R48, R41, R39 ;  /* 0x0000002930377223 */ /* 0x000fe20000000027 */
[----:B------:R-:W-:Y:S01]  /*2c2e0*/  FMUL R39, R47, 0.5 ;  /* 0x3f0000002f277820 */ /* 0x000fe20000400000 */
[----:B------:R-:W-:Y:S01]  /*2c2f0*/  FMUL R41, R22, R27 ;  /* 0x0000001b16297220 */ /* 0x000fe20000400000 */
[----:B------:R-:W-:-:S02]  /*2c300*/  IMAD R22, R24, 0x6, RZ ;  /* 0x0000000618167824 */ /* 0x000fc400078e02ff */
[----:B------:R-:W-:Y:S01]  /*2c310*/  FMUL R55, R55, 0.56418961286544799805 ;  /* 0x3f106ebb37377820 */ /* 0x000fe20000400000 */
[----:B------:R-:W-:Y:S01]  /*2c320*/  FMUL R27, R20, R39 ;  /* 0x00000027141b7220 */ /* 0x000fe20000400000 */
[----:B------:R-:W-:Y:S02]  /*2c330*/  FFMA R26, R26, R43, -R41 ;  /* 0x0000002b1a1a7223 */ /* 0x000fe40000000829 */
[----:B------:R-:W-:Y:S01]  /*2c340*/  FADD R42, R55, -R54 ;  /* 0x80000036372a7221 */ /* 0x000fe20000000000 */
[----:B------:R-:W-:Y:S01]  /*2c350*/  LEA R22, R22, UR8, 0x2 ;  /* 0x0000000816167c11 */ /* 0x000fe2000f8e10ff */
[----:B------:R-:W-:Y:S01]  /*2c360*/  FMUL R20, R56, R27 ;  /* 0x0000001b38147220 */ /* 0x000fe20000400000 */
[----:B------:R-:W-:Y:S01]  /*2c370*/  FMUL R43, R39, R26 ;  /* 0x0000001a272b7220 */ /* 0x000fe20000400000 */
[----:B------:R-:W-:Y:S01]  /*2c380*/  FMUL R21, R42, R53 ;  /* 0x000000352a157220 */ /* 0x000fe20000400000 */
[----:B------:R-:W-:Y:S02]  /*2c390*/  FFMA R42, -R18, R37, 1 ;  /* 0x3f800000122a7423 */ /* 0x000fe40000000125 */
[----:B------:R-:W2:Y:S01]  /*2c3a0*/  FCHK P0, R43, R18 ;  /* 0x000000122b007302 */ /* 0x000ea20000000000 */
[----:B------:R-:W-:Y:S01]  /*2c3b0*/  FMUL R21, R52, R21 ;  /* 0x0000001534157220 */ /* 0x000fe20000400000 */
[----:B------:R-:W-:-:S04]  /*2c3c0*/  FFMA R42, R37, R42, R37 ;  /* 0x0000002a252a7223 */ /* 0x000fc80000000025 */
[----:B------:R3:W-:Y:S01]  /*2c3d0*/  STL.64 [R22], R20 ;  /* 0x0000001416007387 */ /* 0x0007e20000100a00 */
[----:B------:R-:W-:-:S04]  /*2c3e0*/  FFMA R27, R43, R42, RZ ;  /* 0x0000002a2b1b7223 */ /* 0x000fc800000000ff */
[----:B------:R-:W-:-:S04]  /*2c3f0*/  FFMA R26, -R18, R27, R43 ;  /* 0x0000001b121a7223 */ /* 0x000fc8000000012b */
[----:B------:R-:W-:Y:S01]  /*2c400*/  FFMA R26, R42, R26, R27 ;  /* 0x0000001a2a1a7223 */ /* 0x000fe2000000001b */
[----:B--2---:R-:W-:Y:S06]  /*2c410*/  @!P0 BRA `(.L_x_596) ;  /* 0x00000000000c8947 */ /* 0x004fec0003800000 */
[----:B------:R-:W-:Y:S02]  /*2c420*/  MOV R41, R18 ;  /* 0x0000001200297202 */ /* 0x000fe40000000f00 */
[----:B------:R-:W-:-:S07]  /*2c430*/  MOV R42, 0x2c450 ;  /* 0x0002c450002a7802 */ /* 0x000fce0000000f00 */
[----:B01-3--:R-:W-:Y:S05]  /*2c440*/  CALL.REL.NOINC `($__internal_3_$__cuda_sm3x_div_rn_noftz_f32_slowpath) ;  /* 0x0000007800c07944 */ /* 0x00bfea0003c00000 */
.L_x_596:
[----:B------:R-:W-:Y:S05]  /*2c450*/  BSYNC.RECONVERGENT B5 ;  /* 0x0000000000057941 */ /* 0x000fea0003800200 */
.L_x_595:
[----:B---3--:R-:W2:Y:S01]  /*2c460*/  MUFU.RCP R20, R19 ;  /* 0x0000001300147308 */ /* 0x008ea20000001000 */
[----:B------:R-:W-:Y:S01]  /*2c470*/  FMUL R54, R59, R54 ;  /* 0x000000363b367220 */ /* 0x000fe20000400000 */
[----:B------:R-:W-:Y:S03]  /*2c480*/  BSSY.RECONVERGENT B5, `(.L_x_597) ;  /* 0x000000e000057945 */ /* 0x000fe60003800200 */
[----:B------:R-:W-:-:S04]  /*2c490*/  FFMA R54, R57, R55, -R54 ;  /* 0x0000003739367223 */ /* 0x000fc80000000836 */
[----:B------:R-:W-:-:S04]  /*2c4a0*/  FMUL R43, R53, R54 ;  /* 0x00000036352b7220 */ /* 0x000fc80000400000 */
[----:B------:R-:W3:Y:S01]  /*2c4b0*/  FCHK P0, R43, R19 ;  /* 0x000000132b007302 */ /* 0x000ee20000000000 */
[----:B--2---:R-:W-:-:S04]  /*2c4c0*/  FFMA R21, -R19, R20, 1 ;  /* 0x3f80000013157423 */ /* 0x004fc80000000114 */
[----:B------:R-:W-:Y:S01]  /*2c4d0*/  FFMA R42, R20, R21, R20 ;  /* 0x00000015142a7223 */ /* 0x000fe20000000014 */
[----:B------:R-:W-:-:S03]  /*2c4e0*/  FMUL R20, R56, R26 ;  /* 0x0000001a38147220 */ /* 0x000fc60000400000 */
[----:B------:R-:W-:-:S04]  /*2c4f0*/  FFMA R21, R43, R42, RZ ;  /* 0x0000002a2b157223 */ /* 0x000fc800000000ff */
[----:B------:R-:W-:-:S04]  /*2c500*/  FFMA R27, -R19, R21, R43 ;  /* 0x00000015131b7223 */ /* 0x000fc8000000012b */
[----:B------:R-:W-:Y:S01]  /*2c510*/  FFMA R26, R42, R27, R21 ;  /* 0x0000001b2a1a7223 */ /* 0x000fe20000000015 */
[----:B---3--:R-:W-:Y:S06]  /*2c520*/  @!P0 BRA `(.L_x_598) ;  /* 0x00000000000c8947 */ /* 0x008fec0003800000 */
[----:B------:R-:W-:Y:S02]  /*2c530*/  MOV R41, R19 ;  /* 0x0000001300297202 */ /* 0x000fe40000000f00 */
[----:B------:R-:W-:-:S07]  /*2c540*/  MOV R42, 0x2c560 ;  /* 0x0002c560002a7802 */ /* 0x000fce0000000f00 */
[----:B01----:R-:W-:Y:S05]  /*2c550*/  CALL.REL.NOINC `($__internal_3_$__cuda_sm3x_div_rn_noftz_f32_slowpath) ;  /* 0x00000078007c7944 */ /* 0x003fea0003c00000 */
.L_x_598:
[----:B------:R-:W-:Y:S05]  /*2c560*/  BSYNC.RECONVERGENT B5 ;  /* 0x0000000000057941 */ /* 0x000fea0003800200 */
.L_x_597:
[----:B------:R-:W2:Y:S01]  /*2c570*/  LDC R42, c[0x0][0x388] ;  /* 0x0000e200ff2a7b82 */ /* 0x000ea20000000800 */
[----:B------:R-:W-:Y:S01]  /*2c580*/  FMUL R21, R52, R26 ;  /* 0x0000001a34157220 */ /* 0x000fe20000400000 */
[----:B------:R-:W-:Y:S01]  /*2c590*/  FMUL R26, R50, R51 ;  /* 0x00000033321a7220 */ /* 0x000fe20000400000 */
[----:B------:R-:W-:Y:S01]  /*2c5a0*/  IMAD.MOV.U32 R27, RZ, RZ, 0x3f800000 ;  /* 0x3f800000ff1b7424 */ /* 0x000fe200078e00ff */
[----:B------:R-:W-:Y:S02]  /*2c5b0*/  IADD3 R24, PT, PT, R24, 0x1, RZ ;  /* 0x0000000118187810 */ /* 0x000fe40007ffe0ff */
[----:B------:R3:W-:Y:S01]  /*2c5c0*/  STL.64 [R22+0x8], R20 ;  /* 0x0000081416007387 */ /* 0x0007e20000100a00 */
[----:B------:R-:W-:Y:S02]  /*2c5d0*/  IADD3 R25, PT, PT, R25, 0x1, RZ ;  /* 0x0000000119197810 */ /* 0x000fe40007ffe0ff */
[----:B------:R-:W-:Y:S01]  /*2c5e0*/  ISETP.NE.AND P2, PT, R24, UR29, PT ;  /* 0x0000001d18007c0c */ /* 0x000fe2000bf45270 */
[----:B------:R3:W-:Y:S01]  /*2c5f0*/  STL.64 [R22+0x10], R26 ;  /* 0x0000101a16007387 */ /* 0x0007e20000100a00 */
[----:B--2---:R-:W-:-:S04]  /*2c600*/  ISETP.NE.AND P0, PT, R25, R42, PT ;  /* 0x0000002a1900720c */ /* 0x004fc80003f05270 */
[----:B------:R-:W-:-:S07]  /*2c610*/  SEL R25, R25, RZ, P0 ;  /* 0x000000ff19197207 */ /* 0x000fce0000000000 */
[----:B---3--:R-:W-:Y:S05]  /*2c620*/  @P2 BRA `(.L_x_599) ;  /* 0xfffffff000682947 */ /* 0x008fea000383ffff */
[----:B------:R-:W-:Y:S01]  /*2c630*/  MOV R16, UR27 ;  /* 0x0000001b00107c02 */ /* 0x000fe20008000f00 */
[----:B------:R-:W-:Y:S01]  /*2c640*/  HFMA2 R22, -RZ, RZ, 0, 0 ;  /* 0x00000000ff167431 */ /* 0x000fe200000001ff */
[----:B------:R-:W-:Y:S02]  /*2c650*/  CS2R R24, SRZ ;  /* 0x0000000000187805 */ /* 0x000fe4000001ff00 */
[----:B------:R-:W-:-:S13]  /*2c660*/  ISETP.GE.U32.AND P0, PT, R16, 0x10, PT ;  /* 0x000000101000780c */ /* 0x000fda0003f06070 */
[----:B------:R-:W-:Y:S05]  /*2c670*/  @!P0 BRA `(.L_x_600) ;  /* 0x00000004001c8947 */ /* 0x000fea0003800000 */
[----:B------:R-:W-:Y:S01]  /*2c680*/  CS2R R24, SRZ ;  /* 0x0000000000187805 */ /* 0x000fe2000001ff00 */
[----:B------:R-:W-:-:S06]  /*2c690*/  UMOV UR4, URZ ;  /* 0x000000ff00047c82 */ /* 0x000fcc0008000000 */
.L_x_601:
[----:B------:R-:W-:-:S09]  /*2c6a0*/  ULEA UR5, UR4, UR13, 0x2 ;  /* 0x0000000d04057291 */ /* 0x000fd2000f8e10ff */
[----:B------:R-:W2:Y:S04]  /*2c6b0*/  LDL R26, [UR5] ;  /* 0x00000005ff1a7983 */ /* 0x000ea80008100800 */
[----:B------:R-:W3:Y:S04]  /*2c6c0*/  LDL R27, [UR5+0x4] ;  /* 0x00000405ff1b7983 */ /* 0x000ee80008100800 */
[----:B------:R-:W4:Y:S04]  /*2c6d0*/  LDL R51, [UR5+0x8] ;  /* 0x00000805ff337983 */ /* 0x000f280008100800 */
[----:B------:R-:W5:Y:S04]  /*2c6e0*/  LDL R52, [UR5+0xc] ;  /* 0x00000c05ff347983 */ /* 0x000f680008100800 */
        /* <DEDUP_REMOVED lines=11> */
[----:B------:R-:W5:Y:S01]  /*2c7a0*/  LDL R16, [UR5+0x3c] ;  /* 0x00003c05ff107983 */ /* 0x000f620008100800 */
[----:B------:R-:W-:-:S04]  /*2c7b0*/  UIADD3 UR4, UPT, UPT, UR4, 0x10, URZ ;  /* 0x0000001004047890 */ /* 0x000fc8000fffe0ff */
[----:B------:R-:W-:Y:S01]  /*2c7c0*/  UISETP.NE.AND UP0, UPT, UR4, UR10, UPT ;  /* 0x0000000a0400728c */ /* 0x000fe2000bf05270 */
[----:B--2---:R-:W-:-:S04]  /*2c7d0*/  FMUL R48, R26, R26 ;  /* 0x0000001a1a307220 */ /* 0x004fc80000400000 */
[----:B------:R-:W2:Y:S01]  /*2c7e0*/  F2F.F64.F32 R38, R48 ;  /* 0x0000003000267310 */ /* 0x000ea20000201800 */
[----:B---3--:R-:W-:Y:S01]  /*2c7f0*/  FMUL R50, R27, R27 ;  /* 0x0000001b1b327220 */ /* 0x008fe20000400000 */
[----:B----4-:R-:W-:-:S06]  /*2c800*/  FMUL R51, R51, R51 ;  /* 0x0000003333337220 */ /* 0x010fcc0000400000 */
[----:B------:R-:W3:Y:S01]  /*2c810*/  F2F.F64.F32 R26, R50 ;  /* 0x00000032001a7310 */ /* 0x000ee20000201800 */
[----:B-----5:R-:W-:Y:S01]  /*2c820*/  FMUL R52, R52, R52 ;  /* 0x0000003434347220 */ /* 0x020fe20000400000 */
[----:B------:R-:W-:Y:S01]  /*2c830*/  FMUL R47, R47, R47 ;  /* 0x0000002f2f2f7220 */ /* 0x000fe20000400000 */
[----:B--2---:R-:W-:Y:S01]  /*2c840*/  DADD R38, R38, R24 ;  /* 0x0000000026267229 */ /* 0x004fe20000000018 */
[----:B------:R-:W-:-:S04]  /*2c850*/  FMUL R46, R46, R46 ;  /* 0x0000002e2e2e7220 */ /* 0x000fc80000400000 */
[----:B------:R-:W2:Y:S01]  /*2c860*/  F2F.F64.F32 R24, R51 ;  /* 0x0000003300187310 */ /* 0x000ea20000201800 */
[----:B------:R-:W-:Y:S02]  /*2c870*/  FMUL R43, R43, R43 ;  /* 0x0000002b2b2b7220 */ /* 0x000fe40000400000 */
[----:B---3--:R-:W-:Y:S01]  /*2c880*/  DADD R38, R38, R26 ;  /* 0x0000000026267229 */ /* 0x008fe2000000001a */
[----:B------:R-:W-:-:S04]  /*2c890*/  FMUL R42, R42, R42 ;  /* 0x0000002a2a2a7220 */ /* 0x000fc80000400000 */
[----:B------:R-:W3:Y:S01]  /*2c8a0*/  F2F.F64.F32 R26, R52 ;  /* 0x00000034001a7310 */ /* 0x000ee20000201800 */
[----:B------:R-:W-:Y:S02]  /*2c8b0*/  FMUL R41, R41, R41 ;  /* 0x0000002929297220 */ /* 0x000fe40000400000 */
[----:B--2---:R-:W-:Y:S01]  /*2c8c0*/  DADD R38, R38, R24 ;  /* 0x0000000026267229 */ /* 0x004fe20000000018 */
[----:B------:R-:W-:-:S04]  /*2c8d0*/  FMUL R40, R40, R40 ;  /* 0x0000002828287220 */ /* 0x000fc80000400000 */
[----:B------:R-:W2:Y:S01]  /*2c8e0*/  F2F.F64.F32 R24, R47 ;  /* 0x0000002f00187310 */ /* 0x000ea20000201800 */
[----:B------:R-:W-:Y:S02]  /*2c8f0*/  FMUL R37, R37, R37 ;  /* 0x0000002525257220 */ /* 0x000fe40000400000 */
[----:B---3--:R-:W-:Y:S01]  /*2c900*/  DADD R26, R38, R26 ;  /* 0x00000000261a7229 */ /* 0x008fe2000000001a */
[----:B------:R-:W-:-:S04]  /*2c910*/  FMUL R22, R22, R22 ;  /* 0x0000001616167220 */ /* 0x000fc80000400000 */
[----:B------:R-:W3:Y:S03]  /*2c920*/  F2F.F64.F32 R38, R46 ;  /* 0x0000002e00267310 */ /* 0x000ee60000201800 */
[----:B--2---:R-:W-:-:S05]  /*2c930*/  DADD R26, R26, R24 ;  /* 0x000000001a1a7229 */ /* 0x004fca0000000018 */
[----:B------:R-:W2:Y:S01]  /*2c940*/  F2F.F64.F32 R24, R43 ;  /* 0x0000002b00187310 */ /* 0x000ea20000201800 */
[----:B------:R-:W-:Y:S01]  /*2c950*/  FMUL R17, R17, R17 ;  /* 0x0000001111117220 */ /* 0x000fe20000400000 */
[----:B------:R-:W-:Y:S01]  /*2c960*/  FMUL R16, R16, R16 ;  /* 0x0000001010107220 */ /* 0x000fe20000400000 */
[----:B---3--:R-:W-:-:S05]  /*2c970*/  DADD R38, R26, R38 ;  /* 0x000000001a267229 */ /* 0x008fca0000000026 */
[----:B------:R3:W4:Y:S03]  /*2c980*/  F2F.F64.F32 R26, R42 ;  /* 0x0000002a001a7310 */ /* 0x0007260000201800 */
[----:B--2---:R-:W-:Y:S01]  /*2c990*/  DADD R38, R38, R24 ;  /* 0x0000000026267229 */ /* 0x004fe20000000018 */
[----:B---3--:R-:W-:-:S04]  /*2c9a0*/  FMUL R42, R21, R21 ;  /* 0x00000015152a7220 */ /* 0x008fc80000400000 */
[----:B------:R2:W3:Y:S03]  /*2c9b0*/  F2F.F64.F32 R24, R41 ;  /* 0x0000002900187310 */ /* 0x0004e60000201800 */
[----:B----4-:R-:W-:-:S05]  /*2c9c0*/  DADD R38, R38, R26 ;  /* 0x0000000026267229 */ /* 0x010fca000000001a */
[----:B------:R-:W4:Y:S01]  /*2c9d0*/  F2F.F64.F32 R26, R40 ;  /* 0x00000028001a7310 */ /* 0x000f220000201800 */
[----:B--2---:R-:W-:Y:S02]  /*2c9e0*/  FMUL R41, R20, R20 ;  /* 0x0000001414297220 */ /* 0x004fe40000400000 */
[----:B---3--:R-:W-:-:S05]  /*2c9f0*/  DADD R38, R38, R24 ;  /* 0x0000000026267229 */ /* 0x008fca0000000018 */
[----:B------:R-:W-:Y:S03]  /*2ca00*/  F2F.F64.F32 R20, R41 ;  /* 0x0000002900147310 */ /* 0x000fe60000201800 */
[----:B----4-:R-:W-:-:S05]  /*2ca10*/  DADD R38, R38, R26 ;  /* 0x0000000026267229 */ /* 0x010fca000000001a */
[----:B------:R-:W2:Y:S08]  /*2ca20*/  F2F.F64.F32 R24, R37 ;  /* 0x0000002500187310 */ /* 0x000eb00000201800 */
[----:B------:R-:W3:Y:S01]  /*2ca30*/  F2F.F64.F32 R26, R22 ;  /* 0x00000016001a7310 */ /* 0x000ee20000201800 */
[----:B--2---:R-:W-:-:S07]  /*2ca40*/  DADD R38, R38, R24 ;  /* 0x0000000026267229 */ /* 0x004fce0000000018 */
[----:B------:R-:W2:Y:S01]  /*2ca50*/  F2F.F64.F32 R24, R42 ;  /* 0x0000002a00187310 */ /* 0x000ea20000201800 */
[----:B---3--:R-:W-:-:S08]  /*2ca60*/  DADD R26, R38, R26 ;  /* 0x00000000261a7229 */ /* 0x008fd0000000001a */
[----:B--2---:R-:W-:Y:S02]  /*2ca70*/  DADD R24, R26, R24 ;  /* 0x000000001a187229 */ /* 0x004fe40000000018 */
[----:B------:R-:W2:Y:S06]  /*2ca80*/  F2F.F64.F32 R26, R17 ;  /* 0x00000011001a7310 */ /* 0x000eac0000201800 */
[----:B------:R-:W-:Y:S02]  /*2ca90*/  DADD R20, R24, R20 ;  /* 0x0000000018147229 */ /* 0x000fe40000000014 */
[----:B------:R-:W3:Y:S06]  /*2caa0*/  F2F.F64.F32 R24, R16 ;  /* 0x0000001000187310 */ /* 0x000eec0000201800 */
[----:B--2---:R-:W-:-:S08]  /*2cab0*/  DADD R20, R20, R26 ;  /* 0x0000000014147229 */ /* 0x004fd0000000001a */
[----:B---3--:R-:W-:Y:S01]  /*2cac0*/  DADD R24, R20, R24 ;  /* 0x0000000014187229 */ /* 0x008fe20000000018 */
[----:B------:R-:W-:Y:S10]  /*2cad0*/  BRA.U UP0, `(.L_x_601) ;  /* 0xfffffff900f07547 */ /* 0x000ff4000b83ffff */
[----:B------:R-:W-:-:S07]  /*2cae0*/  IMAD.U32 R22, RZ, RZ, UR10 ;  /* 0x0000000aff167e24 */ /* 0x000fce000f8e00ff */
.L_x_600:
[----:B------:R-:W-:-:S09]  /*2caf0*/  UISETP.NE.AND UP0, UPT, UR31, URZ, UPT ;  /* 0x000000ff1f00728c */ /* 0x000fd2000bf05270 */
[----:B------:R-:W-:Y:S05]  /*2cb00*/  BRA.U !UP0, `(.L_x_594) ;  /* 0x0000000508007547 */ /* 0x000fea000b800000 */
[----:B------:R-:W-:Y:S02]  /*2cb10*/  UISETP.GE.U32.AND UP0, UPT, UR35, 0x7, UPT ;  /* 0x000000072300788c */ /* 0x000fe4000bf06070 */
[----:B------:R-:W-:-:S07]  /*2cb20*/  UISETP.NE.AND UP2, UPT, UR32, URZ, UPT ;  /* 0x000000ff2000728c */ /* 0x000fce000bf45270 */
[----:B------:R-:W-:Y:S05]  /*2cb30*/  BRA.U !UP0, `(.L_x_602) ;  /* 0x0000000108887547 */ /* 0x000fea000b800000 */
[----:B------:R-:W-:-:S05]  /*2cb40*/  LEA R38, R22, UR13, 0x2 ;  /* 0x0000000d16267c11 */ /* 0x000fca000f8e10ff */
[----:B------:R-:W2:Y:S04]  /*2cb50*/  LDL R16, [R38] ;  /* 0x0000000026107983 */ /* 0x000ea80000100800 */
[----:B------:R-:W3:Y:S04]  /*2cb60*/  LDL R17, [R38+0x4] ;  /* 0x0000040026117983 */ /* 0x000ee80000100800 */
[----:B------:R-:W4:Y:S04]  /*2cb70*/  LDL R41, [R38+0x8] ;  /* 0x0000080026297983 */ /* 0x000f280000100800 */
[----:B------:R-:W5:Y:S04]  /*2cb80*/  LDL R42, [R38+0xc] ;  /* 0x00000c00262a7983 */ /* 0x000f680000100800 */
[----:B------:R-:W5:Y:S04]  /*2cb90*/  LDL R43, [R38+0x10] ;  /* 0x00001000262b7983 */ /* 0x000f680000100800 */
[----:B------:R-:W5:Y:S04]  /*2cba0*/  LDL R37, [R38+0x14] ;  /* 0x0000140026257983 */ /* 0x000f680000100800 */
[----:B------:R-:W5:Y:S04]  /*2cbb0*/  LDL R27, [R38+0x18] ;  /* 0x00001800261b7983 */ /* 0x000f680000100800 */
[----:B------:R-:W5:Y:S01]  /*2cbc0*/  LDL R26, [R38+0x1c] ;  /* 0x00001c00261a7983 */ /* 0x000f620000100800 */
[----:B------:R-:W-:Y:S01]  /*2cbd0*/  IADD3 R22, PT, PT, R22, 0x8, RZ ;  /* 0x0000000816167810 */ /* 0x000fe20007ffe0ff */
        /* <DEDUP_REMOVED lines=15> */
[----:B------:R-:W2:Y:S03]  /*2ccd0*/  F2F.F64.F32 R20, R43 ;  /* 0x0000002b00147310 */ /* 0x000ea60000201800 */
[----:B---3--:R-:W-:-:S05]  /*2cce0*/  DADD R24, R24, R16 ;  /* 0x0000000018187229 */ /* 0x008fca0000000010 */
[----:B------:R-:W3:Y:S03]  /*2ccf0*/  F2F.F64.F32 R16, R37 ;  /* 0x0000002500107310 */ /* 0x000ee60000201800 */
[----:B--2---:R-:W-:-:S05]  /*2cd00*/  DADD R24, R24, R20 ;  /* 0x0000000018187229 */ /* 0x004fca0000000014 */
[----:B------:R-:W2:Y:S03]  /*2cd10*/  F2F.F64.F32 R20, R27 ;  /* 0x0000001b00147310 */ /* 0x000ea60000201800 */
[----:B---3--:R-:W-:-:S05]  /*2cd20*/  DADD R16, R24, R16 ;  /* 0x0000000018107229 */ /* 0x008fca0000000010 */
[----:B------:R-:W3:Y:S03]  /*2cd30*/  F2F.F64.F32 R24, R26 ;  /* 0x0000001a00187310 */ /* 0x000ee60000201800 */
[----:B--2---:R-:W-:-:S08]  /*2cd40*/  DADD R16, R16, R20 ;  /* 0x0000000010107229 */ /* 0x004fd00000000014 */
[----:B---3--:R-:W-:-:S11]  /*2cd50*/  DADD R24, R16, R24 ;  /* 0x0000000010187229 */ /* 0x008fd60000000018 */
.L_x_602:
[----:B------:R-:W-:Y:S05]  /*2cd60*/  BRA.U !UP2, `(.L_x_594) ;  /* 0x000000010a687547 */ /* 0x000fea000b800000 */
[----:B------:R-:W-:-:S06]  /*2cd70*/  UISETP.GE.U32.AND UP0, UPT, UR36, 0x3, UPT ;  /* 0x000000032400788c */ /* 0x000fcc000bf06070 */
[----:B------:R-:W-:-:S13]  /*2cd80*/  PLOP3.LUT P2, PT, PT, PT, UP0, 0x80, 0x8 ;  /* 0x000000000008781c */ /* 0x000fda0003f4f008 */
[----:B------:R-:W-:-:S05]  /*2cd90*/  @P2 LEA R37, R22, UR13, 0x2 ;  /* 0x0000000d16252c11 */ /* 0x000fca000f8e10ff */
[----:B------:R-:W2:Y:S04]  /*2cda0*/  @P2 LDL R16, [R37] ;  /* 0x0000000025102983 */ /* 0x000ea80000100800 */
[----:B------:R-:W3:Y:S01]  /*2cdb0*/  @P2 LDL R17, [R37+0x4] ;  /* 0x0000040025112983 */ /* 0x000ee20000100800 */
[----:B------:R-:W-:-:S03]  /*2cdc0*/  ISETP.NE.AND P0, PT, RZ, UR33, PT ;  /* 0x00000021ff007c0c */ /* 0x000fc6000bf05270 */
[----:B------:R-:W4:Y:S01]  /*2cdd0*/  @P2 LDL R26, [R37+0x8] ;  /* 0x00000800251a2983 */ /* 0x000f220000100800 */
[----:B------:R-:W-:-:S03]  /*2cde0*/  @P2 IADD3 R22, PT, PT, R22, 0x4, RZ ;  /* 0x0000000416162810 */ /* 0x000fc60007ffe0ff */
[----:B------:R-:W5:Y:S06]  /*2cdf0*/  @P2 LDL R41, [R37+0xc] ;  /* 0x00000c0025292983 */ /* 0x000f6c0000100800 */
[----:B------:R-:W-:-:S06]  /*2ce00*/  @P0 LEA R22, R22, UR13, 0x2 ;  /* 0x0000000d16160c11 */ /* 0x000fcc000f8e10ff */
[----:B------:R-:W5:Y:S01]  /*2ce10*/  @P0 LDL R22, [R22] ;  /* 0x0000000016160983 */ /* 0x000f620000100800 */
[----:B--2---:R-:W-:-:S04]  /*2ce20*/  @P2 FMUL R38, R16, R16 ;  /* 0x0000001010262220 */ /* 0x004fc80000400000 */
[----:B------:R-:W2:Y:S01]  /*2ce30*/  @P2 F2F.F64.F32 R20, R38 ;  /* 0x0000002600142310 */ /* 0x000ea20000201800 */
[----:B---3--:R-:W-:Y:S01]  /*2ce40*/  @P2 FMUL R39, R17, R17 ;  /* 0x0000001111272220 */ /* 0x008fe20000400000 */
[----:B----4-:R-:W-:-:S06]  /*2ce50*/  @P2 FMUL R40, R26, R26 ;  /* 0x0000001a1a282220 */ /* 0x010fcc0000400000 */
[----:B------:R-:W3:Y:S01]  /*2ce60*/  @P2 F2F.F64.F32 R16, R39 ;  /* 0x0000002700102310 */ /* 0x000ee20000201800 */
[----:B-----5:R-:W-:Y:S01]  /*2ce70*/  @P2 FMUL R41, R41, R41 ;  /* 0x0000002929292220 */ /* 0x020fe20000400000 */
[----:B--2---:R-:W-:-:S06]  /*2ce80*/  @P2 DADD R26, R24, R20 ;  /* 0x00000000181a2229 */ /* 0x004fcc0000000014 */
[----:B------:R-:W2:Y:S01]  /*2ce90*/  @P2 F2F.F64.F32 R20, R40 ;  /* 0x0000002800142310 */ /* 0x000ea20000201800 */
[----:B------:R-:W-:Y:S01]  /*2cea0*/  @P0 FMUL R22, R22, R22 ;  /* 0x0000001616160220 */ /* 0x000fe20000400000 */
[----:B---3--:R-:W-:-:S06]  /*2ceb0*/  @P2 DADD R26, R26, R16 ;  /* 0x000000001a1a2229 */ /* 0x008fcc0000000010 */
[----:B------:R-:W3:Y:S02]  /*2cec0*/  @P2 F2F.F64.F32 R16, R41 ;  /* 0x0000002900102310 */ /* 0x000ee40000201800 */
[----:B--2---:R-:W-:-:S06]  /*2ced0*/  @P2 DADD R26, R26, R20 ;  /* 0x000000001a1a2229 */ /* 0x004fcc0000000014 */
[----:B------:R-:W2:Y:S02]  /*2cee0*/  @P0 F2F.F64.F32 R20, R22 ;  /* 0x0000001600140310 */ /* 0x000ea40000201800 */
[----:B---3--:R-:W-:-:S08]  /*2cef0*/  @P2 DADD R24, R26, R16 ;  /* 0x000000001a182229 */ /* 0x008fd00000000010 */
[----:B--2---:R-:W-:-:S11]  /*2cf00*/  @P0 DADD R24, R24, R20 ;  /* 0x0000000018180229 */ /* 0x004fd60000000014 */
.L_x_594:
[----:B------:R-:W-:Y:S05]  /*2cf10*/  BSYNC.RECONVERGENT B4 ;  /* 0x0000000000047941 */ /* 0x000fea0003800200 */
.L_x_593:
[----:B------:R-:W2:Y:S01]  /*2cf20*/  MUFU.RSQ64H R17, R25 ;  /* 0x0000001900117308 */ /* 0x000ea20000001c00 */
[----:B------:R-:W-:Y:S01]  /*2cf30*/  IADD3 R16, PT, PT, R25, -0x3500000, RZ ;  /* 0xfcb0000019107810 */ /* 0x000fe20007ffe0ff */
[----:B------:R-:W-:Y:S01]  /*2cf40*/  IMAD.MOV.U32 R27, RZ, RZ, 0x3fd80000 ;  /* 0x3fd80000ff1b7424 */ /* 0x000fe200078e00ff */
[----:B------:R-:W-:Y:S01]  /*2cf50*/  MOV R26, 0x0 ;  /* 0x00000000001a7802 */ /* 0x000fe20000000f00 */
[----:B------:R-:W-:Y:S01]  /*2cf60*/  BSSY.RECONVERGENT B2, `(.L_x_603) ;  /* 0x0000011000027945 */ /* 0x000fe20003800200 */
[----:B------:R-:W-:Y:S02]  /*2cf70*/  ISETP.GE.U32.AND P0, PT, R16, 0x7ca00000, PT ;  /* 0x7ca000001000780c */ /* 0x000fe40003f06070 */
[----:B--2---:R-:W-:-:S08]  /*2cf80*/  DMUL R20, R16, R16 ;  /* 0x0000001010147228 */ /* 0x004fd00000000000 */
[----:B------:R-:W-:-:S08]  /*2cf90*/  DFMA R20, -R20, R24, 1 ;  /* 0x3ff000001414742b */ /* 0x000fd00000000118 */
[----:B------:R-:W-:Y:S02]  /*2cfa0*/  DFMA R26, R20, R26, 0.5 ;  /* 0x3fe00000141a742b */ /* 0x000fe4000000001a */
[----:B------:R-:W-:-:S08]  /*2cfb0*/  DMUL R20, R16, R20 ;  /* 0x0000001410147228 */ /* 0x000fd00000000000 */
[----:B------:R-:W-:-:S08]  /*2cfc0*/  DFMA R42, R26, R20, R16 ;  /* 0x000000141a2a722b */ /* 0x000fd00000000010 */
[----:B------:R-:W-:Y:S02]  /*2cfd0*/  DMUL R20, R42, R24 ;  /* 0x000000182a147228 */ /* 0x000fe40000000000 */
[----:B------:R-:W-:Y:S02]  /*2cfe0*/  IADD3 R39, PT, PT, R43, -0x100000, RZ ;  /* 0xfff000002b277810 */ /* 0x000fe40007ffe0ff */
[----:B------:R-:W-:-:S04]  /*2cff0*/  MOV R38, R42 ;  /* 0x0000002a00267202 */ /* 0x000fc80000000f00 */
[----:B------:R-:W-:-:S08]  /*2d000*/  DFMA R26, R20, -R20, R24 ;  /* 0x80000014141a722b */ /* 0x000fd00000000018 */
[----:B----4-:R-:W-:Y:S01]  /*2d010*/  DFMA R40, R26, R38, R20 ;  /* 0x000000261a28722b */ /* 0x010fe20000000014 */
[----:B------:R-:W-:Y:S10]  /*2d020*/  @!P0 BRA `(.L_x_604) ;  /* 0x0000000000108947 */ /* 0x000ff40003800000 */
[----:B------:R-:W-:Y:S02]  /*2d030*/  MOV R38, R20 ;  /* 0x0000001400267202 */ /* 0x000fe40000000f00 */
[----:B------:R-:W-:Y:S02]  /*2d040*/  MOV R22, R42 ;  /* 0x0000002a00167202 */ /* 0x000fe40000000f00 */
[----:B------:R-:W-:-:S07]  /*2d050*/  MOV R20, 0x2d070 ;  /* 0x0002d07000147802 */ /* 0x000fce0000000f00 */
[----:B01----:R-:W-:Y:S05]  /*2d060*/  CALL.REL.NOINC `($__internal_0_$__cuda_sm20_dsqrt_rn_f64_mediumpath_v1) ;  /* 0x0000006400d47944 */ /* 0x003fea0003c00000 */
.L_x_604:
[----:B------:R-:W-:Y:S05]  /*2d070*/  BSYNC.RECONVERGENT B2 ;  /* 0x0000000000027941 */ /* 0x000fea0003800200 */
.L_x_603:
[----:B------:R-:W2:Y:S01]  /*2d080*/  F2F.F32.F64 R25, R40 ;  /* 0x0000002800197310 */ /* 0x000ea20000301000 */
[----:B------:R-:W-:Y:S01]  /*2d090*/  BSSY.RECONVERGENT B4, `(.L_x_605) ;  /* 0x0000016000047945 */ /* 0x000fe20003800200 */
[----:B------:R-:W-:Y:S02]  /*2d0a0*/  IMAD.MOV.U32 R47, RZ, RZ, -0x40800000 ;  /* 0xbf800000ff2f7424 */ /* 0x000fe400078e00ff */
[----:B--2---:R-:W-:-:S05]  /*2d0b0*/  FMUL R21, R25, 0.10000000149011611938 ;  /* 0x3dcccccd19157820 */ /* 0x004fca0000400000 */
[----:B------:R-:W-:-:S13]  /*2d0c0*/  FSETP.GEU.AND P0, PT, R21, R0, PT ;  /* 0x000000001500720b */ /* 0x000fda0003f0e000 */
[----:B------:R-:W-:Y:S05]  /*2d0d0*/  @P0 BRA `(.L_x_606) ;  /* 0x0000000000440947 */ /* 0x000fea0003800000 */
[----:B------:R-:W-:Y:S01]  /*2d0e0*/  FSETP.NEU.AND P0, PT, R0, R25, PT ;  /* 0x000000190000720b */ /* 0x000fe20003f0d000 */
[----:B------:R-:W-:-:S12]  /*2d0f0*/  BSSY.RECONVERGENT B5, `(.L_x_607) ;  /* 0x000000e000057945 */ /* 0x000fd80003800200 */
[----:B------:R-:W-:-:S04]  /*2d100*/  @!P0 FADD R0, R0, 9.9999999747524270788e-07 ;  /* 0x358637bd00008421 */ /* 0x000fc80000000000 */
[----:B------:R-:W2:Y:S08]  /*2d110*/  MUFU.RCP R17, R0 ;  /* 0x0000000000117308 */ /* 0x000eb00000001000 */
[----:B------:R-:W3:Y:S01]  /*2d120*/  FCHK P0, R25, R0 ;  /* 0x0000000019007302 */ /* 0x000ee20000000000 */
[----:B--2---:R-:W-:-:S04]  /*2d130*/  FFMA R16, -R0, R17, 1 ;  /* 0x3f80000000107423 */ /* 0x004fc80000000111 */
[----:B------:R-:W-:-:S04]  /*2d140*/  FFMA R16, R17, R16, R17 ;  /* 0x0000001011107223 */ /* 0x000fc80000000011 */
[----:B------:R-:W-:-:S04]  /*2d150*/  FFMA R17, R25, R16, RZ ;  /* 0x0000001019117223 */ /* 0x000fc800000000ff */
[----:B------:R-:W-:-:S04]  /*2d160*/  FFMA R20, -R0, R17, R25 ;  /* 0x0000001100147223 */ /* 0x000fc80000000119 */
[----:B------:R-:W-:Y:S01]  /*2d170*/  FFMA R26, R16, R20, R17 ;  /* 0x00000014101a7223 */ /* 0x000fe20000000011 */
[----:B---3--:R-:W-:Y:S06]  /*2d180*/  @!P0 BRA `(.L_x_608) ;  /* 0x0000000000108947 */ /* 0x008fec0003800000 */
[----:B------:R-:W-:Y:S02]  /*2d190*/  MOV R43, R25 ;  /* 0x00000019002b7202 */ /* 0x000fe40000000f00 */
[----:B------:R-:W-:Y:S02]  /*2d1a0*/  MOV R41, R0 ;  /* 0x0000000000297202 */ /* 0x000fe40000000f00 */
[----:B------:R-:W-:-:S07]  /*2d1b0*/  MOV R42, 0x2d1d0 ;  /* 0x0002d1d0002a7802 */ /* 0x000fce0000000f00 */
[----:B01----:R-:W-:Y:S05]  /*2d1c0*/  CALL.REL.NOINC `($__internal_3_$__cuda_sm3x_div_rn_noftz_f32_slowpath) ;  /* 0x0000006c00607944 */ /* 0x003fea0003c00000 */
.L_x_608:
[----:B------:R-:W-:Y:S05]  /*2d1d0*/  BSYNC.RECONVERGENT B5 ;  /* 0x0000000000057941 */ /* 0x000fea0003800200 */
.L_x_607:
[----:B------:R-:W-:-:S07]  /*2d1e0*/  FFMA R47, -R26, R26, 1 ;  /* 0x3f8000001a2f7423 */ /* 0x000fce000000011a */
.L_x_606:
[----:B------:R-:W-:Y:S05]  /*2d1f0*/  BSYNC.RECONVERGENT B4 ;  /* 0x0000000000047941 */ /* 0x000fea0003800200 */
.L_x_605:
[----:B------:R-:W-:Y:S01]  /*2d200*/  BSSY.RECONVERGENT B2, `(.L_x_609) ;  /* 0x00000c5000027945 */ /* 0x000fe20003800200 */
[----:B------:R-:W-:-:S03]  /*2d210*/  HFMA2 R43, -RZ, RZ, 0, 0 ;  /* 0x00000000ff2b7431 */ /* 0x000fc600000001ff */
[----:B------:R-:W-:Y:S05]  /*2d220*/  @!P1 BRA `(.L_x_610) ;  /* 0x0000000c00089947 */ /* 0x000fea0003800000 */
[----:B------:R-:W-:Y:S01]  /*2d230*/  PRMT R22, RZ, 0x7610, R22 ;  /* 0x00007610ff167816 */ /* 0x000fe20000000016 */
[----:B------:R-:W-:Y:S01]  /*2d240*/  UMOV UR4, URZ ;  /* 0x000000ff00047c82 */ /* 0x000fe20008000000 */
[----:B------:R-:W-:-:S07]  /*2d250*/  PRMT R20, RZ, 0x7610, R20 ;  /* 0x00007610ff147816 */ /* 0x000fce0000000014 */
.L_x_616:
[----:B--2---:R-:W-:-:S05]  /*2d260*/  MOV R24, UR4 ;  /* 0x0000000400187c02 */ /* 0x004fca0008000f00 */
[----:B------:R-:W-:-:S05]  /*2d270*/  IMAD R24, R24, 0x4, R1 ;  /* 0x0000000418187824 */ /* 0x000fca00078e0201 */
[----:B----4-:R-:W2:Y:S01]  /*2d280*/  LDL R16, [R24+0x78] ;  /* 0x0000780018107983 */ /* 0x010ea20000100800 */
[----:B------:R-:W-:Y:S02]  /*2d290*/  UISETP.GE.U32.AND UP0, UPT, UR4, 0xf, UPT ;  /* 0x0000000f0400788c */ /* 0x000fe4000bf06070 */
[----:B------:R-:W-:Y:S01]  /*2d2a0*/  UIADD3 UR5, UPT, UPT, UR4, 0x1, URZ ;  /* 0x0000000104057890 */ /* 0x000fe2000fffe0ff */
[----:B------:R-:W-:Y:S02]  /*2d2b0*/  IADD3 R22, PT, PT, R22, 0x1, RZ ;  /* 0x0000000116167810 */ /* 0x000fe40007ffe0ff */
[----:B------:R-:W-:Y:S01]  /*2d2c0*/  IADD3 R20, PT, PT, R20, 0x1, RZ ;  /* 0x0000000114147810 */ /* 0x000fe20007ffe0ff */
[----:B------:R-:W-:-:S03]  /*2d2d0*/  UISETP.NE.AND UP3, UPT, UR5, UR28, UPT ;  /* 0x0000001c0500728c */ /* 0x000fc6000bf65270 */
[----:B------:R-:W-:Y:S01]  /*2d2e0*/  UMOV UR4, UR5 ;  /* 0x0000000500047c82 */ /* 0x000fe20008000000 */
[----:B------:R-:W-:Y:S01]  /*2d2f0*/  UMOV UR5, URZ ;  /* 0x000000ff00057c82 */ /* 0x000fe20008000000 */
[----:B------:R-:W-:Y:S01]  /*2d300*/  ULOP3.LUT UP2, URZ, UR4, 0xf, URZ, 0xc0, !UPT ;  /* 0x0000000f04ff7892 */ /* 0x000fe2000f84c0ff */
[----:B--2--5:R-:W-:-:S06]  /*2d310*/  LEA R17, R16, UR21, 0x2 ;  /* 0x0000001510117c11 */ /* 0x024fcc000f8e10ff */
[----:B------:R-:W5:Y:S04]  /*2d320*/  LDL R17, [R17] ;  /* 0x0000000011117983 */ /* 0x000f680000100800 */
[----:B------:R2:W-:Y:S01]  /*2d330*/  STL [R24+0xea0], RZ ;  /* 0x000ea0ff18007387 */ /* 0x0005e20000100800 */
[----:B---3--:R-:W-:Y:S05]  /*2d340*/  BRA.U !UP0, `(.L_x_611) ;  /* 0x0000000108ec7547 */ /* 0x008fea000b800000 */
[----:B------:R-:W-:Y:S01]  /*2d350*/  ULOP3.LUT UR5, UR4, 0xfffffff0, URZ, 0xc0, !UPT ;  /* 0xfffffff004057892 */ /* 0x000fe2000f8ec0ff */
[----:B------:R-:W-:-:S11]  /*2d360*/  UMOV UR6, URZ ;  /* 0x000000ff00067c82 */ /* 0x000fd60008000000 */
.L_x_612:
[----:B------:R-:W-:Y:S02]  /*2d370*/  UIMAD UR7, UR6, 0x6, URZ ;  /* 0x00000006060778a4 */ /* 0x000fe4000f8e02ff */
[----:B------:R-:W-:-:S04]  /*2d380*/  ULEA UR38, UR6, UR26, 0x2 ;  /* 0x0000001a06267291 */ /* 0x000fc8000f8e10ff */
[C---:B---3--:R-:W-:Y:S02]  /*2d390*/  IADD3 R27, PT, PT, R16.reuse, UR7, RZ ;  /* 0x00000007101b7c10 */ /* 0x048fe4000fffe0ff */
[----:B------:R-:W-:-:S03]  /*2d3a0*/  IADD3 R26, PT, PT, R16, UR7, RZ ;  /* 0x00000007101a7c10 */ /* 0x000fc6000fffe0ff */
[----:B--2---:R-:W-:Y:S01]  /*2d3b0*/  IMAD R24, R27, 0x4, R30 ;  /* 0x000000041b187824 */ /* 0x004fe200078e021e */
[----:B------:R-:W-:Y:S02]  /*2d3c0*/  LEA R43, R26, R1, 0x2 ;  /* 0x000000011a2b7211 */ /* 0x000fe400078e10ff */
[----:B------:R-:W2:Y:S04]  /*2d3d0*/  LDL.64 R26, [UR38] ;  /* 0x00000026ff1a7983 */ /* 0x000ea80008100a00 */
[----:B------:R-:W2:Y:S04]  /*2d3e0*/  LDL R37, [R24] ;  /* 0x0000000018257983 */ /* 0x000ea80000100800 */
[----:B------:R-:W3:Y:S01]  /*2d3f0*/  LDL R38, [R43+0x4638] ;  /* 0x004638002b267983 */ /* 0x000ee20000100800 */
[C---:B--2--5:R-:W-:Y:S01]  /*2d400*/  FFMA R26, R17.reuse, R37, R26 ;  /* 0x00000025111a7223 */ /* 0x064fe2000000001a */
[----:B---3--:R-:W-:-:S02]  /*2d410*/  FFMA R27, R17, R38, R27 ;  /* 0x00000026111b7223 */ /* 0x008fc4000000001b */
[----:B------:R-:W2:Y:S04]  /*2d420*/  LDL.64 R38, [UR38+0x8] ;  /* 0x00000826ff267983 */ /* 0x000ea80008100a00 */
[----:B------:R3:W-:Y:S04]  /*2d430*/  STL.64 [UR38], R26 ;  /* 0x0000001aff007987 */ /* 0x0007e80008100a26 */
[----:B------:R-:W2:Y:S04]  /*2d440*/  LDL R37, [R24+0x30] ;  /* 0x0000300018257983 */ /* 0x000ea80000100800 */
[----:B------:R-:W4:Y:S04]  /*2d450*/  LDL R40, [R43+0x4668] ;  /* 0x004668002b287983 */ /* 0x000f280000100800 */
[----:B---3--:R-:W3:Y:S01]  /*2d460*/  LDL.64 R26, [UR38+0x18] ;  /* 0x00001826ff1a7983 */ /* 0x008ee20008100a00 */
[C---:B--2---:R-:W-:Y:S01]  /*2d470*/  FFMA R38, R17.reuse, R37, R38 ;  /* 0x0000002511267223 */ /* 0x044fe20000000026 */
[----:B----4-:R-:W-:-:S02]  /*2d480*/  FFMA R39, R17, R40, R39 ;  /* 0x0000002811277223 */ /* 0x010fc40000000027 */
[----:B------:R-:W2:Y:S04]  /*2d490*/  LDL.64 R40, [UR38+0x10] ;  /* 0x00001026ff287983 */ /* 0x000ea80008100a00 */
[----:B------:R4:W-:Y:S04]  /*2d4a0*/  STL.64 [UR38+0x8], R38 ;  /* 0x00000826ff007987 */ /* 0x0009e80008100a26 */
[----:B------:R-:W2:Y:S04]  /*2d4b0*/  LDL R42, [R43+0x4698] ;  /* 0x004698002b2a7983 */ /* 0x000ea80000100800 */
[----:B------:R-:W3:Y:S04]  /*2d4c0*/  LDL R37, [R24+0x60] ;  /* 0x0000600018257983 */ /* 0x000ee80000100800 */
[----:B----4-:R-:W4:Y:S01]  /*2d4d0*/  LDL.64 R38, [UR38+0x20] ;  /* 0x00002026ff267983 */ /* 0x010f220008100a00 */
[C---:B--2---:R-:W-:Y:S01]  /*2d4e0*/  FFMA R41, R17.reuse, R42, R41 ;  /* 0x0000002a11297223 */ /* 0x044fe20000000029 */
[----:B---3--:R-:W-:-:S05]  /*2d4f0*/  FFMA R40, R17, R37, R40 ;  /* 0x0000002511287223 */ /* 0x008fca0000000028 */
[----:B------:R2:W-:Y:S04]  /*2d500*/  STL.64 [UR38+0x10], R40 ;  /* 0x00001028ff007987 */ /* 0x0005e80008100a26 */
[----:B------:R-:W3:Y:S04]  /*2d510*/  LDL R37, [R24+0x90] ;  /* 0x0000900018257983 */ /* 0x000ee80000100800 */
[----:B------:R-:W4:Y:S04]  /*2d520*/  LDL R42, [R24+0xa8] ;  /* 0x0000a800182a7983 */ /* 0x000f280000100800 */
[----:B--2---:R-:W2:Y:S01]  /*2d530*/  LDL.64 R40, [UR38+0x28] ;  /* 0x00002826ff287983 */ /* 0x004ea20008100a00 */
[C---:B---3--:R-:W-:Y:S01]  /*2d540*/  FFMA R26, R17.reuse, R37, R26 ;  /* 0x00000025111a7223 */ /* 0x048fe2000000001a */
[----:B----4-:R-:W-:-:S05]  /*2d550*/  FFMA R27, R17, R42, R27 ;  /* 0x0000002a111b7223 */ /* 0x010fca000000001b */
[----:B------:R3:W-:Y:S04]  /*2d560*/  STL.64 [UR38+0x18], R26 ;  /* 0x0000181aff007987 */ /* 0x0007e80008100a26 */
[----:B------:R-:W4:Y:S04]  /*2d570*/  LDL R37, [R24+0xc0] ;  /* 0x0000c00018257983 */ /* 0x000f280000100800 */
[----:B------:R-:W2:Y:S04]  /*2d580*/  LDL R42, [R24+0xd8] ;  /* 0x0000d800182a7983 */ /* 0x000ea80000100800 */
[----:B---3--:R-:W3:Y:S01]  /*2d590*/  LDL.64 R26, [UR38+0x30] ;  /* 0x00003026ff1a7983 */ /* 0x008ee20008100a00 */
[C---:B----4-:R-:W-:Y:S01]  /*2d5a0*/  FFMA R38, R17.reuse, R37, R38 ;  /* 0x0000002511267223 */ /* 0x050fe20000000026 */
[----:B--2---:R-:W-:-:S05]  /*2d5b0*/  FFMA R39, R17, R42, R39 ;  /* 0x0000002a11277223 */ /* 0x004fca0000000027 */
[----:B------:R2:W-:Y:S04]  /*2d5c0*/  STL.64 [UR38+0x20], R38 ;  /* 0x00002026ff007987 */ /* 0x0005e80008100a26 */
[----:B------:R-:W4:Y:S04]  /*2d5d0*/  LDL R37, [R24+0xf0] ;  /* 0x0000f00018257983 */ /* 0x000f280000100800 */
[----:B------:R-:W3:Y:S04]  /*2d5e0*/  LDL R42, [R24+0x108] ;  /* 0x00010800182a7983 */ /* 0x000ee80000100800 */
[----:B--2---:R-:W2:Y:S01]  /*2d5f0*/  LDL.64 R38, [UR38+0x38] ;  /* 0x00003826ff267983 */ /* 0x004ea20008100a00 */
[C---:B----4-:R-:W-:Y:S01]  /*2d600*/  FFMA R40, R17.reuse, R37, R40 ;  /* 0x0000002511287223 */ /* 0x050fe20000000028 */
[----:B---3--:R-:W-:-:S05]  /*2d610*/  FFMA R41, R17, R42, R41 ;  /* 0x0000002a11297223 */ /* 0x008fca0000000029 */
[----:B------:R3:W-:Y:S04]  /*2d620*/  STL.64 [UR38+0x28], R40 ;  /* 0x00002828ff007987 */ /* 0x0007e80008100a26 */
[----:B------:R-:W4:Y:S04]  /*2d630*/  LDL R37, [R24+0x120] ;  /* 0x0001200018257983 */ /* 0x000f280000100800 */
[----:B------:R-:W2:Y:S01]  /*2d640*/  LDL R42, [R24+0x138] ;  /* 0x00013800182a7983 */ /* 0x000ea20000100800 */
[C---:B----4-:R-:W-:Y:S01]  /*2d650*/  FFMA R26, R17.reuse, R37, R26 ;  /* 0x00000025111a7223 */ /* 0x050fe2000000001a */
[----:B--2---:R-:W-:-:S05]  /*2d660*/  FFMA R27, R17, R42, R27 ;  /* 0x0000002a111b7223 */ /* 0x004fca000000001b */
[----:B------:R3:W-:Y:S04]  /*2d670*/  STL.64 [UR38+0x30], R26 ;  /* 0x0000301aff007987 */ /* 0x0007e80008100a26 */
[----:B------:R-:W2:Y:S04]  /*2d680*/  LDL R37, [R24+0x150] ;  /* 0x0001500018257983 */ /* 0x000ea80000100800 */
[----:B------:R-:W4:Y:S01]  /*2d690*/  LDL R42, [R24+0x168] ;  /* 0x00016800182a7983 */ /* 0x000f220000100800 */
[----:B------:R-:W-:-:S04]  /*2d6a0*/  UIADD3 UR6, UPT, UPT, UR6, 0x10, URZ ;  /* 0x0000001006067890 */ /* 0x000fc8000fffe0ff */
[----:B------:R-:W-:Y:S01]  /*2d6b0*/  UISETP.NE.AND UP0, UPT, UR6, UR5, UPT ;  /* 0x000000050600728c */ /* 0x000fe2000bf05270 */
[C---:B--2---:R-:W-:Y:S01]  /*2d6c0*/  FFMA R38, R17.reuse, R37, R38 ;  /* 0x0000002511267223 */ /* 0x044fe20000000026 */
[----:B----4-:R-:W-:-:S05]  /*2d6d0*/  FFMA R39, R17, R42, R39 ;  /* 0x0000002a11277223 */ /* 0x010fca0000000027 */
[----:B------:R3:W-:Y:S02]  /*2d6e0*/  STL.64 [UR38+0x38], R38 ;  /* 0x00003826ff007987 */ /* 0x0007e40008100a26 */
[----:B------:R-:W-:Y:S05]  /*2d6f0*/  BRA.U UP0, `(.L_x_612) ;  /* 0xfffffffd001c7547 */ /* 0x000fea000b83ffff */
.L_x_611:
[----:B------:R-:W-:Y:S05]  /*2d700*/  BRA.U !UP2, `(.L_x_613) ;  /* 0x000000050a707547 */ /* 0x000fea000b800000 */
[----:B---3--:R-:W-:-:S04]  /*2d710*/  LOP3.LUT R26, R20, 0xf, RZ, 0xc0, !PT ;  /* 0x0000000f141a7812 */ /* 0x008fc800078ec0ff */
[C---:B--2---:R-:W-:Y:S02]  /*2d720*/  IADD3 R24, PT, PT, R26.reuse, -0x1, RZ ;  /* 0xffffffff1a187810 */ /* 0x044fe40007ffe0ff */
[----:B------:R-:W-:Y:S02]  /*2d730*/  LOP3.LUT P2, RZ, R26, 0x7, RZ, 0xc0, !PT ;  /* 0x000000071aff7812 */ /* 0x000fe4000784c0ff */
[----:B------:R-:W-:-:S13]  /*2d740*/  ISETP.GE.U32.AND P0, PT, R24, 0x7, PT ;  /* 0x000000071800780c */ /* 0x000fda0003f06070 */
[----:B------:R-:W-:Y:S05]  /*2d750*/  @!P0 BRA `(.L_x_614) ;  /* 0x0000000000948947 */ /* 0x000fea0003800000 */
[----:B------:R-:W-:Y:S01]  /*2d760*/  MOV R27, UR5 ;  /* 0x00000005001b7c02 */ /* 0x000fe20008000f00 */
[----:B------:R-:W-:-:S04]  /*2d770*/  ULEA UR6, UR5, UR26, 0x2 ;  /* 0x0000001a05067291 */ /* 0x000fc8000f8e10ff */
[----:B------:R-:W-:-:S05]  /*2d780*/  IMAD R27, R27, 0x6, R16 ;  /* 0x000000061b1b7824 */ /* 0x000fca00078e0210 */
[----:B------:R-:W-:Y:S01]  /*2d790*/  LEA R27, R27, R30, 0x2 ;  /* 0x0000001e1b1b7211 */ /* 0x000fe200078e10ff */
[----:B------:R-:W2:Y:S04]  /*2d7a0*/  LDL R26, [UR6] ;  /* 0x00000006ff1a7983 */ /* 0x000ea80008100800 */
[----:B------:R-:W2:Y:S04]  /*2d7b0*/  LDL R24, [R27] ;  /* 0x000000001b187983 */ /* 0x000ea80000100800 */
[----:B------:R-:W3:Y:S04]  /*2d7c0*/  LDL R38, [UR6+0x4] ;  /* 0x00000406ff267983 */ /* 0x000ee80008100800 */
[----:B------:R-:W4:Y:S04]  /*2d7d0*/  LDL R40, [UR6+0x8] ;  /* 0x00000806ff287983 */ /* 0x000f280008100800 */
[----:B------:R-:W4:Y:S01]  /*2d7e0*/  LDL R42, [UR6+0xc] ;  /* 0x00000c06ff2a7983 */ /* 0x000f220008100800 */
[----:B--2--5:R-:W-:-:S05]  /*2d7f0*/  FFMA R24, R17, R24, R26 ;  /* 0x0000001811187223 */ /* 0x024fca000000001a */
[----:B------:R2:W-:Y:S04]  /*2d800*/  STL [UR6], R24 ;  /* 0x00000018ff007987 */ /* 0x0005e80008100806 */
[----:B------:R-:W3:Y:S02]  /*2d810*/  LDL R26, [R27+0x18] ;  /* 0x000018001b1a7983 */ /* 0x000ee40000100800 */
[----:B---3--:R-:W-:-:S05]  /*2d820*/  FFMA R26, R17, R26, R38 ;  /* 0x0000001a111a7223 */ /* 0x008fca0000000026 */
[----:B------:R3:W-:Y:S04]  /*2d830*/  STL [UR6+0x4], R26 ;  /* 0x0000041aff007987 */ /* 0x0007e80008100806 */
[----:B------:R-:W4:Y:S02]  /*2d840*/  LDL R38, [R27+0x30] ;  /* 0x000030001b267983 */ /* 0x000f240000100800 */
[----:B----4-:R-:W-:-:S05]  /*2d850*/  FFMA R38, R17, R38, R40 ;  /* 0x0000002611267223 */ /* 0x010fca0000000028 */
[----:B------:R4:W-:Y:S04]  /*2d860*/  STL [UR6+0x8], R38 ;  /* 0x00000826ff007987 */ /* 0x0009e80008100806 */
[----:B------:R-:W2:Y:S02]  /*2d870*/  LDL R40, [R27+0x48] ;  /* 0x000048001b287983 */ /* 0x000ea40000100800 */
[C---:B--2---:R-:W-:Y:S02]  /*2d880*/  FFMA R40, R17.reuse, R40, R42 ;  /* 0x0000002811287223 */ /* 0x044fe4000000002a */
[----:B------:R-:W2:Y:S04]  /*2d890*/  LDL R42, [UR6+0x10] ;  /* 0x00001006ff2a7983 */ /* 0x000ea80008100800 */
[----:B------:R0:W-:Y:S04]  /*2d8a0*/  STL [UR6+0xc], R40 ;  /* 0x00000c28ff007987 */ /* 0x0001e80008100806 */
[----:B------:R-:W2:Y:S02]  /*2d8b0*/  LDL R24, [R27+0x60] ;  /* 0x000060001b187983 */ /* 0x000ea40000100800 */
[----:B--2---:R-:W-:-:S02]  /*2d8c0*/  FFMA R24, R17, R24, R42 ;  /* 0x0000001811187223 */ /* 0x004fc4000000002a */
[----:B------:R-:W2:Y:S04]  /*2d8d0*/  LDL R42, [UR6+0x14] ;  /* 0x00001406ff2a7983 */ /* 0x000ea80008100800 */
[----:B------:R0:W-:Y:S04]  /*2d8e0*/  STL [UR6+0x10], R24 ;  /* 0x00001018ff007987 */ /* 0x0001e80008100806 */
[----:B---3--:R-:W2:Y:S02]  /*2d8f0*/  LDL R26, [R27+0x78] ;  /* 0x000078001b1a7983 */ /* 0x008ea40000100800 */
[----:B--2---:R-:W-:-:S02]  /*2d900*/  FFMA R26, R17, R26, R42 ;  /* 0x0000001a111a7223 */ /* 0x004fc4000000002a */
[----:B------:R-:W2:Y:S04]  /*2d910*/  LDL R42, [UR6+0x18] ;  /* 0x00001806ff2a7983 */ /* 0x000ea80008100800 */
[----:B------:R3:W-:Y:S04]  /*2d920*/  STL [UR6+0x14], R26 ;  /* 0x0000141aff007987 */ /* 0x0007e80008100806 */
[----:B----4-:R-:W2:Y:S02]  /*2d930*/  LDL R38, [R27+0x90] ;  /* 0x000090001b267983 */ /* 0x010ea40000100800 */
[----:B--2---:R-:W-:-:S02]  /*2d940*/  FFMA R38, R17, R38, R42 ;  /* 0x0000002611267223 */ /* 0x004fc4000000002a */
[----:B------:R-:W2:Y:S04]  /*2d950*/  LDL R42, [UR6+0x1c] ;  /* 0x00001c06ff2a7983 */ /* 0x000ea80008100800 */
[----:B------:R3:W-:Y:S04]  /*2d960*/  STL [UR6+0x18], R38 ;  /* 0x00001826ff007987 */ /* 0x0007e80008100806 */
[----:B0-----:R-:W2:Y:S01]  /*2d970*/  LDL R40, [R27+0xa8] ;  /* 0x0000a8001b287983 */ /* 0x001ea20000100800 */
[----:B------:R-:W-:Y:S01]  /*2d980*/  UIADD3 UR5, UPT, UPT, UR5, 0x8, URZ ;  /* 0x0000000805057890 */ /* 0x000fe2000fffe0ff */
[----:B--2---:R-:W-:-:S05]  /*2d990*/  FFMA R40, R17, R40, R42 ;  /* 0x0000002811287223 */ /* 0x004fca000000002a */
[----:B------:R3:W-:Y:S06]  /*2d9a0*/  STL [UR6+0x1c], R40 ;  /* 0x00001c28ff007987 */ /* 0x0007ec0008100806 */
.L_x_614:
[----:B------:R-:W-:Y:S05]  /*2d9b0*/  @!P2 BRA `(.L_x_613) ;  /* 0x0000000000c4a947 */ /* 0x000fea0003800000 */
[----:B------:R-:W-:-:S04]  /*2d9c0*/  LOP3.LUT R24, R22, 0xffff, RZ, 0xc0, !PT ;  /* 0x0000ffff16187812 */ /* 0x000fc800078ec0ff */
[C---:B---3--:R-:W-:Y:S02]  /*2d9d0*/  LOP3.LUT R26, R24.reuse, 0x7, RZ, 0xc0, !PT ;  /* 0x00000007181a7812 */ /* 0x048fe400078ec0ff */
[----:B------:R-:W-:-:S03]  /*2d9e0*/  LOP3.LUT R24, R24, 0x3, RZ, 0xc0, !PT ;  /* 0x0000000318187812 */ /* 0x000fc600078ec0ff */
[----:B------:R-:W-:Y:S01]  /*2d9f0*/  VIADD R26, R26, 0xffffffff ;  /* 0xffffffff1a1a7836 */ /* 0x000fe20000000000 */
[----:B------:R-:W-:-:S04]  /*2da00*/  ISETP.NE.AND P2, PT, R24, RZ, PT ;  /* 0x000000ff1800720c */ /* 0x000fc80003f45270 */
        /* <DEDUP_REMOVED lines=19> */
[----:B------:R-:W3:Y:S01]  /*2db40*/  LDL R42, [R27+0x48] ;  /* 0x000048001b2a7983 */ /* 0x000ee20000100800 */
[----:B------:R-:W-:Y:S01]  /*2db50*/  UIADD3 UR5, UPT, UPT, UR5, 0x4, URZ ;  /* 0x0000000405057890 */ /* 0x000fe2000fffe0ff */
[----:B---3--:R-:W-:-:S05]  /*2db60*/  FFMA R42, R17, R42, R46 ;  /* 0x0000002a112a7223 */ /* 0x008fca000000002e */
[----:B------:R2:W-:Y:S06]  /*2db70*/  STL [UR6+0xc], R42 ;  /* 0x00000c2aff007987 */ /* 0x0005ec0008100806 */
.L_x_615:
[----:B------:R-:W-:Y:S05]  /*2db80*/  @!P2 BRA `(.L_x_613) ;  /* 0x000000000050a947 */ /* 0x000fea0003800000 */
[----:B------:R-:W-:Y:S01]  /*2db90*/  MOV R27, UR5 ;  /* 0x00000005001b7c02 */ /* 0x000fe20008000f00 */
[----:B------:R-:W-:-:S04]  /*2dba0*/  ULEA UR5, UR5, UR26, 0x2 ;  /* 0x0000001a05057291 */ /* 0x000fc8000f8e10ff */
[----:B------:R-:W-:-:S05]  /*2dbb0*/  IMAD R27, R27, 0x6, R16 ;  /* 0x000000061b1b7824 */ /* 0x000fca00078e0210 */
[----:B------:R-:W-:Y:S01]  /*2dbc0*/  LEA R27, R27, R30, 0x2 ;  /* 0x0000001e1b1b7211 */ /* 0x000fe200078e10ff */
[----:B--2---:R-:W2:Y:S04]  /*2dbd0*/  LDL R26, [UR5] ;  /* 0x00000005ff1a7983 */ /* 0x004ea80008100800 */
[----:B------:R-:W2:Y:S01]  /*2dbe0*/  LDL R16, [R27] ;  /* 0x000000001b107983 */ /* 0x000ea20000100800 */
[----:B------:R-:W-:Y:S01]  /*2dbf0*/  ISETP.NE.AND P0, PT, R24, 0x1, PT ;  /* 0x000000011800780c */ /* 0x000fe20003f05270 */
[----:B--2--5:R-:W-:-:S05]  /*2dc00*/  FFMA R16, R17, R16, R26 ;  /* 0x0000001011107223 */ /* 0x024fca000000001a */
[----:B------:R4:W-:Y:S07]  /*2dc10*/  STL [UR5], R16 ;  /* 0x00000010ff007987 */ /* 0x0009ee0008100805 */
[----:B------:R-:W-:Y:S05]  /*2dc20*/  @!P0 BRA `(.L_x_613) ;  /* 0x0000000000288947 */ /* 0x000fea0003800000 */
[----:B----4-:R-:W2:Y:S04]  /*2dc30*/  LDL R16, [R27+0x18] ;  /* 0x000018001b107983 */ /* 0x010ea80000100800 */
[----:B------:R-:W2:Y:S01]  /*2dc40*/  LDL R26, [UR5+0x4] ;  /* 0x00000405ff1a7983 */ /* 0x000ea20008100800 */
[----:B------:R-:W-:Y:S01]  /*2dc50*/  ISETP.NE.AND P0, PT, R24, 0x2, PT ;  /* 0x000000021800780c */ /* 0x000fe20003f05270 */
[----:B--2---:R-:W-:-:S05]  /*2dc60*/  FFMA R16, R17, R16, R26 ;  /* 0x0000001011107223 */ /* 0x004fca000000001a */
[----:B------:R2:W-:Y:S07]  /*2dc70*/  STL [UR5+0x4], R16 ;  /* 0x00000410ff007987 */ /* 0x0005ee0008100805 */
[----:B------:R-:W-:Y:S05]  /*2dc80*/  @!P0 BRA `(.L_x_613) ;  /* 0x0000000000108947 */ /* 0x000fea0003800000 */
[----:B--2---:R-:W2:Y:S04]  /*2dc90*/  LDL R16, [R27+0x30] ;  /* 0x000030001b107983 */ /* 0x004ea80000100800 */
[----:B------:R-:W2:Y:S02]  /*2dca0*/  LDL R24, [UR5+0x8] ;  /* 0x00000805ff187983 */ /* 0x000ea40008100800 */
[----:B--2---:R-:W-:-:S05]  /*2dcb0*/  FFMA R16, R17, R16, R24 ;  /* 0x0000001011107223 */ /* 0x004fca0000000018 */
[----:B------:R2:W-:Y:S02]  /*2dcc0*/  STL [UR5+0x8], R16 ;  /* 0x00000810ff007987 */ /* 0x0005e40008100805 */
.L_x_613:
[----:B------:R-:W-:Y:S05]  /*2dcd0*/  BRA.U UP3, `(.L_x_616) ;  /* 0xfffffff503607547 */ /* 0x000fea000b83ffff */
[----:B--2-4-:R-:W-:-:S05]  /*2dce0*/  IMAD.U32 R16, RZ, RZ, UR27 ;  /* 0x0000001bff107e24 */ /* 0x014fca000f8e00ff */
[----:B------:R-:W-:-:S13]  /*2dcf0*/  ISETP.GE.U32.AND P0, PT, R16, 0x4, PT ;  /* 0x000000041000780c */ /* 0x000fda0003f06070 */
[----:B---3--:R-:W2:Y:S04]  /*2dd00*/  @P0 LDL.64 R26, [R1+0xea0] ;  /* 0x000ea000011a0983 */ /* 0x008ea80000100a00 */
[----:B-----5:R-:W3:Y:S01]  /*2dd10*/  @P0 LDL.64 R16, [R1+0xea8] ;  /* 0x000ea80001100983 */ /* 0x020ee20000100a00 */
[----:B------:R-:W-:Y:S01]  /*2dd20*/  UISETP.NE.AND UP0, UPT, UR34, URZ, UPT ;  /* 0x000000ff2200728c */ /* 0x000fe2000bf05270 */
[----:B------:R-:W-:Y:S01]  /*2dd30*/  HFMA2 R43, -RZ, RZ, 0, 0 ;  /* 0x00000000ff2b7431 */ /* 0x000fe200000001ff */
[----:B------:R-:W-:Y:S02]  /*2dd40*/  MOV R20, RZ ;  /* 0x000000ff00147202 */ /* 0x000fe40000000f00 */
[----:B------:R-:W-:Y:S01]  /*2dd50*/  @P0 MOV R20, 0x4 ;  /* 0x0000000400140802 */ /* 0x000fe20000000f00 */
[----:B--2---:R-:W-:-:S04]  /*2dd60*/  @P0 FFMA R26, R26, R26, RZ ;  /* 0x0000001a1a1a0223 */ /* 0x004fc800000000ff */
[----:B------:R-:W-:-:S04]  /*2dd70*/  @P0 FFMA R27, R27, R27, R26 ;  /* 0x0000001b1b1b0223 */ /* 0x000fc8000000001a */
[----:B---3--:R-:W-:-:S04]  /*2dd80*/  @P0 FFMA R16, R16, R16, R27 ;  /* 0x0000001010100223 */ /* 0x008fc8000000001b */
[----:B------:R-:W-:Y:S01]  /*2dd90*/  @P0 FFMA R43, R17, R17, R16 ;  /* 0x00000011112b0223 */ /* 0x000fe20000000010 */
[----:B------:R-:W-:Y:S06]  /*2dda0*/  BRA.U !UP0, `(.L_x_610) ;  /* 0x0000000108287547 */ /* 0x000fec000b800000 */
[----:B------:R-:W-:-:S05]  /*2ddb0*/  LEA R20, R20, R1, 0x2 ;  /* 0x0000000114147211 */ /* 0x000fca00078e10ff */
[----:B------:R-:W2:Y:S01]  /*2ddc0*/  LDL.64 R16, [R20+0xea0] ;  /* 0x000ea00014107983 */ /* 0x000ea20000100a00 */
[----:B------:R-:W-:Y:S01]  /*2ddd0*/  UISETP.NE.AND UP0, UPT, UR34, 0x1, UPT ;  /* 0x000000012200788c */ /* 0x000fe2000bf05270 */
[----:B--2---:R-:W-:-:S08]  /*2dde0*/  FFMA R43, R16, R16, R43 ;  /* 0x00000010102b7223 */ /* 0x004fd0000000002b */
[----:B------:R-:W-:Y:S05]  /*2ddf0*/  BRA.U !UP0, `(.L_x_610) ;  /* 0x0000000108147547 */ /* 0x000fea000b800000 */
[----:B------:R-:W-:Y:S01]  /*2de00*/  UISETP.NE.AND UP0, UPT, UR34, 0x2, UPT ;  /* 0x000000022200788c */ /* 0x000fe2000bf05270 */
[----:B------:R-:W-:-:S08]  /*2de10*/  FFMA R43, R17, R17, R43 ;  /* 0x00000011112b7223 */ /* 0x000fd0000000002b */
[----:B------:R-:W-:Y:S05]  /*2de20*/  BRA.U !UP0, `(.L_x_610) ;  /* 0x0000000108087547 */ /* 0x000fea000b800000 */
[----:B------:R-:W2:Y:S02]  /*2de30*/  LDL R16, [R20+0xea8] ;  /* 0x000ea80014107983 */ /* 0x000ea40000100800 */
[----:B--2---:R-:W-:-:S07]  /*2de40*/  FFMA R43, R16, R16, R43 ;  /* 0x00000010102b7223 */ /* 0x004fce000000002b */
.L_x_610:
[----:B------:R-:W-:Y:S05]  /*2de50*/  BSYNC.RECONVERGENT B2 ;  /* 0x0000000000027941 */ /* 0x000fea0003800200 */
.L_x_609:
[----:B------:R-:W-:Y:S01]  /*2de60*/  FMUL R16, R0, R0 ;  /* 0x0000000000107220 */ /* 0x000fe20000400000 */
[----:B------:R-:W-:Y:S03]  /*2de70*/  BSSY.RECONVERGENT B4, `(.L_x_617) ;  /* 0x000000d000047945 */ /* 0x000fe60003800200 */
        /* <DEDUP_REMOVED lines=9> */
[----:B------:R-:W-:-:S07]  /*2df10*/  MOV R42, 0x2df30 ;  /* 0x0002df30002a7802 */ /* 0x000fce0000000f00 */
[----:B01----:R-:W-:Y:S05]  /*2df20*/  CALL.REL.NOINC `($__internal_3_$__cuda_sm3x_div_rn_noftz_f32_slowpath) ;  /* 0x0000006000087944 */ /* 0x003fea0003c00000 */
[----:B------:R-:W-:-:S07]  /*2df30*/  MOV R17, R26 ;  /* 0x0000001a00117202 */ /* 0x000fce0000000f00 */
.L_x_618:
[----:B------:R-:W-:Y:S05]  /*2df40*/  BSYNC.RECONVERGENT B4 ;  /* 0x0000000000047941 */ /* 0x000fea0003800200 */
.L_x_617:
[----:B------:R-:W2:Y:S01]  /*2df50*/  MUFU.RCP R27, R16 ;  /* 0x00000010001b7308 */ /* 0x000ea20000001000 */
[-C--:B------:R-:W-:Y:S01]  /*2df60*/  FMUL R20, R15, R49.reuse ;  /* 0x000000310f147220 */ /* 0x080fe20000400000 */
[----:B------:R-:W-:Y:S03]  /*2df70*/  BSSY.RECONVERGENT B4, `(.L_x_619) ;  /* 0x000000c000047945 */ /* 0x000fe60003800200 */
[----:B------:R-:W-:-:S04]  /*2df80*/  FMUL R43, R20, R49 ;  /* 0x00000031142b7220 */ /* 0x000fc80000400000 */
        /* <DEDUP_REMOVED lines=8> */
[----:B------:R-:W-:-:S07]  /*2e010*/  MOV R42, 0x2e030 ;  /* 0x0002e030002a7802 */ /* 0x000fce0000000f00 */
[----:B01----:R-:W-:Y:S05]  /*2e020*/  CALL.REL.NOINC `($__internal_3_$__cuda_sm3x_div_rn_noftz_f32_slowpath) ;  /* 0x0000005c00c87944 */ /* 0x003fea0003c00000 */
.L_x_620:
[----:B------:R-:W-:Y:S05]  /*2e030*/  BSYNC.RECONVERGENT B4 ;  /* 0x0000000000047941 */ /* 0x000fea0003800200 */
.L_x_619:
[C-C-:B------:R-:W-:Y:S01]  /*2e040*/  FFMA R20, R26.reuse, 2, R17.reuse ;  /* 0x400000001a147823 */ /* 0x140fe20000000011 */
[----:B------:R-:W-:Y:S01]  /*2e050*/  BSSY.RECONVERGENT B4, `(.L_x_621) ;  /* 0x000000f000047945 */ /* 0x000fe20003800200 */
[----:B------:R-:W-:Y:S02]  /*2e060*/  FADD R17, R26, R17 ;  /* 0x000000111a117221 */ /* 0x000fe40000000000 */
[----:B------:R-:W2:Y:S01]  /*2e070*/  MUFU.RCP R27, R20 ;  /* 0x00000014001b7308 */ /* 0x000ea20000001000 */
[----:B------:R-:W-:-:S07]  /*2e080*/  FSETP.NEU.AND P5, PT, R20, RZ, PT ;  /* 0x000000ff1400720b */ /* 0x000fce0003fad000 */
        /* <DEDUP_REMOVED lines=11> */
.L_x_622:
[----:B------:R-:W-:Y:S05]  /*2e140*/  BSYNC.RECONVERGENT B4 ;  /* 0x0000000000047941 */ /* 0x000fea0003800200 */
.L_x_621:
[----:B------:R-:W-:Y:S01]  /*2e150*/  FSEL R16, R26, RZ, P5 ;  /* 0x000000ff1a107208 */ /* 0x000fe20002800000 */
[----:B------:R-:W-:Y:S03]  /*2e160*/  BSSY.RECONVERGENT B4, `(.L_x_623) ;  /* 0x0000030000047945 */ /* 0x000fe60003800200 */
[----:B------:R-:W-:-:S13]  /*2e170*/  FSETP.GTU.AND P0, PT, R16, 0.25, PT ;  /* 0x3e8000001000780b */ /* 0x000fda0003f0c000 */
[----:B------:R-:W-:Y:S05]  /*2e180*/  @P0 BRA `(.L_x_624) ;  /* 0x0000000000a40947 */ /* 0x000fea0003800000 */
[----:B------:R-:W-:Y:S01]  /*2e190*/  FSETP.GEU.AND P0, PT, R47, RZ, PT ;  /* 0x000000ff2f00720b */ /* 0x000fe20003f0e000 */
[----:B------:R-:W-:Y:S01]  /*2e1a0*/  BSSY.RECONVERGENT B5, `(.L_x_625) ;  /* 0x0000012000057945 */ /* 0x000fe20003800200 */
[----:B------:R-:W-:-:S11]  /*2e1b0*/  IMAD.MOV.U32 R22, RZ, RZ, 0x3f000000 ;  /* 0x3f000000ff167424 */ /* 0x000fd600078e00ff */
[----:B------:R-:W-:Y:S05]  /*2e1c0*/  @P0 BRA `(.L_x_626) ;  /* 0x00000000003c0947 */ /* 0x000fea0003800000 */
[----:B------:R-:W-:Y:S01]  /*2e1d0*/  FFMA R41, R47, 0.5, -R17 ;  /* 0x3f0000002f297823 */ /* 0x000fe20000000811 */
[----:B------:R-:W-:Y:S01]  /*2e1e0*/  FMUL R43, R17, -0.5 ;  /* 0xbf000000112b7820 */ /* 0x000fe20000400000 */
[----:B------:R-:W-:Y:S02]  /*2e1f0*/  BSSY.RECONVERGENT B6, `(.L_x_626) ;  /* 0x000000c000067945 */ /* 0x000fe40003800200 */
        /* <DEDUP_REMOVED lines=8> */
[----:B------:R-:W-:-:S07]  /*2e280*/  MOV R42, 0x2e2a0 ;  /* 0x0002e2a0002a7802 */ /* 0x000fce0000000f00 */
[----:B01----:R-:W-:Y:S05]  /*2e290*/  CALL.REL.NOINC `($__internal_3_$__cuda_sm3x_div_rn_noftz_f32_slowpath) ;  /* 0x0000005c002c7944 */ /* 0x003fea0003c00000 */
[----:B------:R-:W-:-:S07]  /*2e2a0*/  MOV R22, R26 ;  /* 0x0000001a00167202 */ /* 0x000fce0000000f00 */
.L_x_627:
[----:B------:R-:W-:Y:S05]  /*2e2b0*/  BSYNC.RECONVERGENT B6 ;  /* 0x0000000000067941 */ /* 0x000fea0003800200 */
.L_x_626:
[----:B------:R-:W-:Y:S05]  /*2e2c0*/  BSYNC.RECONVERGENT B5 ;  /* 0x0000000000057941 */ /* 0x000fea0003800200 */
.L_x_625:
[----:B------:R-:W-:Y:S01]  /*2e2d0*/  FSETP.GE.AND P0, PT, R21, R0, PT ;  /* 0x000000001500720b */ /* 0x000fe20003f06000 */
[----:B------:R-:W-:Y:S01]  /*2e2e0*/  FMUL R49, R49, 10 ;  /* 0x4120000031317820 */ /* 0x000fe20000400000 */
[----:B------:R-:W-:Y:S01]  /*2e2f0*/  FMNMX.NAN R22, R22, 0.10000000149011611938, !PT ;  /* 0x3dcccccd16167809 */ /* 0x000fe20007820000 */
[----:B------:R-:W-:Y:S03]  /*2e300*/  BSSY.RECONVERGENT B5, `(.L_x_628) ;  /* 0x000000f000057945 */ /* 0x000fe60003800200 */
[----:B------:R-:W-:Y:S02]  /*2e310*/  FSEL R41, R22, 0.10000000149011611938, !P0 ;  /* 0x3dcccccd16297808 */ /* 0x000fe40004000000 */
[----:B------:R-:W-:Y:S02]  /*2e320*/  FMNMX R28, R28, R49, PT ;  /* 0x000000311c1c7209 */ /* 0x000fe40003800000 */
[----:B------:R-:W2:Y:S03]  /*2e330*/  MUFU.RCP R17, R41 ;  /* 0x0000002900117308 */ /* 0x000ea60000001000 */
[----:B------:R-:W-:-:S05]  /*2e340*/  FMUL R28, R41, R28 ;  /* 0x0000001c291c7220 */ /* 0x000fca0000400000 */
        /* <DEDUP_REMOVED lines=10> */
.L_x_629:
[----:B------:R-:W-:Y:S05]  /*2e3f0*/  BSYNC.RECONVERGENT B5 ;  /* 0x0000000000057941 */ /* 0x000fea0003800200 */
.L_x_628:
[----:B------:R-:W-:Y:S01]  /*2e400*/  MOV R15, R26 ;  /* 0x0000001a000f7202 */ /* 0x000fe20000000f00 */
[----:B------:R-:W-:Y:S06]  /*2e410*/  BRA `(.L_x_630) ;  /* 0x0000000000107947 */ /* 0x000fec0003800000 */
.L_x_624:
[----:B------:R-:W-:-:S04]  /*2e420*/  FSETP.GE.AND P0, PT, R16, 0.75, PT ;  /* 0x3f4000001000780b */ /* 0x000fc80003f06000 */
[----:B------:R-:W-:-:S13]  /*2e430*/  FSETP.NEU.AND P0, PT, R15, RZ, !P0 ;  /* 0x000000ff0f00720b */ /* 0x000fda000470d000 */
[----:B------:R-:W-:Y:S01]  /*2e440*/  @!P0 FADD R28, R49, R49 ;  /* 0x00000031311c8221 */ /* 0x000fe20000000000 */
[----:B------:R-:W-:-:S07]  /*2e450*/  @!P0 FMUL R15, R15, 0.5 ;  /* 0x3f0000000f0f8820 */ /* 0x000fce0000400000 */
.L_x_630:
[----:B------:R-:W-:Y:S05]  /*2e460*/  BSYNC.RECONVERGENT B4 ;  /* 0x0000000000047941 */ /* 0x000fea0003800200 */
.L_x_623:
[----:B------:R-:W-:Y:S01]  /*2e470*/  FSETP.GE.AND P0, PT, R16, 9.9999997473787516356e-05, PT ;  /* 0x38d1b7171000780b */ /* 0x000fe20003f06000 */
[----:B------:R-:W-:-:S12]  /*2e480*/  BSSY.RECONVERGENT B4, `(.L_x_631) ;  /* 0x00004fc000047945 */ /* 0x000fd80003800200 */
[----:B------:R-:W-:Y:S05]  /*2e490*/  @!P0 BRA `(.L_x_632) ;  /* 0x0000000400148947 */ /* 0x000fea0003800000 */
[----:B------:R-:W2:Y:S02]  /*2e4a0*/  LDCU UR4, c[0x0][0x38c] ;  /* 0x00007180ff0477ac */ /* 0x000ea40008000800 */
[----:B--2---:R-:W-:-:S13]  /*2e4b0*/  ISETP.GT.U32.AND P0, PT, R14, UR4, PT ;  /* 0x000000040e007c0c */ /* 0x004fda000bf04070 */
[----:B------:R-:W-:Y:S05]  /*2e4c0*/  @P0 BRA `(.L_x_313) ;  /* 0x0000005000640947 */ /* 0x000fea0003800000 */
[----:B------:R-:W2:Y:S04]  /*2e4d0*/  LDL.64 R40, [R1+0x4608] ;  /* 0x0046080001287983 */ /* 0x000ea80000100a00 */
[----:B------:R-:W3:Y:S01]  /*2e4e0*/  LDL.64 R38, [R1+0x4618] ;  /* 0x0046180001267983 */ /* 0x000ee20000100a00 */
[----:B------:R-:W-:Y:S01]  /*2e4f0*/  FMUL R21, R4, R18 ;  /* 0x0000001204157220 */ /* 0x000fe20000400000 */
[----:B------:R-:W-:Y:S01]  /*2e500*/  BSSY.RECONVERGENT B2, `(.L_x_633) ;  /* 0x0000018000027945 */ /* 0x000fe20003800200 */
[----:B--2---:R-:W-:Y:S01]  /*2e510*/  FMUL R0, R6, R40 ;  /* 0x0000002806007220 */ /* 0x004fe20000400000 */
[----:B------:R-:W-:-:S03]  /*2e520*/  FMUL R17, R7, R41 ;  /* 0x0000002907117220 */ /* 0x000fc60000400000 */
[----:B------:R-:W-:-:S04]  /*2e530*/  FFMA R0, R0, R0, RZ ;  /* 0x0000000000007223 */ /* 0x000fc800000000ff */
[----:B------:R-:W-:Y:S01]  /*2e540*/  FFMA R0, R17, R17, R0 ;  /* 0x0000001111007223 */ /* 0x000fe20000000000 */
[----:B------:R-:W-:-:S03]  /*2e550*/  FMUL R17, R5, R19 ;  /* 0x0000001305117220 */ /* 0x000fc60000400000 */
[----:B------:R-:W-:Y:S01]  /*2e560*/  FFMA R0, R21, R21, R0 ;  /* 0x0000001515007223 */ /* 0x000fe20000000000 */
[----:B---3--:R-:W-:-:S03]  /*2e570*/  FMUL R21, R2, R38 ;  /* 0x0000002602157220 */ /* 0x008fc60000400000 */
[----:B------:R-:W-:Y:S01]  /*2e580*/  FFMA R0, R17, R17, R0 ;  /* 0x0000001111007223 */ /* 0x000fe20000000000 */
[----:B------:R-:W-:-:S03]  /*2e590*/  FMUL R17, R3, R39 ;  /* 0x0000002703117220 */ /* 0x000fc60000400000 */
[----:B------:R-:W-:-:S04]  /*2e5a0*/  FFMA R0, R21, R21, R0 ;  /* 0x0000001515007223 */ /* 0x000fc80000000000 */
[----:B------:R-:W-:-:S04]  /*2e5b0*/  FFMA R27, R17, R17, R0 ;  /* 0x00000011111b7223 */ /* 0x000fc80000000000 */
[----:B------:R2:W3:Y:S01]  /*2e5c0*/  MUFU.RSQ R0, R27 ;  /* 0x0000001b00007308 */ /* 0x0004e20000001400 */
[----:B------:R-:W-:-:S04]  /*2e5d0*/  IADD3 R17, PT, PT, R27, -0xd000000, RZ ;  /* 0xf30000001b117810 */ /* 0x000fc80007ffe0ff */
[----:B------:R-:W-:-:S13]  /*2e5e0*/  ISETP.GT.U32.AND P0, PT, R17, 0x727fffff, PT ;  /* 0x727fffff1100780c */ /* 0x000fda0003f04070 */
[----:B--23--:R-:W-:Y:S05]  /*2e5f0*/  @!P0 BRA `(.L_x_634) ;  /* 0x0000000000108947 */ /* 0x00cfea0003800000 */
[----:B------:R-:W-:-:S07]  /*2e600*/  MOV R26, 0x2e620 ;  /* 0x0002e620001a7802 */ /* 0x000fce0000000f00 */
[----:B01----:R-:W-:Y:S05]  /*2e610*/  CALL.REL.NOINC `($__internal_2_$__cuda_sm20_sqrt_rn_f32_slowpath) ;  /* 0x0000005400f87944 */ /* 0x003fea0003c00000 */
[----:B------:R-:W-:Y:S01]  /*2e620*/  IMAD.MOV.U32 R29, RZ, RZ, R48 ;  /* 0x000000ffff1d7224 */ /* 0x000fe200078e0030 */
[----:B------:R-:W-:Y:S06]  /*2e630*/  BRA `(.L_x_635) ;  /* 0x0000000000107947 */ /* 0x000fec0003800000 */
.L_x_634:
[----:B------:R-:W-:Y:S01]  /*2e640*/  FMUL.FTZ R29, R27, R0 ;  /* 0x000000001b1d7220 */ /* 0x000fe20000410000 */
[----:B------:R-:W-:-:S03]  /*2e650*/  FMUL.FTZ R17, R0, 0.5 ;  /* 0x3f00000000117820 */ /* 0x000fc60000410000 */
[----:B------:R-:W-:-:S04]  /*2e660*/  FFMA R0, -R29, R29, R27 ;  /* 0x0000001d1d007223 */ /* 0x000fc8000000011b */
[----:B------:R-:W-:-:S07]  /*2e670*/  FFMA R29, R0, R17, R29 ;  /* 0x00000011001d7223 */ /* 0x000fce000000001d */
.L_x_635:
[----:B------:R-:W-:Y:S05]  /*2e680*/  BSYNC.RECONVERGENT B2 ;  /* 0x0000000000027941 */ /* 0x000fea0003800200 */
.L_x_633:
[----:B------:R-:W-:Y:S01]  /*2e690*/  FADD R42, -R40, R12 ;  /* 0x0000000c282a7221 */ /* 0x000fe20000000100 */
[----:B------:R-:W-:Y:S01]  /*2e6a0*/  HFMA2 R26, -RZ, RZ, -55.53125, -0.0467529296875 ;  /* 0xd2f1a9fcff1a7431 */ /* 0x000fe200000001ff */
[----:B------:R-:W-:Y:S02]  /*2e6b0*/  MOV R27, 0x3f50624d ;  /* 0x3f50624d001b7802 */ /* 0x000fe40000000f00 */
[----:B------:R-:W-:Y:S02]  /*2e6c0*/  PRMT R31, RZ, 0x7610, R31 ;  /* 0x00007610ff1f7816 */ /* 0x000fe4000000001f */
[----:B------:R-:W2:Y:S01]  /*2e6d0*/  F2F.F64.F32 R42, |R42| ;  /* 0x4000002a002a7310 */ /* 0x000ea20000201800 */
[----:B------:R-:W-:Y:S01]  /*2e6e0*/  MOV R0, R25 ;  /* 0x0000001900007202 */ /* 0x000fe20000000f00 */
[----:B--2---:R-:W-:-:S14]  /*2e6f0*/  DSETP.GT.AND P0, PT, R42, R26, PT ;  /* 0x0000001a2a00722a */ /* 0x004fdc0003f04000 */
[----:B------:R-:W-:Y:S05]  /*2e700*/  @P0 BRA `(.L_x_636) ;  /* 0x0000004c004c0947 */ /* 0x000fea0003800000 */
[----:B------:R-:W-:Y:S01]  /*2e710*/  FADD R41, -R41, R13 ;  /* 0x0000000d29297221 */ /* 0x000fe20000000100 */
[----:B------:R-:W-:-:S05]  /*2e720*/  MOV R0, R25 ;  /* 0x0000001900007202 */ /* 0x000fca0000000f00 */
[----:B------:R-:W2:Y:S02]  /*2e730*/  F2F.F64.F32 R40, |R41| ;  /* 0x4000002900287310 */ /* 0x000ea40000201800 */
[----:B--2---:R-:W-:-:S14]  /*2e740*/  DSETP.GT.AND P0, PT, R40, R26, PT ;  /* 0x0000001a2800722a */ /* 0x004fdc0003f04000 */
[----:B------:R-:W-:Y:S05]  /*2e750*/  @P0 BRA `(.L_x_636) ;  /* 0x0000004c00380947 */ /* 0x000fea0003800000 */
[----:B------:R-:W-:Y:S01]  /*2e760*/  FADD R40, -R18, R10 ;  /* 0x0000000a12287221 */ /* 0x000fe20000000100 */
[----:B------:R-:W-:Y:S01]  /*2e770*/  IMAD.MOV.U32 R26, RZ, RZ, -0x2d0e5604 ;  /* 0xd2f1a9fcff1a7424 */ /* 0x000fe200078e00ff */
[----:B------:R-:W-:Y:S02]  /*2e780*/  MOV R27, 0x3f60624d ;  /* 0x3f60624d001b7802 */ /* 0x000fe40000000f00 */
[----:B------:R-:W-:Y:S02]  /*2e790*/  MOV R0, R25 ;  /* 0x0000001900007202 */ /* 0x000fe40000000f00 */
[----:B------:R-:W2:Y:S02]  /*2e7a0*/  F2F.F64.F32 R40, |R40| ;  /* 0x4000002800287310 */ /* 0x000ea40000201800 */
        /* <DEDUP_REMOVED lines=8> */
[----:B------:R-:W-:Y:S01]  /*2e830*/  MOV R26, 0x47ae147b ;  /* 0x47ae147b001a7802 */ /* 0x000fe20000000f00 */
[----:B------:R-:W-:Y:S01]  /*2e840*/  IMAD.MOV.U32 R27, RZ, RZ, 0x3f847ae1 ;  /* 0x3f847ae1ff1b7424 */ /* 0x000fe200078e00ff */
[----:B------:R-:W-:-:S03]  /*2e850*/  MOV R0, R25 ;  /* 0x0000001900007202 */ /* 0x000fc60000000f00 */
[----:B------:R-:W2:Y:S02]  /*2e860*/  F2F.F64.F32 R18, |R18| ;  /* 0x4000001200127310 */ /* 0x000ea40000201800 */
[----:B--2---:R-:W-:-:S14]  /*2e870*/  DSETP.GT.AND P0, PT, R18, R26, PT ;  /* 0x0000001a1200722a */ /* 0x004fdc0003f04000 */
[----:B------:R-:W-:Y:S05]  /*2e880*/  @P0 BRA `(.L_x_636) ;  /* 0x0000004800ec0947 */ /* 0x000fea0003800000 */
[----:B------:R-:W-:-:S06]  /*2e890*/  FADD R18, -R39, R9 ;  /* 0x0000000927127221 */ /* 0x000fcc0000000100 */
[----:B------:R-:W2:Y:S02]  /*2e8a0*/  F2F.F64.F32 R18, |R18| ;  /* 0x4000001200127310 */ /* 0x000ea40000201800 */
[----:B--2---:R-:W-:-:S14]  /*2e8b0*/  DSETP.GT.AND P0, PT, R18, R26, PT ;  /* 0x0000001a1200722a */ /* 0x004fdc0003f04000 */
[----:B------:R-:W-:Y:S05]  /*2e8c0*/  @!P0 BRA `(.L_x_313) ;  /* 0x0000004c00648947 */ /* 0x000fea0003800000 */
[----:B------:R-:W-:Y:S01]  /*2e8d0*/  MOV R0, R25 ;  /* 0x0000001900007202 */ /* 0x000fe20000000f00 */
[----:B------:R-:W-:Y:S06]  /*2e8e0*/  BRA `(.L_x_636) ;  /* 0x0000004800d47947 */ /* 0x000fec0003800000 */
.L_x_632:
[----:B------:R-:W2:Y:S01]  /*2e8f0*/  LDCU UR4, c[0x0][0x38c] ;  /* 0x00007180ff0477ac */ /* 0x000ea20008000800 */
[----:B------:R-:W-:Y:S02]  /*2e900*/  MOV R17, 0x40800000 ;  /* 0x4080000000117802 */ /* 0x000fe40000000f00 */
[----:B--2---:R-:W-:-:S13]  /*2e910*/  ISETP.GT.U32.AND P0, PT, R14, UR4, PT ;  /* 0x000000040e007c0c */ /* 0x004fda000bf04070 */
[----:B------:R-:W-:Y:S05]  /*2e920*/  @P0 BRA `(.L_x_637) ;  /* 0x0000004c00140947 */ /* 0x000fea0003800000 */
[----:B------:R-:W2:Y:S02]  /*2e930*/  LDCU UR4, c[0x0][0x388] ;  /* 0x00007100ff0477ac */ /* 0x000ea40008000800 */
[----:B--2---:R-:W-:-:S06]  /*2e940*/  UISETP.NE.AND UP0, UPT, UR4, URZ, UPT ;  /* 0x000000ff0400728c */ /* 0x004fcc000bf05270 */
[----:B------:R-:W-:-:S13]  /*2e950*/  PLOP3.LUT P1, PT, PT, PT, UP0, 0x80, 0x8 ;  /* 0x000000000008781c */ /* 0x000fda0003f2f008 */
        /* <DEDUP_REMOVED lines=14> */
.L_x_642:
[----:B------:R-:W-:-:S09]  /*2ea40*/  ULEA UR4, UR5, UR22, 0x2 ;  /* 0x0000001605047291 */ /* 0x000fd2000f8e10ff */
[----:B--2---:R-:W2:Y:S02]  /*2ea50*/  LDL.64 R18, [UR4] ;  /* 0x00000004ff127983 */ /* 0x004ea40008100a00 */
[----:B--2---:R-:W-:-:S05]  /*2ea60*/  IMAD R22, R18, 0x4, R1 ;  /* 0x0000000412167824 */ /* 0x004fca00078e0201 */
[----:B------:R-:W2:Y:S01]  /*2ea70*/  LDL R17, [R22+0xc0] ;  /* 0x0000c00016117983 */ /* 0x000ea20000100800 */
[----:B------:R-:W-:-:S03]  /*2ea80*/  LEA R27, R19, R1, 0x2 ;  /* 0x00000001131b7211 */ /* 0x000fc600078e10ff */
[----:B--2---:R2:W-:Y:S04]  /*2ea90*/  STL [R22+0x4608], R17 ;  /* 0x0046081116007387 */ /* 0x0045e80000100800 */
[----:B------:R-:W3:Y:S04]  /*2eaa0*/  LDL R18, [R27+0xc0] ;  /* 0x0000c0001b127983 */ /* 0x000ee80000100800 */
[----:B---3--:R3:W-:Y:S04]  /*2eab0*/  STL [R27+0x4608], R18 ;  /* 0x004608121b007387 */ /* 0x0087e80000100800 */
[----:B------:R-:W4:Y:S02]  /*2eac0*/  LDL.64 R24, [UR4+0x8] ;  /* 0x00000804ff187983 */ /* 0x000f240008100a00 */
[----:B----4-:R-:W-:-:S05]  /*2ead0*/  LEA R26, R24, R1, 0x2 ;  /* 0x00000001181a7211 */ /* 0x010fca00078e10ff */
[----:B------:R-:W4:Y:S01]  /*2eae0*/  LDL R19, [R26+0xc0] ;  /* 0x0000c0001a137983 */ /* 0x000f220000100800 */
[----:B------:R-:W-:Y:S01]  /*2eaf0*/  LEA R38, R25, R1, 0x2 ;  /* 0x0000000119267211 */ /* 0x000fe200078e10ff */
[----:B------:R-:W-:-:S04]  /*2eb00*/  UIADD3 UR4, UPT, UPT, UR5, 0x4, URZ ;  /* 0x0000000405047890 */ /* 0x000fc8000fffe0ff */
[----:B------:R-:W-:Y:S01]  /*2eb10*/  ULEA UR4, UR4, UR22, 0x2 ;  /* 0x0000001604047291 */ /* 0x000fe2000f8e10ff */
[----:B----4-:R4:W-:Y:S04]  /*2eb20*/  STL [R26+0x4608], R19 ;  /* 0x004608131a007387 */ /* 0x0109e80000100800 */
[----:B------:R-:W5:Y:S04]  /*2eb30*/  LDL R21, [R38+0xc0] ;  /* 0x0000c00026157983 */ /* 0x000f680000100800 */
[----:B-----5:R5:W-:Y:S04]  /*2eb40*/  STL [R38+0x4608], R21 ;  /* 0x0046081526007387 */ /* 0x020be80000100800 */
[----:B------:R-:W2:Y:S02]  /*2eb50*/  LDL.64 R24, [UR4] ;  /* 0x00000004ff187983 */ /* 0x000ea40008100a00 */
[----:B--2---:R-:W-:-:S05]  /*2eb60*/  LEA R22, R24, R1, 0x2 ;  /* 0x0000000118167211 */ /* 0x004fca00078e10ff */
[----:B------:R-:W2:Y:S01]  /*2eb70*/  LDL R17, [R22+0xc0] ;  /* 0x0000c00016117983 */ /* 0x000ea20000100800 */
[----:B---3--:R-:W-:-:S03]  /*2eb80*/  IMAD R27, R25, 0x4, R1 ;  /* 0x00000004191b7824 */ /* 0x008fc600078e0201 */
[----:B--2---:R2:W-:Y:S04]  /*2eb90*/  STL [R22+0x4608], R17 ;  /* 0x0046081116007387 */ /* 0x0045e80000100800 */
[----:B------:R-:W3:Y:S04]  /*2eba0*/  LDL R18, [R27+0xc0] ;  /* 0x0000c0001b127983 */ /* 0x000ee80000100800 */
[----:B---3--:R3:W-:Y:S04]  /*2ebb0*/  STL [R27+0x4608], R18 ;  /* 0x004608121b007387 */ /* 0x0087e80000100800 */
[----:B------:R-:W4:Y:S02]  /*2ebc0*/  LDL.64 R24, [UR4+0x8] ;  /* 0x00000804ff187983 */ /* 0x000f240008100a00 */
[----:B----4-:R-:W-:-:S05]  /*2ebd0*/  LEA R26, R24, R1, 0x2 ;  /* 0x00000001181a7211 */ /* 0x010fca00078e10ff */
[----:B------:R-:W4:Y:S01]  /*2ebe0*/  LDL R19, [R26+0xc0] ;  /* 0x0000c0001a137983 */ /* 0x000f220000100800 */
[----:B-----5:R-:W-:Y:S01]  /*2ebf0*/  LEA R38, R25, R1, 0x2 ;  /* 0x0000000119267211 */ /* 0x020fe200078e10ff */
        /* <DEDUP_REMOVED lines=8> */
[----:B---3--:R-:W-:-:S03]  /*2ec80*/  LEA R27, R25, R1, 0x2 ;  /* 0x00000001191b7211 */ /* 0x008fc600078e10ff */
[----:B--2---:R2:W-:Y:S04]  /*2ec90*/  STL [R22+0x4608], R17 ;  /* 0x0046081116007387 */ /* 0x0045e80000100800 */
[----:B------:R-:W3:Y:S04]  /*2eca0*/  LDL R18, [R27+0xc0] ;  /* 0x0000c0001b127983 */ /* 0x000ee80000100800 */
[----:B---3--:R3:W-:Y:S04]  /*2ecb0*/  STL [R27+0x4608], R18 ;  /* 0x004608121b007387 */ /* 0x0087e80000100800 */
[----:B------:R-:W4:Y:S02]  /*2ecc0*/  LDL.64 R24, [UR4+0x8] ;  /* 0x00000804ff187983 */ /* 0x000f240008100a00 */
[----:B----4-:R-:W-:-:S05]  /*2ecd0*/  IMAD R26, R24, 0x4, R1 ;  /* 0x00000004181a7824 */ /* 0x010fca00078e0201 */
        /* <DEDUP_REMOVED lines=14> */
[----:B------:R-:W3:Y:S02]  /*2edc0*/  LDL.64 R24, [UR4+0x8] ;  /* 0x00000804ff187983 */ /* 0x000ee40008100a00 */
[----:B---3--:R-:W-:-:S05]  /*2edd0*/  LEA R24, R24, R1, 0x2 ;  /* 0x0000000118187211 */ /* 0x008fca00078e10ff */
[----:B----4-:R-:W3:Y:S01]  /*2ede0*/  LDL R19, [R24+0xc0] ;  /* 0x0000c00018137983 */ /* 0x010ee20000100800 */
[----:B------:R-:W-:-:S03]  /*2edf0*/  IMAD R26, R25, 0x4, R1 ;  /* 0x00000004191a7824 */ /* 0x000fc600078e0201 */
[----:B---3--:R2:W-:Y:S04]  /*2ee00*/  STL [R24+0x4608], R19 ;  /* 0x0046081318007387 */ /* 0x0085e80000100800 */
[----:B-----5:R-:W3:Y:S01]  /*2ee10*/  LDL R21, [R26+0xc0] ;  /* 0x0000c0001a157983 */ /* 0x020ee20000100800 */
[----:B------:R-:W-:-:S04]  /*2ee20*/  UIADD3 UR5, UPT, UPT, UR5, 0x10, URZ ;  /* 0x0000001005057890 */ /* 0x000fc8000fffe0ff */
[----:B------:R-:W-:Y:S01]  /*2ee30*/  UISETP.GE.AND UP2, UPT, UR5, UR6, UPT ;  /* 0x000000060500728c */ /* 0x000fe2000bf46270 */
[----:B---3--:R2:W-:Y:S08]  /*2ee40*/  STL [R26+0x4608], R21 ;  /* 0x004608151a007387 */ /* 0x0085f00000100800 */
[----:B------:R-:W-:Y:S05]  /*2ee50*/  BRA.U !UP2, `(.L_x_642) ;  /* 0xfffffff90af87547 */ /* 0x000fea000b83ffff */
[----:B------:R-:W-:-:S05]  /*2ee60*/  UMOV UR4, UR11 ;  /* 0x0000000b00047c82 */ /* 0x000fca0008000000 */
.L_x_641:
[----:B------:R-:W-:-:S04]  /*2ee70*/  UIADD3 UR6, UPT, UPT, UR11, -UR5, URZ ;  /* 0x800000050b067290 */ /* 0x000fc8000fffe0ff */
[----:B------:R-:W-:-:S09]  /*2ee80*/  UISETP.GT.AND UP2, UPT, UR6, 0x4, UPT ;  /* 0x000000040600788c */ /* 0x000fd2000bf44270 */
[----:B------:R-:W-:Y:S05]  /*2ee90*/  BRA.U !UP2, `(.L_x_643) ;  /* 0x000000010a887547 */ /* 0x000fea000b800000 */
[----:B------:R-:W-:-:S09]  /*2eea0*/  ULEA UR4, UR5, UR22, 0x2 ;  /* 0x0000001605047291 */ /* 0x000fd2000f8e10ff */
[----:B--2---:R-:W2:Y:S02]  /*2eeb0*/  LDL.64 R18, [UR4] ;  /* 0x00000004ff127983 */ /* 0x004ea40008100a00 */
[----:B--2---:R-:W-:-:S05]  /*2eec0*/  LEA R22, R18, R1, 0x2 ;  /* 0x0000000112167211 */ /* 0x004fca00078e10ff */
        /* <DEDUP_REMOVED lines=15> */
[----:B--2---:R-:W-:-:S05]  /*2efc0*/  IMAD R22, R24, 0x4, R1 ;  /* 0x0000000418167824 */ /* 0x004fca00078e0201 */
[----:B------:R-:W2:Y:S01]  /*2efd0*/  LDL R17, [R22+0xc0] ;  /* 0x0000c00016117983 */ /* 0x000ea20000100800 */
[----:B---3--:R-:W-:-:S03]  /*2efe0*/  LEA R27, R25, R1, 0x2 ;  /* 0x00000001191b7211 */ /* 0x008fc600078e10ff */
[----:B--2---:R3:W-:Y:S04]  /*2eff0*/  STL [R22+0x4608], R17 ;  /* 0x0046081116007387 */ /* 0x0047e80000100800 */
[----:B------:R-:W2:Y:S04]  /*2f000*/  LDL R18, [R27+0xc0] ;  /* 0x0000c0001b127983 */ /* 0x000ea80000100800 */
[----:B--2---:R3:W-:Y:S04]  /*2f010*/  STL [R27+0x4608], R18 ;  /* 0x004608121b007387 */ /* 0x0047e80000100800 */
[----:B------:R-:W2:Y:S02]  /*2f020*/  LDL.64 R24, [UR4+0x8] ;  /* 0x00000804ff187983 */ /* 0x000ea40008100a00 */
[----:B--2---:R-:W-:-:S05]  /*2f030*/  LEA R24, R24, R1, 0x2 ;  /* 0x0000000118187211 */ /* 0x004fca00078e10ff */
[----:B----4-:R-:W2:Y:S01]  /*2f040*/  LDL R19, [R24+0xc0] ;  /* 0x0000c00018137983 */ /* 0x010ea20000100800 */
[----:B------:R-:W-:-:S03]  /*2f050*/  LEA R26, R25, R1, 0x2 ;  /* 0x00000001191a7211 */ /* 0x000fc600078e10ff */
[----:B--2---:R3:W-:Y:S04]  /*2f060*/  STL [R24+0x4608], R19 ;  /* 0x0046081318007387 */ /* 0x0047e80000100800 */
[----:B-----5:R-:W2:Y:S01]  /*2f070*/  LDL R21, [R26+0xc0] ;  /* 0x0000c0001a157983 */ /* 0x020ea20000100800 */
[----:B------:R-:W-:Y:S02]  /*2f080*/  UIADD3 UR5, UPT, UPT, UR5, 0x8, URZ ;  /* 0x0000000805057890 */ /* 0x000fe4000fffe0ff */
[----:B------:R-:W-:Y:S01]  /*2f090*/  UPLOP3.LUT UP0, UPT, UPT, UPT, UPT, 0x40, 0x4 ;  /* 0x000000000004789c */ /* 0x000fe20003f0e870 */
[----:B------:R-:W-:Y:S01]  /*2f0a0*/  UMOV UR4, UR11 ;  /* 0x0000000b00047c82 */ /* 0x000fe20008000000 */
[----:B--2---:R3:W-:Y:S09]  /*2f0b0*/  STL [R26+0x4608], R21 ;  /* 0x004608151a007387 */ /* 0x0047f20000100800 */
.L_x_643:
[----:B------:R-:W-:-:S09]  /*2f0c0*/  UISETP.NE.OR UP0, UPT, UR5, UR11, UP0 ;  /* 0x0000000b0500728c */ /* 0x000fd20008705670 */
[----:B------:R-:W-:Y:S05]  /*2f0d0*/  BRA.U !UP0, `(.L_x_639) ;  /* 0x00000001084c7547 */ /* 0x000fea000b800000 */
.L_x_640:
[----:B------:R-:W-:-:S09]  /*2f0e0*/  ULEA UR4, UR5, UR22, 0x2 ;  /* 0x0000001605047291 */ /* 0x000fd2000f8e10ff */
[----:B--234-:R-:W2:Y:S02]  /*2f0f0*/  LDL.64 R18, [UR4] ;  /* 0x00000004ff127983 */ /* 0x01cea40008100a00 */
[----:B--2---:R-:W-:-:S05]  /*2f100*/  LEA R22, R18, R1, 0x2 ;  /* 0x0000000112167211 */ /* 0x004fca00078e10ff */
[----:B------:R-:W2:Y:S01]  /*2f110*/  LDL R17, [R22+0xc0] ;  /* 0x0000c00016117983 */ /* 0x000ea20000100800 */
[----:B------:R-:W-:-:S03]  /*2f120*/  IMAD R27, R19, 0x4, R1 ;  /* 0x00000004131b7824 */ /* 0x000fc600078e0201 */
[----:B--2---:R4:W-:Y:S04]  /*2f130*/  STL [R22+0x4608], R17 ;  /* 0x0046081116007387 */ /* 0x0049e80000100800 */
[----:B------:R-:W2:Y:S04]  /*2f140*/  LDL R18, [R27+0xc0] ;  /* 0x0000c0001b127983 */ /* 0x000ea80000100800 */
[----:B--2---:R4:W-:Y:S04]  /*2f150*/  STL [R27+0x4608], R18 ;  /* 0x004608121b007387 */ /* 0x0049e80000100800 */
[----:B------:R-:W2:Y:S02]  /*2f160*/  LDL.64 R24, [UR4+0x8] ;  /* 0x00000804ff187983 */ /* 0x000ea40008100a00 */
[----:B--2---:R-:W-:-:S05]  /*2f170*/  LEA R24, R24, R1, 0x2 ;  /* 0x0000000118187211 */ /* 0x004fca00078e10ff */
        /* <DEDUP_REMOVED lines=9> */
.L_x_639:
[----:B------:R-:W-:-:S09]  /*2f210*/  UISETP.NE.AND UP0, UPT, UR34, URZ, UPT ;  /* 0x000000ff2200728c */ /* 0x000fd2000bf05270 */
[----:B------:R-:W-:Y:S05]  /*2f220*/  BRA.U !UP0, `(.L_x_638) ;  /* 0x0000000108447547 */ /* 0x000fea000b800000 */
[----:B------:R-:W-:-:S09]  /*2f230*/  ULEA UR4, UR4, UR22, 0x2 ;  /* 0x0000001604047291 */ /* 0x000fd2000f8e10ff */
[----:B--234-:R-:W2:Y:S02]  /*2f240*/  LDL R18, [UR4] ;  /* 0x00000004ff127983 */ /* 0x01cea40008100800 */
[----:B--2---:R-:W-:-:S05]  /*2f250*/  LEA R18, R18, R1, 0x2 ;  /* 0x0000000112127211 */ /* 0x004fca00078e10ff */
[----:B------:R-:W2:Y:S01]  /*2f260*/  LDL R17, [R18+0xc0] ;  /* 0x0000c00012117983 */ /* 0x000ea20000100800 */
[----:B------:R-:W-:-:S03]  /*2f270*/  UISETP.NE.AND UP0, UPT, UR34, 0x1, UPT ;  /* 0x000000012200788c */ /* 0x000fc6000bf05270 */
[----:B--2---:R2:W-:Y:S06]  /*2f280*/  STL [R18+0x4608], R17 ;  /* 0x0046081112007387 */ /* 0x0045ec0000100800 */
[----:B------:R-:W-:Y:S05]  /*2f290*/  BRA.U !UP0, `(.L_x_638) ;  /* 0x0000000108287547 */ /* 0x000fea000b800000 */
[----:B--2---:R-:W2:Y:S02]  /*2f2a0*/  LDL R18, [UR4+0x4] ;  /* 0x00000404ff127983 */ /* 0x004ea40008100800 */
[----:B--2---:R-:W-:-:S05]  /*2f2b0*/  LEA R18, R18, R1, 0x2 ;  /* 0x0000000112127211 */ /* 0x004fca00078e10ff */
[----:B------:R-:W2:Y:S01]  /*2f2c0*/  LDL R17, [R18+0xc0] ;  /* 0x0000c00012117983 */ /* 0x000ea20000100800 */
[----:B------:R-:W-:-:S03]  /*2f2d0*/  UISETP.NE.AND UP0, UPT, UR34, 0x2, UPT ;  /* 0x000000022200788c */ /* 0x000fc6000bf05270 */
[----:B--2---:R2:W-:Y:S06]  /*2f2e0*/  STL [R18+0x4608], R17 ;  /* 0x0046081112007387 */ /* 0x0045ec0000100800 */
[----:B------:R-:W-:Y:S05]  /*2f2f0*/  BRA.U !UP0, `(.L_x_638) ;  /* 0x0000000108107547 */ /* 0x000fea000b800000 */
[----:B--2---:R-:W2:Y:S02]  /*2f300*/  LDL R18, [UR4+0x8] ;  /* 0x00000804ff127983 */ /* 0x004ea40008100800 */
[----:B--2---:R-:W-:-:S05]  /*2f310*/  IMAD R18, R18, 0x4, R1 ;  /* 0x0000000412127824 */ /* 0x004fca00078e0201 */
[----:B------:R-:W2:Y:S04]  /*2f320*/  LDL R17, [R18+0xc0] ;  /* 0x0000c00012117983 */ /* 0x000ea80000100800 */
[----:B--2---:R2:W-:Y:S02]  /*2f330*/  STL [R18+0x4608], R17 ;  /* 0x0046081112007387 */ /* 0x0045e40000100800 */
.L_x_638:
[----:B------:R-:W-:Y:S05]  /*2f340*/  @!P1 BRA `(.L_x_644) ;  /* 0x0000000000d09947 */ /* 0x000fea0003800000 */
[----:B------:R-:W-:Y:S01]  /*2f350*/  ISETP.GT.U32.AND P0, PT, R35, RZ, PT ;  /* 0x000000ff2300720c */ /* 0x000fe20003f04070 */
[----:B--234-:R-:W-:-:S03]  /*2f360*/  HFMA2 R18, -RZ, RZ, 0, 0 ;  /* 0x00000000ff127431 */ /* 0x01cfc600000001ff */
[----:B------:R-:W-:-:S13]  /*2f370*/  ISETP.GT.U32.AND.EX P0, PT, RZ, RZ, PT, P0 ;  /* 0x000000ffff00720c */ /* 0x000fda0003f04100 */
[----:B------:R-:W-:-:S05]  /*2f380*/  @!P0 LEA R22, R18, R1, 0x2 ;  /* 0x0000000112168211 */ /* 0x000fca00078e10ff */
[----:B------:R-:W2:Y:S01]  /*2f390*/  @!P0 LDL R17, [R22+0x6f78] ;  /* 0x006f780016118983 */ /* 0x000ea20000100800 */
[----:B------:R-:W-:Y:S01]  /*2f3a0*/  HFMA2 R25, -RZ, RZ, 0, 0 ;  /* 0x00000000ff197431 */ /* 0x000fe200000001ff */
[----:B------:R-:W-:-:S04]  /*2f3b0*/  @!P0 MOV R18, 0x1 ;  /* 0x0000000100128802 */ /* 0x000fc80000000f00 */
[----:B------:R-:W-:Y:S02]  /*2f3c0*/  IADD3 R19, P4, PT, -R18, R35, RZ ;  /* 0x0000002312137210 */ /* 0x000fe40007f9e1ff */
[----:B------:R-:W-:Y:S02]  /*2f3d0*/  ISETP.GT.U32.AND P2, PT, R35, R18, PT ;  /* 0x000000122300720c */ /* 0x000fe40003f44070 */
[----:B------:R-:W-:Y:S01]  /*2f3e0*/  ISETP.LE.U32.AND P3, PT, R19, 0x3, PT ;  /* 0x000000031300780c */ /* 0x000fe20003f63070 */
[----:B------:R-:W-:Y:S01]  /*2f3f0*/  IMAD.X R19, RZ, RZ, ~R25, P4 ;  /* 0x000000ffff137224 */ /* 0x000fe200020e0e19 */
[----:B------:R-:W-:-:S04]  /*2f400*/  ISETP.GT.U32.AND.EX P2, PT, RZ, R25, PT, P2 ;  /* 0x00000019ff00720c */ /* 0x000fc80003f44120 */
[----:B------:R-:W-:Y:S01]  /*2f410*/  ISETP.LE.U32.OR.EX P2, PT, R19, RZ, !P2, P3 ;  /* 0x000000ff1300720c */ /* 0x000fe20005743530 */
[----:B--2---:R2:W-:-:S12]  /*2f420*/  @!P0 STL [R22+0x765c], R17 ;  /* 0x00765c1116008387 */ /* 0x0045d80000100800 */
[----:B------:R-:W-:Y:S05]  /*2f430*/  @P2 BRA `(.L_x_645) ;  /* 0x0000000000442947 */ /* 0x000fea0003800000 */
[----:B------:R-:W-:Y:S02]  /*2f440*/  IADD3 R27, P2, PT, R35, -0x3, RZ ;  /* 0xfffffffd231b7810 */ /* 0x000fe40007f5e0ff */
[----:B------:R-:W-:Y:S02]  /*2f450*/  PLOP3.LUT P0, PT, PT, PT, PT, 0x8, 0x80 ;  /* 0x000000000080781c */ /* 0x000fe40003f0e170 */
[----:B------:R-:W-:-:S11]  /*2f460*/  IADD3.X R26, PT, PT, RZ, -0x1, RZ, P2, !PT ;  /* 0xffffffffff1a7810 */ /* 0x000fd600017fe4ff */
.L_x_646:
[----:B--2---:R-:W-:-:S05]  /*2f470*/  LEA R24, R18, R1, 0x2 ;  /* 0x0000000112187211 */ /* 0x004fca00078e10ff */
[----:B--2---:R-:W2:Y:S04]  /*2f480*/  LDL R17, [R24+0x6f78] ;  /* 0x006f780018117983 */ /* 0x004ea80000100800 */
[----:B------:R-:W3:Y:S04]  /*2f490*/  LDL R19, [R24+0x6f7c] ;  /* 0x006f7c0018137983 */ /* 0x000ee80000100800 */
[----:B------:R-:W4:Y:S04]  /*2f4a0*/  LDL R21, [R24+0x6f80] ;  /* 0x006f800018157983 */ /* 0x000f280000100800 */
[----:B------:R-:W5:Y:S01]  /*2f4b0*/  LDL R22, [R24+0x6f84] ;  /* 0x006f840018167983 */ /* 0x000f620000100800 */
[----:B------:R-:W-:-:S04]  /*2f4c0*/  IADD3 R18, P2, PT, R18, 0x4, RZ ;  /* 0x0000000412127810 */ /* 0x000fc80007f5e0ff */
[----:B------:R-:W-:Y:S02]  /*2f4d0*/  IADD3.X R25, PT, PT, RZ, R25, RZ, P2, !PT ;  /* 0x00000019ff197210 */ /* 0x000fe400017fe4ff */
[----:B------:R-:W-:-:S04]  /*2f4e0*/  ISETP.GE.U32.AND P2, PT, R18, R27, PT ;  /* 0x0000001b1200720c */ /* 0x000fc80003f46070 */
[----:B------:R-:W-:Y:S01]  /*2f4f0*/  ISETP.GE.U32.AND.EX P2, PT, R25, R26, PT, P2 ;  /* 0x0000001a1900720c */ /* 0x000fe20003f46120 */
[----:B--2---:R2:W-:Y:S04]  /*2f500*/  STL [R24+0x765c], R17 ;  /* 0x00765c1118007387 */ /* 0x0045e80000100800 */
[----:B---3--:R2:W-:Y:S04]  /*2f510*/  STL [R24+0x7660], R19 ;  /* 0x0076601318007387 */ /* 0x0085e80000100800 */
[----:B----4-:R2:W-:Y:S04]  /*2f520*/  STL [R24+0x7664], R21 ;  /* 0x0076641518007387 */ /* 0x0105e80000100800 */
[----:B-----5:R2:W-:Y:S01]  /*2f530*/  STL [R24+0x7668], R22 ;  /* 0x0076681618007387 */ /* 0x0205e20000100800 */
[----:B------:R-:W-:Y:S05]  /*2f540*/  @!P2 BRA `(.L_x_646) ;  /* 0xfffffffc00c8a947 */ /* 0x000fea000383ffff */
.L_x_645:
[----:B--2---:R-:W-:Y:S02]  /*2f550*/  IADD3 R17, P4, PT, -R18, R35, RZ ;  /* 0x0000002312117210 */ /* 0x004fe40007f9e1ff */
[----:B------:R-:W-:Y:S02]  /*2f560*/  ISETP.GT.U32.AND P3, PT, R35, R18, PT ;  /* 0x000000122300720c */ /* 0x000fe40003f64070 */
[----:B------:R-:W-:Y:S02]  /*2f570*/  ISETP.LE.U32.AND P2, PT, R17, 0x1, PT ;  /* 0x000000011100780c */ /* 0x000fe40003f43070 */
[-C--:B------:R-:W-:Y:S02]  /*2f580*/  ISETP.GT.U32.AND.EX P3, PT, RZ, R25.reuse, PT, P3 ;  /* 0x00000019ff00720c */ /* 0x080fe40003f64130 */
[----:B------:R-:W-:-:S04]  /*2f590*/  IADD3.X R17, PT, PT, RZ, ~R25, RZ, P4, !PT ;  /* 0x80000019ff117210 */ /* 0x000fc800027fe4ff */
[----:B------:R-:W-:-:S13]  /*2f5a0*/  ISETP.LE.U32.OR.EX P2, PT, R17, RZ, !P3, P2 ;  /* 0x000000ff1100720c */ /* 0x000fda0005f43520 */
[----:B------:R-:W-:-:S05]  /*2f5b0*/  @!P2 IMAD.U32 R22, R18, 0x4, R1 ;  /* 0x000000041216a824 */ /* 0x000fca00078e0001 */
        /* <DEDUP_REMOVED lines=9> */
[----:B--2---:R-:W-:Y:S05]  /*2f650*/  @!P0 BRA `(.L_x_644) ;  /* 0x00000000000c8947 */ /* 0x004fea0003800000 */
[----:B------:R-:W-:-:S05]  /*2f660*/  LEA R18, R18, R1, 0x2 ;  /* 0x0000000112127211 */ /* 0x000fca00078e10ff */
[----:B------:R-:W2:Y:S04]  /*2f670*/  LDL R17, [R18+0x6f78] ;  /* 0x006f780012117983 */ /* 0x000ea80000100800 */
[----:B--2---:R2:W-:Y:S02]  /*2f680*/  STL [R18+0x765c], R17 ;  /* 0x00765c1112007387 */ /* 0x0045e40000100800 */
.L_x_644:
[----:B------:R-:W-:Y:S05]  /*2f690*/  @!P1 BRA `(.L_x_647) ;  /* 0x0000000000d09947 */ /* 0x000fea0003800000 */
[----:B------:R-:W-:Y:S02]  /*2f6a0*/  ISETP.GT.U32.AND P0, PT, R35, RZ, PT ;  /* 0x000000ff2300720c */ /* 0x000fe40003f04070 */
[----:B--234-:R-:W-:Y:S02]  /*2f6b0*/  MOV R18, RZ ;  /* 0x000000ff00127202 */ /* 0x01cfe40000000f00 */
[----:B------:R-:W-:-:S13]  /*2f6c0*/  ISETP.GT.U32.AND.EX P0, PT, RZ, RZ, PT, P0 ;  /* 0x000000ffff00720c */ /* 0x000fda0003f04100 */
[----:B------:R-:W-:-:S05]  /*2f6d0*/  @!P0 LEA R22, R18, R1, 0x2 ;  /* 0x0000000112168211 */ /* 0x000fca00078e10ff */
[----:B------:R-:W2:Y:S01]  /*2f6e0*/  @!P0 LDL R17, [R22+0xd8] ;  /* 0x0000d80016118983 */ /* 0x000ea20000100800 */
[----:B------:R-:W-:Y:S02]  /*2f6f0*/  @!P0 IMAD.MOV.U32 R18, RZ, RZ, 0x1 ;  /* 0x00000001ff128424 */ /* 0x000fe400078e00ff */
[----:B------:R-:W-:-:S03]  /*2f700*/  HFMA2 R25, -RZ, RZ, 0, 0 ;  /* 0x00000000ff197431 */ /* 0x000fc600000001ff */
        /* <DEDUP_REMOVED lines=11> */
.L_x_649:
[----:B--2---:R-:W-:-:S05]  /*2f7c0*/  LEA R24, R18, R1, 0x2 ;  /* 0x0000000112187211 */ /* 0x004fca00078e10ff */
[----:B--2---:R-:W2:Y:S04]  /*2f7d0*/  LDL R17, [R24+0xd8] ;  /* 0x0000d80018117983 */ /* 0x004ea80000100800 */
        /* <DEDUP_REMOVED lines=12> */
.L_x_648:
[----:B--2---:R-:W-:Y:S02]  /*2f8a0*/  IADD3 R17, P4, PT, -R18, R35, RZ ;  /* 0x0000002312117210 */ /* 0x004fe40007f9e1ff */
        /* <DEDUP_REMOVED lines=19> */
.L_x_647:
[----:B------:R-:W-:Y:S05]  /*2f9e0*/  @!P1 BRA `(.L_x_650) ;  /* 0x0000000000cc9947 */ /* 0x000fea0003800000 */
[----:B------:R-:W-:Y:S01]  /*2f9f0*/  ISETP.GT.U32.AND P0, PT, R35, RZ, PT ;  /* 0x000000ff2300720c */ /* 0x000fe20003f04070 */
[----:B--234-:R-:W-:-:S03]  /*2fa00*/  IMAD.MOV.U32 R18, RZ, RZ, RZ ;  /* 0x000000ffff127224 */ /* 0x01cfc600078e00ff */
[----:B------:R-:W-:-:S13]  /*2fa10*/  ISETP.GT.U32.AND.EX P0, PT, RZ, RZ, PT, P0 ;  /* 0x000000ffff00720c */ /* 0x000fda0003f04100 */
[----:B------:R-:W-:-:S05]  /*2fa20*/  @!P0 LEA R22, R18, R1, 0x2 ;  /* 0x0000000112168211 */ /* 0x000fca00078e10ff */
[----:B------:R-:W2:Y:S01]  /*2fa30*/  @!P0 LDL R17, [R22+0x765c] ;  /* 0x00765c0016118983 */ /* 0x000ea20000100800 */
[----:B------:R-:W-:Y:S01]  /*2fa40*/  HFMA2 R25, -RZ, RZ, 0, 0 ;  /* 0x00000000ff197431 */ /* 0x000fe200000001ff */
[----:B------:R-:W-:-:S04]  /*2fa50*/  @!P0 MOV R18, 0x1 ;  /* 0x0000000100128802 */ /* 0x000fc80000000f00 */
        /* <DEDUP_REMOVED lines=9> */
[----:B------:R-:W-:-:S03]  /*2faf0*/  PLOP3.LUT P0, PT, PT, PT, PT, 0x8, 0x80 ;  /* 0x000000000080781c */ /* 0x000fc60003f0e170 */
[----:B------:R-:W-:-:S10]  /*2fb00*/  IMAD.X R26, RZ, RZ, -0x1, P2 ;  /* 0xffffffffff1a7424 */ /* 0x000fd400010e06ff */
.L_x_652:
        /* <DEDUP_REMOVED lines=14> */
.L_x_651:
        /* <DEDUP_REMOVED lines=10> */
[----:B------:R-:W-:-:S03]  /*2fc90*/  @!P2 PLOP3.LUT P0, PT, PT, PT, PT, 0x8, 0x80 ;  /* 0x000000000080a81c */ /* 0x000fc60003f0e170 */
[----:B------:R-:W-:Y:S01]  /*2fca0*/  @!P2 IMAD.X R25, RZ, RZ, R25, P3 ;  /* 0x000000ffff19a224 */ /* 0x000fe200018e0619 */
[----:B------:R-:W-:-:S04]  /*2fcb0*/  ISETP.LT.U32.AND P3, PT, R18, R35, PT ;  /* 0x000000231200720c */ /* 0x000fc80003f61070 */
[----:B------:R-:W-:-:S13]  /*2fcc0*/  ISETP.LT.U32.OR.EX P0, PT, R25, RZ, P0, P3 ;  /* 0x000000ff1900720c */ /* 0x000fda0000701530 */
[----:B------:R-:W-:Y:S01]  /*2fcd0*/  @P0 LEA R18, R18, R1, 0x2 ;  /* 0x0000000112120211 */ /* 0x000fe200078e10ff */
[----:B--2---:R2:W-:Y:S04]  /*2fce0*/  @!P2 STL [R22+0xd8], R19 ;  /* 0x0000d8131600a387 */ /* 0x0045e80000100800 */
[----:B---3--:R2:W-:Y:S04]  /*2fcf0*/  @!P2 STL [R22+0xdc], R21 ;  /* 0x0000dc151600a387 */ /* 0x0085e80000100800 */
[----:B------:R-:W3:Y:S04]  /*2fd00*/  @P0 LDL R17, [R18+0x765c] ;  /* 0x00765c0012110983 */ /* 0x000ee80000100800 */
[----:B---3--:R2:W-:Y:S02]  /*2fd10*/  @P0 STL [R18+0xd8], R17 ;  /* 0x0000d81112000387 */ /* 0x0085e40000100800 */
.L_x_650:
[----:B--234-:R-:W2:Y:S04]  /*2fd20*/  LDL R18, [R1+0x7d40] ;  /* 0x007d400001127983 */ /* 0x01cea80000100800 */
[----:B------:R-:W3:Y:S04]  /*2fd30*/  LDL R22, [R1+0x7d44] ;  /* 0x007d440001167983 */ /* 0x000ee80000100800 */
[----:B------:R-:W4:Y:S04]  /*2fd40*/  LDL R24, [R1+0x7d48] ;  /* 0x007d480001187983 */ /* 0x000f280000100800 */
[----:B------:R-:W5:Y:S04]  /*2fd50*/  LDL R26, [R1+0x7d4c] ;  /* 0x007d4c00011a7983 */ /* 0x000f680000100800 */
        /* <DEDUP_REMOVED lines=23> */
[----:B--2---:R2:W-:Y:S04]  /*2fed0*/  STL [R1+0xee8], R18 ;  /* 0x000ee81201007387 */ /* 0x0045e80000100800 */
[----:B---3--:R3:W-:Y:S04]  /*2fee0*/  STL [R1+0xeec], R22 ;  /* 0x000eec1601007387 */ /* 0x0087e80000100800 */
[----:B----4-:R4:W-:Y:S04]  /*2fef0*/  STL [R1+0xef0], R24 ;  /* 0x000ef01801007387 */ /* 0x0109e80000100800 */
[----:B-----5:R5:W-:Y:S04]  /*2ff00*/  STL [R1+0xef4], R26 ;  /* 0x000ef41a01007387 */ /* 0x020be80000100800 */
[----:B------:R0:W-:Y:S04]  /*2ff10*/  STL [R1+0xef8], R38 ;  /* 0x000ef82601007387 */ /* 0x0001e80000100800 */
[----:B------:R1:W-:Y:S04]  /*2ff20*/  STL [R1+0xefc], R40 ;  /* 0x000efc2801007387 */ /* 0x0003e80000100800 */
[----:B------:R1:W-:Y:S04]  /*2ff30*/  STL [R1+0xf00], R42 ;  /* 0x000f002a01007387 */ /* 0x0003e80000100800 */
[----:B------:R1:W-:Y:S04]  /*2ff40*/  STL [R1+0xf04], R46 ;  /* 0x000f042e01007387 */ /* 0x0003e80000100800 */
[----:B------:R1:W-:Y:S04]  /*2ff50*/  STL [R1+0xf08], R48 ;  /* 0x000f083001007387 */ /* 0x0003e80000100800 */
[----:B------:R1:W-:Y:S04]  /*2ff60*/  STL [R1+0xf0c], R50 ;  /* 0x000f0c3201007387 */ /* 0x0003e80000100800 */
[----:B------:R1:W-:Y:S04]  /*2ff70*/  STL [R1+0xf10], R52 ;  /* 0x000f103401007387 */ /* 0x0003e80000100800 */
[----:B--2---:R-:W2:Y:S04]  /*2ff80*/  LDL R18, [R1+0x7d6c] ;  /* 0x007d6c0001127983 */ /* 0x004ea80000100800 */
[----:B---3--:R-:W3:Y:S04]  /*2ff90*/  LDL R22, [R1+0x7d70] ;  /* 0x007d700001167983 */ /* 0x008ee80000100800 */
[----:B----4-:R-:W4:Y:S04]  /*2ffa0*/  LDL R24, [R1+0x7d74] ;  /* 0x007d740001187983 */ /* 0x010f280000100800 */
[----:B-----5:R-:W5:Y:S04]  /*2ffb0*/  LDL R26, [R1+0x7d78] ;  /* 0x007d7800011a7983 */ /* 0x020f680000100800 */
[----:B0-----:R-:W5:Y:S04]  /*2ffc0*/  LDL R38, [R1+0x7d7c] ;  /* 0x007d7c0001267983 */ /* 0x001f680000100800 */
[----:B-1----:R-:W5:Y:S04]  /*2ffd0*/  LDL R40, [R1+0x7d80] ;  /* 0x007d800001287983 */ /* 0x002f680000100800 */
        /* <DEDUP_REMOVED lines=16> */
[----:B0-----:R-:W5:Y:S04]  /*300e0*/  LDL R18, [R1+0x7dd8] ;  /* 0x007dd80001127983 */ /* 0x001f680000100800 */
[----:B-1----:R-:W5:Y:S04]  /*300f0*/  LDL R22, [R1+0x7ddc] ;  /* 0x007ddc0001167983 */ /* 0x002f680000100800 */
[----:B--2---:R-:W2:Y:S04]  /*30100*/  LDL R24, [R1+0x7de0] ;  /* 0x007de00001187983 */ /* 0x004ea80000100800 */
[----:B---3--:R-:W3:Y:S04]  /*30110*/  LDL R26, [R1+0x7de4] ;  /* 0x007de400011a7983 */ /* 0x008ee80000100800 */
[----:B----4-:R-:W4:Y:S04]  /*30120*/  LDL R38, [R1+0x7de8] ;  /* 0x007de80001267983 */ /* 0x010f280000100800 */
[----:B-----5:R-:W5:Y:S04]  /*30130*/  LDL R40, [R1+0x7dec] ;  /* 0x007dec0001287983 */ /* 0x020f680000100800 */
[----:B------:R-:W5:Y:S04]  /*30140*/  LDL R42, [R1+0x7df0] ;  /* 0x007df000012a7983 */ /* 0x000f680000100800 */
[----:B------:R-:W5:Y:S04]  /*30150*/  LDL R46, [R1+0x7df4] ;  /* 0x007df400012e7983 */ /* 0x000f680000100800 */
[----:B------:R-:W5:Y:S04]  /*30160*/  LDL R48, [R1+0x7df8] ;  /* 0x007df80001307983 */ /* 0x000f680000100800 */
[----:B------:R-:W5:Y:S04]  /*30170*/  LDL R50, [R1+0x7dfc] ;  /* 0x007dfc0001327983 */ /* 0x000f680000100800 */
[----:B------:R-:W5:Y:S04]  /*30180*/  LDL R52, [R1+0x7e00] ;  /* 0x007e000001347983 */ /* 0x000f680000100800 */
[----:B------:R0:W-:Y:S04]  /*30190*/  STL [R1+0xf40], R54 ;  /* 0x000f403601007387 */ /* 0x0001e80000100800 */
        /* <DEDUP_REMOVED lines=31> */
[----:B------:R0:W-:Y:S04]  /*30390*/  STL [R1+0xf80], R18 ;  /* 0x000f801201007387 */ /* 0x0001e80000100800 */
[----:B------:R1:W-:Y:S04]  /*303a0*/  STL [R1+0xf84], R22 ;  /* 0x000f841601007387 */ /* 0x0003e80000100800 */
        /* <DEDUP_REMOVED lines=293> */
[----:B0-----:R-:W5:Y:S04]  /*31600*/  LDL R54, [R1+0x80b8] ;  /* 0x0080b80001367983 */ /* 0x001f680000100800 */
[----:B-1----:R-:W5:Y:S04]  /*31610*/  LDL R56, [R1+0x80bc] ;  /* 0x0080bc0001387983 */ /* 0x002f680000100800 */
        /* <DEDUP_REMOVED lines=427> */
[----:B------:R-:W-:Y:S04]  /*330d0*/  STL [R1+0x1528], R18 ;  /* 0x0015281201007387 */ /* 0x000fe80000100800 */
        /* <DEDUP_REMOVED lines=53> */
[----:B------:R0:W-:Y:S02]  /*33430*/  STL [R1+0x15c8], R18 ;  /* 0x0015c81201007387 */ /* 0x0001e40000100800 */
.L_x_636:
[----:B------:R-:W-:Y:S05]  /*33440*/  BSYNC.RECONVERGENT B4 ;  /* 0x0000000000047941 */ /* 0x000fea0003800200 */
.L_x_631:
[----:B------:R-:W-:Y:S01]  /*33450*/  FSETP.GTU.AND P0, PT, R20, 9.9999997473787516356e-05, PT ;  /* 0x38d1b7171400780b */ /* 0x000fe20003f0c000 */
[----:B0-----:R-:W-:-:S03]  /*33460*/  FMUL R17, R29, 9.9999997473787516356e-05 ;  /* 0x38d1b7171d117820 */ /* 0x001fc60000400000 */
[----:B------:R-:W-:-:S04]  /*33470*/  FSETP.LE.AND P0, PT, |R47|, 9.9999997473787516356e-05, !P0 ;  /* 0x38d1b7172f00780b */ /* 0x000fc80004703200 */
[----:B------:R-:W-:-:S04]  /*33480*/  FSETP.LE.AND P0, PT, R16, 2, P0 ;  /* 0x400000001000780b */ /* 0x000fc80000703000 */
[----:B------:R-:W-:-:S13]  /*33490*/  FSETP.LE.OR P0, PT, R28, R17, P0 ;  /* 0x000000111c00720b */ /* 0x000fda0000703400 */
[----:B------:R-:W-:Y:S05]  /*334a0*/  @P0 BRA `(.L_x_313) ;  /* 0x00000000006c0947 */ /* 0x000fea0003800000 */
[----:B------:R-:W-:Y:S02]  /*334b0*/  FSETP.GTU.AND P0, PT, R20, 2.384185648907077848e-07, PT ;  /* 0x347fffff1400780b */ /* 0x000fe40003f0c000 */
[----:B------:R-:W-:Y:S02]  /*334c0*/  FSETP.GTU.AND P2, PT, R16, 2, PT ;  /* 0x400000001000780b */ /* 0x000fe40003f4c000 */
[----:B------:R-:W-:Y:S02]  /*334d0*/  FSETP.LE.AND P0, PT, |R47|, 2.384185648907077848e-07, !P0 ;  /* 0x347fffff2f00780b */ /* 0x000fe40004703200 */
[----:B------:R-:W-:-:S11]  /*334e0*/  MOV R17, 0x3f800000 ;  /* 0x3f80000000117802 */ /* 0x000fd60000000f00 */
[----:B------:R-:W-:Y:S05]  /*334f0*/  @!P2 BRA P0, `(.L_x_637) ;  /* 0x000000000020a947 */ /* 0x000fea0000000000 */
[----:B------:R-:W-:Y:S01]  /*33500*/  FMUL R19, R29, 2.384185648907077848e-07 ;  /* 0x347fffff1d137820 */ /* 0x000fe20000400000 */
[----:B------:R-:W-:Y:S02]  /*33510*/  FSETP.GTU.AND P0, PT, R36, 2.384185648907077848e-07, PT ;  /* 0x347fffff2400780b */ /* 0x000fe40003f0c000 */
[----:B------:R-:W-:Y:S02]  /*33520*/  MOV R17, R15 ;  /* 0x0000000f00117202 */ /* 0x000fe40000000f00 */
[----:B------:R-:W-:-:S13]  /*33530*/  FSETP.GTU.AND P2, PT, R28, R19, PT ;  /* 0x000000131c00720b */ /* 0x000fda0003f4c000 */
[----:B------:R-:W-:Y:S05]  /*33540*/  @P0 BRA P2, `(.L_x_653) ;  /* 0xfffffe8800380947 */ /* 0x000fea000103ffff */
[----:B------:R-:W-:Y:S01]  /*33550*/  HFMA2 R17, -RZ, RZ, 2, 0 ;  /* 0x40000000ff117431 */ /* 0x000fe200000001ff */
[----:B------:R-:W-:-:S04]  /*33560*/  FSETP.GTU.AND P0, PT, R28, R19, PT ;  /* 0x000000131c00720b */ /* 0x000fc80003f0c000 */
[----:B------:R-:W-:-:S09]  /*33570*/  FSEL R17, R17, 3, !P0 ;  /* 0x4040000011117808 */ /* 0x000fd20004000000 */
.L_x_637:
[----:B0-----:R-:W0:Y:S01]  /*33580*/  LDC.64 R2, c[0x0][0x398] ;  /* 0x0000e600ff027b82 */ /* 0x001e220000000a00 */
[----:B------:R-:W-:Y:S01]  /*33590*/  IMAD.SHL.U32 R5, R23, 0x8, RZ ;  /* 0x0000000817057824 */ /* 0x000fe200078e00ff */
[----:B------:R-:W-:-:S03]  /*335a0*/  I2FP.F32.U32 R23, R23 ;  /* 0x0000001700177245 */ /* 0x000fc60000201000 */
[----:B0-----:R-:W-:Y:S01]  /*335b0*/  IMAD.WIDE.U32 R2, R5, 0x4, R2 ;  /* 0x0000000405027825 */ /* 0x001fe200078e0002 */
[----:B------:R-:W-:-:S04]  /*335c0*/  I2FP.F32.U32 R5, R14 ;  /* 0x0000000e00057245 */ /* 0x000fc80000201000 */
[----:B------:R-:W-:Y:S04]  /*335d0*/  STG.E desc[UR14][R2.64+0x14], R17 ;  /* 0x0000141102007986 */ /* 0x000fe8000c10190e */
[----:B------:R-:W-:Y:S04]  /*335e0*/  STG.E desc[UR14][R2.64+0x18], R5 ;  /* 0x0000180502007986 */ /* 0x000fe8000c10190e */
[----:B------:R-:W-:Y:S04]  /*335f0*/  STG.E desc[UR14][R2.64+0x1c], R23 ;  /* 0x00001c1702007986 */ /* 0x000fe8000c10190e */
[----:B------:R-:W-:Y:S04]  /*33600*/  STG.E desc[UR14][R2.64], RZ ;  /* 0x000000ff02007986 */ /* 0x000fe8000c10190e */
[----:B------:R-:W-:Y:S04]  /*33610*/  STG.E desc[UR14][R2.64+0x4], RZ ;  /* 0x000004ff02007986 */ /* 0x000fe8000c10190e */
[----:B------:R-:W-:Y:S04]  /*33620*/  STG.E desc[UR14][R2.64+0x8], RZ ;  /* 0x000008ff02007986 */ /* 0x000fe8000c10190e */
[----:B------:R-:W-:Y:S04]  /*33630*/  STG.E desc[UR14][R2.64+0xc], RZ ;  /* 0x00000cff02007986 */ /* 0x000fe8000c10190e */
[----:B------:R-:W-:Y:S01]  /*33640*/  STG.E desc[UR14][R2.64+0x10], RZ ;  /* 0x000010ff02007986 */ /* 0x000fe2000c10190e */
[----:B------:R-:W-:Y:S05]  /*33650*/  EXIT ;  /* 0x000000000000794d */ /* 0x000fea0003800000 */
.L_x_313:
[----:B------:R-:W2:Y:S01]  /*33660*/  LDL.64 R10, [R1+0x4608] ;  /* 0x00460800010a7983 */ /* 0x000ea20000100a00 */
[----:B0-----:R-:W0:Y:S03]  /*33670*/  LDC.64 R6, c[0x0][0x398] ;  /* 0x0000e600ff067b82 */ /* 0x001e260000000a00 */
[----:B------:R-:W3:Y:S04]  /*33680*/  LDL.64 R2, [R1+0x4610] ;  /* 0x0046100001027983 */ /* 0x000ee80000100a00 */
[----:B------:R-:W4:Y:S01]  /*33690*/  LDL.64 R4, [R1+0x4618] ;  /* 0x0046180001047983 */ /* 0x000f220000100a00 */
[----:B------:R-:W-:Y:S02]  /*336a0*/  SHF.L.U32 R0, R23, 0x3, RZ ;  /* 0x0000000317007819 */ /* 0x000fe400000006ff */
[----:B------:R-:W-:-:S02]  /*336b0*/  I2FP.F32.U32 R9, R14 ;  /* 0x0000000e00097245 */ /* 0x000fc40000201000 */
[----:B------:R-:W-:Y:S01]  /*336c0*/  I2FP.F32.U32 R23, R23 ;  /* 0x0000001700177245 */ /* 0x000fe20000201000 */
[----:B0-----:R-:W-:-:S05]  /*336d0*/  IMAD.WIDE.U32 R6, R0, 0x4, R6 ;  /* 0x0000000400067825 */ /* 0x001fca00078e0006 */
[----:B------:R-:W-:Y:S04]  /*336e0*/  STG.E desc[UR14][R6.64+0x18], R9 ;  /* 0x0000180906007986 */ /* 0x000fe8000c10190e */
[----:B------:R-:W-:Y:S04]  /*336f0*/  STG.E desc[UR14][R6.64+0x1c], R23 ;  /* 0x00001c1706007986 */ /* 0x000fe8000c10190e */
[----:B--2---:R-:W-:Y:S04]  /*33700*/  STG.E desc[UR14][R6.64], R10 ;  /* 0x0000000a06007986 */ /* 0x004fe8000c10190e */
[----:B------:R-:W-:Y:S04]  /*33710*/  STG.E desc[UR14][R6.64+0x4], R11 ;  /* 0x0000040b06007986 */ /* 0x000fe8000c10190e */
[----:B---3--:R-:W-:Y:S04]  /*33720*/  STG.E desc[UR14][R6.64+0x8], R2 ;  /* 0x0000080206007986 */ /* 0x008fe8000c10190e */
[----:B------:R-:W-:Y:S04]  /*33730*/  STG.E desc[UR14][R6.64+0xc], R3 ;  /* 0x00000c0306007986 */ /* 0x000fe8000c10190e */
[----:B----4-:R-:W-:Y:S04]  /*33740*/  STG.E desc[UR14][R6.64+0x10], R4 ;  /* 0x0000100406007986 */ /* 0x010fe8000c10190e */
[----:B------:R-:W-:Y:S01]  /*33750*/  STG.E desc[UR14][R6.64+0x14], R5 ;  /* 0x0000140506007986 */ /* 0x000fe2000c10190e */
[----:B------:R-:W-:Y:S05]  /*33760*/  EXIT ;  /* 0x000000000000794d */ /* 0x000fea0003800000 */
.L_x_326:
[----:B------:R-:W-:Y:S05]  /*33770*/  BSYNC.RECONVERGENT B0 ;  /* 0x0000000000007941 */ /* 0x000fea0003800200 */
.L_x_325:
[----:B------:R1:W5:Y:S04]  /*33780*/  LDL.64 R12, [R1+0x4608] ;  /* 0x00460800010c7983 */ /* 0x0003680000100a00 */
[----:B------:R1:W5:Y:S04]  /*33790*/  LDL.64 R10, [R1+0x4610] ;  /* 0x00461000010a7983 */ /* 0x0003680000100a00 */
[----:B------:R1:W5:Y:S01]  /*337a0*/  LDL.64 R8, [R1+0x4618] ;  /* 0x0046180001087983 */ /* 0x0003620000100a00 */
[----:B------:R-:W-:Y:S05]  /*337b0*/  BRA `(.L_x_654) ;  /* 0xfffffd7c00687947 */ /* 0x000fea000383ffff */
        .weak           $__internal_0_$__cuda_sm20_dsqrt_rn_f64_mediumpath_v1
        .type           $__internal_0_$__cuda_sm20_dsqrt_rn_f64_mediumpath_v1,@function
        .size           $__internal_0_$__cuda_sm20_dsqrt_rn_f64_mediumpath_v1,($__internal_1_$__cuda_sm20_rcp_rn_f32_slowpath - $__internal_0_$__cuda_sm20_dsqrt_rn_f64_mediumpath_v1)
$__internal_0_$__cuda_sm20_dsqrt_rn_f64_mediumpath_v1:
[----:B------:R-:W-:Y:S01]  /*337c0*/  ISETP.GE.U32.AND P0, PT, R16, -0x3400000, PT ;  /* 0xfcc000001000780c */ /* 0x000fe20003f06070 */
[----:B------:R-:W-:Y:S01]  /*337d0*/  BSSY.RECONVERGENT B3, `(.L_x_655) ;  /* 0x000002a000037945 */ /* 0x000fe20003800200 */
[----:B------:R-:W-:Y:S01]  /*337e0*/  MOV R17, R25 ;  /* 0x0000001900117202 */ /* 0x000fe20000000f00 */
[----:B------:R-:W-:Y:S01]  /*337f0*/  IMAD.MOV.U32 R25, RZ, RZ, R27 ;  /* 0x000000ffff197224 */ /* 0x000fe200078e001b */
[----:B------:R-:W-:Y:S02]  /*33800*/  MOV R16, R24 ;  /* 0x0000001800107202 */ /* 0x000fe40000000f00 */
[----:B------:R-:W-:Y:S02]  /*33810*/  MOV R24, R26 ;  /* 0x0000001a00187202 */ /* 0x000fe40000000f00 */
[----:B------:R-:W-:Y:S02]  /*33820*/  MOV R27, R39 ;  /* 0x00000027001b7202 */ /* 0x000fe40000000f00 */
[----:B------:R-:W-:-:S02]  /*33830*/  MOV R26, R22 ;  /* 0x00000016001a7202 */ /* 0x000fc40000000f00 */
[----:B------:R-:W-:Y:S01]  /*33840*/  MOV R39, R21 ;  /* 0x0000001500277202 */ /* 0x000fe20000000f00 */
[----:B------:R-:W-:Y:S06]  /*33850*/  @!P0 BRA `(.L_x_656) ;  /* 0x0000000000208947 */ /* 0x000fec0003800000 */
[----:B------:R-:W-:-:S10]  /*33860*/  DFMA.RM R24, R24, R26, R38 ;  /* 0x0000001a1818722b */ /* 0x000fd40000004026 */
[----:B------:R-:W-:-:S04]  /*33870*/  IADD3 R26, P0, PT, R24, 0x1, RZ ;  /* 0x00000001181a7810 */ /* 0x000fc80007f1e0ff */
[----:B------:R-:W-:-:S06]  /*33880*/  IADD3.X R27, PT, PT, RZ, R25, RZ, P0, !PT ;  /* 0x00000019ff1b7210 */ /* 0x000fcc00007fe4ff */
[----:B------:R-:W-:-:S08]  /*33890*/  DFMA.RP R16, -R24, R26, R16 ;  /* 0x0000001a1810722b */ /* 0x000fd00000008110 */
[----:B------:R-:W-:-:S06]  /*338a0*/  DSETP.GT.AND P0, PT, R16, RZ, PT ;  /* 0x000000ff1000722a */ /* 0x000fcc0003f04000 */
[----:B------:R-:W-:Y:S02]  /*338b0*/  FSEL R24, R26, R24, P0 ;  /* 0x000000181a187208 */ /* 0x000fe40000000000 */
[----:B------:R-:W-:Y:S01]  /*338c0*/  FSEL R25, R27, R25, P0 ;  /* 0x000000191b197208 */ /* 0x000fe20000000000 */
[----:B------:R-:W-:Y:S06]  /*338d0*/  BRA `(.L_x_657) ;  /* 0x0000000000647947 */ /* 0x000fec0003800000 */
.L_x_656:
[----:B------:R-:W-:-:S14]  /*338e0*/  DSETP.NE.AND P0, PT, R16, RZ, PT ;  /* 0x000000ff1000722a */ /* 0x000fdc0003f05000 */
[----:B------:R-:W-:Y:S05]  /*338f0*/  @!P0 BRA `(.L_x_658) ;  /* 0x0000000000588947 */ /* 0x000fea0003800000 */
[----:B------:R-:W-:-:S13]  /*33900*/  ISETP.GE.AND P0, PT, R17, RZ, PT ;  /* 0x000000ff1100720c */ /* 0x000fda0003f06270 */
[----:B------:R-:W-:Y:S01]  /*33910*/  @!P0 IMAD.MOV.U32 R24, RZ, RZ, 0x0 ;  /* 0x00000000ff188424 */ /* 0x000fe200078e00ff */
[----:B------:R-:W-:Y:S01]  /*33920*/  @!P0 MOV R25, 0xfff80000 ;  /* 0xfff8000000198802 */ /* 0x000fe20000000f00 */
[----:B------:R-:W-:Y:S06]  /*33930*/  @!P0 BRA `(.L_x_657) ;  /* 0x00000000004c8947 */ /* 0x000fec0003800000 */
[----:B------:R-:W-:-:S13]  /*33940*/  ISETP.GT.AND P0, PT, R17, 0x7fefffff, PT ;  /* 0x7fefffff1100780c */ /* 0x000fda0003f04270 */
[----:B------:R-:W-:Y:S05]  /*33950*/  @P0 BRA `(.L_x_658) ;  /* 0x0000000000400947 */ /* 0x000fea0003800000 */
[----:B------:R-:W-:Y:S01]  /*33960*/  DMUL R16, R16, 8.11296384146066816958e+31 ;  /* 0x4690000010107828 */ /* 0x000fe20000000000 */
[----:B------:R-:W-:Y:S01]  /*33970*/  MOV R24, RZ ;  /* 0x000000ff00187202 */ /* 0x000fe20000000f00 */
[----:B------:R-:W-:Y:S01]  /*33980*/  HFMA2 R39, -RZ, RZ, 1.9609375, 0 ;  /* 0x3fd80000ff277431 */ /* 0x000fe200000001ff */
[----:B------:R-:W-:-:S03]  /*33990*/  MOV R38, 0x0 ;  /* 0x0000000000267802 */ /* 0x000fc60000000f00 */
[----:B------:R-:W0:Y:S02]  /*339a0*/  MUFU.RSQ64H R25, R17 ;  /* 0x0000001100197308 */ /* 0x000e240000001c00 */
[----:B0-----:R-:W-:-:S08]  /*339b0*/  DMUL R26, R24, R24 ;  /* 0x00000018181a7228 */ /* 0x001fd00000000000 */
[----:B------:R-:W-:-:S08]  /*339c0*/  DFMA R26, R16, -R26, 1 ;  /* 0x3ff00000101a742b */ /* 0x000fd0000000081a */
[----:B------:R-:W-:Y:S02]  /*339d0*/  DFMA R38, R26, R38, 0.5 ;  /* 0x3fe000001a26742b */ /* 0x000fe40000000026 */
[----:B------:R-:W-:-:S08]  /*339e0*/  DMUL R26, R24, R26 ;  /* 0x0000001a181a7228 */ /* 0x000fd00000000000 */
[----:B------:R-:W-:-:S08]  /*339f0*/  DFMA R26, R38, R26, R24 ;  /* 0x0000001a261a722b */ /* 0x000fd00000000018 */
[----:B------:R-:W-:Y:S02]  /*33a00*/  DMUL R24, R16, R26 ;  /* 0x0000001a10187228 */ /* 0x000fe40000000000 */
[----:B------:R-:W-:-:S06]  /*33a10*/  VIADD R27, R27, 0xfff00000 ;  /* 0xfff000001b1b7836 */ /* 0x000fcc0000000000 */
[----:B------:R-:W-:-:S08]  /*33a20*/  DFMA R38, R24, -R24, R16 ;  /* 0x800000181826722b */ /* 0x000fd00000000010 */
[----:B------:R-:W-:-:S10]  /*33a30*/  DFMA R24, R26, R38, R24 ;  /* 0x000000261a18722b */ /* 0x000fd40000000018 */
[----:B------:R-:W-:Y:S01]  /*33a40*/  IADD3 R25, PT, PT, R25, -0x3500000, RZ ;  /* 0xfcb0000019197810 */ /* 0x000fe20007ffe0ff */
[----:B------:R-:W-:Y:S06]  /*33a50*/  BRA `(.L_x_657) ;  /* 0x0000000000047947 */ /* 0x000fec0003800000 */
.L_x_658:
[----:B------:R-:W-:-:S11]  /*33a60*/  DADD R24, R16, R16 ;  /* 0x0000000010187229 */ /* 0x000fd60000000010 */
.L_x_657:
[----:B------:R-:W-:Y:S05]  /*33a70*/  BSYNC.RECONVERGENT B3 ;  /* 0x0000000000037941 */ /* 0x000fea0003800200 */
.L_x_655:
[----:B------:R-:W-:Y:S01]  /*33a80*/  HFMA2 R21, -RZ, RZ, 0, 0 ;  /* 0x00000000ff157431 */ /* 0x000fe200000001ff */
[----:B------:R-:W-:Y:S02]  /*33a90*/  MOV R40, R24 ;  /* 0x0000001800287202 */ /* 0x000fe40000000f00 */
[----:B------:R-:W-:Y:S01]  /*33aa0*/  MOV R41, R25 ;  /* 0x0000001900297202 */ /* 0x000fe20000000f00 */
[----:B------:R-:W-:Y:S06]  /*33ab0*/  RET.REL.NODEC R20 `(kernel_LM) ;  /* 0xfffffcc414507950 */ /* 0x000fec0003c3ffff */
        .weak           $__internal_1_$__cuda_sm20_rcp_rn_f32_slowpath
        .type           $__internal_1_$__cuda_sm20_rcp_rn_f32_slowpath,@function
        .size           $__internal_1_$__cuda_sm20_rcp_rn_f32_slowpath,($__internal_2_$__cuda_sm20_sqrt_rn_f32_slowpath - $__internal_1_$__cuda_sm20_rcp_rn_f32_slowpath)
$__internal_1_$__cuda_sm20_rcp_rn_f32_slowpath:
[----:B------:R-:W-:Y:S01]  /*33ac0*/  IMAD.SHL.U32 R27, R39, 0x2, RZ ;  /* 0x00000002271b7824 */ /* 0x000fe200078e00ff */
[----:B------:R-:W-:Y:S04]  /*33ad0*/  BSSY.RECONVERGENT B2, `(.L_x_659) ;  /* 0x0000030000027945 */ /* 0x000fe80003800200 */
[----:B------:R-:W-:-:S04]  /*33ae0*/  SHF.R.U32.HI R27, RZ, 0x18, R27 ;  /* 0x00000018ff1b7819 */ /* 0x000fc8000001161b */
[----:B------:R-:W-:-:S13]  /*33af0*/  ISETP.NE.U32.AND P0, PT, R27, RZ, PT ;  /* 0x000000ff1b00720c */ /* 0x000fda0003f05070 */
[----:B------:R-:W-:Y:S05]  /*33b00*/  @P0 BRA `(.L_x_660) ;  /* 0x0000000000280947 */ /* 0x000fea0003800000 */
[----:B------:R-:W-:-:S04]  /*33b10*/  SHF.L.U32 R26, R39, 0x1, RZ ;  /* 0x00000001271a7819 */ /* 0x000fc800000006ff */
[----:B------:R-:W-:-:S13]  /*33b20*/  ISETP.NE.AND P0, PT, R26, RZ, PT ;  /* 0x000000ff1a00720c */ /* 0x000fda0003f05270 */
[----:B------:R-:W-:Y:S01]  /*33b30*/  @P0 FFMA R27, R39, 1.84467440737095516160e+19, RZ ;  /* 0x5f800000271b0823 */ /* 0x000fe200000000ff */
[----:B------:R-:W-:Y:S08]  /*33b40*/  @!P0 MUFU.RCP R37, R39 ;  /* 0x0000002700258308 */ /* 0x000ff00000001000 */
[----:B------:R-:W0:Y:S02]  /*33b50*/  @P0 MUFU.RCP R26, R27 ;  /* 0x0000001b001a0308 */ /* 0x000e240000001000 */
[----:B0-----:R-:W-:-:S04]  /*33b60*/  @P0 FFMA R41, R27, R26, -1 ;  /* 0xbf8000001b290423 */ /* 0x001fc8000000001a */
[----:B------:R-:W-:-:S04]  /*33b70*/  @P0 FADD.FTZ R41, -R41, -RZ ;  /* 0x800000ff29290221 */ /* 0x000fc80000010100 */
[----:B------:R-:W-:-:S04]  /*33b80*/  @P0 FFMA R41, R26, R41, R26 ;  /* 0x000000291a290223 */ /* 0x000fc8000000001a */
[----:B------:R-:W-:Y:S01]  /*33b90*/  @P0 FFMA R37, R41, 1.84467440737095516160e+19, RZ ;  /* 0x5f80000029250823 */ /* 0x000fe200000000ff */
[----:B------:R-:W-:Y:S06]  /*33ba0*/  BRA `(.L_x_661) ;  /* 0x0000000000887947 */ /* 0x000fec0003800000 */
.L_x_660:
[----:B------:R-:W-:-:S04]  /*33bb0*/  IADD3 R26, PT, PT, R27, -0xfd, RZ ;  /* 0xffffff031b1a7810 */ /* 0x000fc80007ffe0ff */
[----:B------:R-:W-:-:S13]  /*33bc0*/  ISETP.GT.U32.AND P0, PT, R26, 0x1, PT ;  /* 0x000000011a00780c */ /* 0x000fda0003f04070 */
[----:B------:R-:W-:Y:S05]  /*33bd0*/  @P0 BRA `(.L_x_662) ;  /* 0x0000000000780947 */ /* 0x000fea0003800000 */
[----:B------:R-:W-:-:S04]  /*33be0*/  LOP3.LUT R41, R39, 0x7fffff, RZ, 0xc0, !PT ;  /* 0x007fffff27297812 */ /* 0x000fc800078ec0ff */
[----:B------:R-:W-:-:S04]  /*33bf0*/  LOP3.LUT R41, R41, 0x3f800000, RZ, 0xfc, !PT ;  /* 0x3f80000029297812 */ /* 0x000fc800078efcff */
[----:B------:R-:W0:Y:S02]  /*33c00*/  MUFU.RCP R46, R41 ;  /* 0x00000029002e7308 */ /* 0x000e240000001000 */
[----:B0-----:R-:W-:-:S04]  /*33c10*/  FFMA R37, R41, R46, -1 ;  /* 0xbf80000029257423 */ /* 0x001fc8000000002e */
[----:B------:R-:W-:-:S04]  /*33c20*/  FADD.FTZ R37, -R37, -RZ ;  /* 0x800000ff25257221 */ /* 0x000fc80000010100 */
[CCC-:B------:R-:W-:Y:S01]  /*33c30*/  FFMA.RM R43, R46.reuse, R37.reuse, R46.reuse ;  /* 0x000000252e2b7223 */ /* 0x1c0fe2000000402e */
[----:B------:R-:W-:Y:S01]  /*33c40*/  FFMA.RP R46, R46, R37, R46 ;  /* 0x000000252e2e7223 */ /* 0x000fe2000000802e */
[----:B------:R-:W-:-:S04]  /*33c50*/  MOV R37, 0x3 ;  /* 0x0000000300257802 */ /* 0x000fc80000000f00 */
[C---:B------:R-:W-:Y:S02]  /*33c60*/  FSETP.NEU.FTZ.AND P0, PT, R43.reuse, R46, PT ;  /* 0x0000002e2b00720b */ /* 0x040fe40003f1d000 */
[----:B------:R-:W-:Y:S02]  /*33c70*/  LOP3.LUT R43, R43, 0x7fffff, RZ, 0xc0, !PT ;  /* 0x007fffff2b2b7812 */ /* 0x000fe400078ec0ff */
[----:B------:R-:W-:Y:S02]  /*33c80*/  SHF.L.U32 R46, R37, R26, RZ ;  /* 0x0000001a252e7219 */ /* 0x000fe400000006ff */
[----:B------:R-:W-:Y:S02]  /*33c90*/  LOP3.LUT R43, R43, 0x800000, RZ, 0xfc, !PT ;  /* 0x008000002b2b7812 */ /* 0x000fe400078efcff */
[----:B------:R-:W-:Y:S02]  /*33ca0*/  SEL R37, RZ, 0xffffffff, !P0 ;  /* 0xffffffffff257807 */ /* 0x000fe40004000000 */
[----:B------:R-:W-:-:S02]  /*33cb0*/  LOP3.LUT R41, R46, R43, RZ, 0xc0, !PT ;  /* 0x0000002b2e297212 */ /* 0x000fc400078ec0ff */
[----:B------:R-:W-:Y:S02]  /*33cc0*/  IADD3 R37, PT, PT, -R37, RZ, RZ ;  /* 0x000000ff25257210 */ /* 0x000fe40007ffe1ff */
[-C--:B------:R-:W-:Y:S02]  /*33cd0*/  SHF.R.U32.HI R41, RZ, R26.reuse, R41 ;  /* 0x0000001aff297219 */ /* 0x080fe40000011629 */
[----:B------:R-:W-:Y:S02]  /*33ce0*/  LOP3.LUT P2, RZ, R37, R26, R43, 0xf8, !PT ;  /* 0x0000001a25ff7212 */ /* 0x000fe4000784f82b */
[C---:B------:R-:W-:Y:S02]  /*33cf0*/  LOP3.LUT P0, RZ, R41.reuse, 0x1, RZ, 0xc0, !PT ;  /* 0x0000000129ff7812 */ /* 0x040fe4000780c0ff */
[----:B------:R-:W-:-:S04]  /*33d00*/  LOP3.LUT P3, RZ, R41, 0x2, RZ, 0xc0, !PT ;  /* 0x0000000229ff7812 */ /* 0x000fc8000786c0ff */
[----:B------:R-:W-:Y:S02]  /*33d10*/  PLOP3.LUT P0, PT, P0, P2, P3, 0xe0, 0x0 ;  /* 0x000000000000781c */ /* 0x000fe40000705c30 */
[----:B------:R-:W-:Y:S02]  /*33d20*/  LOP3.LUT P2, RZ, R39, 0x7fffff, RZ, 0xc0, !PT ;  /* 0x007fffff27ff7812 */ /* 0x000fe4000784c0ff */
[----:B------:R-:W-:-:S05]  /*33d30*/  SEL R26, RZ, 0x1, !P0 ;  /* 0x00000001ff1a7807 */ /* 0x000fca0004000000 */
[----:B------:R-:W-:-:S05]  /*33d40*/  IMAD.MOV R26, RZ, RZ, -R26 ;  /* 0x000000ffff1a7224 */ /* 0x000fca00078e0a1a */
[----:B------:R-:W-:Y:S02]  /*33d50*/  ISETP.GE.AND P0, PT, R26, RZ, PT ;  /* 0x000000ff1a00720c */ /* 0x000fe40003f06270 */
[----:B------:R-:W-:-:S04]  /*33d60*/  IADD3 R26, PT, PT, R27, -0xfc, RZ ;  /* 0xffffff041b1a7810 */ /* 0x000fc80007ffe0ff */
[----:B------:R-:W-:-:S07]  /*33d70*/  SHF.R.U32.HI R26, RZ, R26, R43 ;  /* 0x0000001aff1a7219 */ /* 0x000fce000001162b */
[----:B------:R-:W-:-:S04]  /*33d80*/  @!P0 IADD3 R26, PT, PT, R26, 0x1, RZ ;  /* 0x000000011a1a8810 */ /* 0x000fc80007ffe0ff */
[----:B------:R-:W-:-:S04]  /*33d90*/  @!P2 SHF.L.U32 R26, R26, 0x1, RZ ;  /* 0x000000011a1aa819 */ /* 0x000fc800000006ff */
[----:B------:R-:W-:Y:S01]  /*33da0*/  LOP3.LUT R37, R26, 0x80000000, R39, 0xf8, !PT ;  /* 0x800000001a257812 */ /* 0x000fe200078ef827 */
[----:B------:R-:W-:Y:S06]  /*33db0*/  BRA `(.L_x_661) ;  /* 0x0000000000047947 */ /* 0x000fec0003800000 */
.L_x_662:
[----:B------:R0:W1:Y:S02]  /*33dc0*/  MUFU.RCP R37, R39 ;  /* 0x0000002700257308 */ /* 0x0000640000001000 */
.L_x_661:
[----:B------:R-:W-:Y:S05]  /*33dd0*/  BSYNC.RECONVERGENT B2 ;  /* 0x0000000000027941 */ /* 0x000fea0003800200 */
.L_x_659:
[----:B------:R-:W-:-:S04]  /*33de0*/  HFMA2 R43, -RZ, RZ, 0, 0 ;  /* 0x00000000ff2b7431 */ /* 0x000fc800000001ff */
[----:B01----:R-:W-:Y:S05]  /*33df0*/  RET.REL.NODEC R42 `(kernel_LM) ;  /* 0xfffffcc02a807950 */ /* 0x003fea0003c3ffff */
        .weak           $__internal_2_$__cuda_sm20_sqrt_rn_f32_slowpath
        .type           $__internal_2_$__cuda_sm20_sqrt_rn_f32_slowpath,@function
        .size           $__internal_2_$__cuda_sm20_sqrt_rn_f32_slowpath,($__internal_3_$__cuda_sm3x_div_rn_noftz_f32_slowpath - $__internal_2_$__cuda_sm20_sqrt_rn_f32_slowpath)
$__internal_2_$__cuda_sm20_sqrt_rn_f32_slowpath:
[----:B------:R-:W-:-:S13]  /*33e00*/  LOP3.LUT P3, RZ, R27, 0x7fffffff, RZ, 0xc0, !PT ;  /* 0x7fffffff1bff7812 */ /* 0x000fda000786c0ff */
[----:B------:R-:W-:Y:S01]  /*33e10*/  @!P3 IMAD.MOV.U32 R48, RZ, RZ, R27 ;  /* 0x000000ffff30b224 */ /* 0x000fe200078e001b */
[----:B------:R-:W-:Y:S06]  /*33e20*/  @!P3 BRA `(.L_x_663) ;  /* 0x000000000040b947 */ /* 0x000fec0003800000 */
[----:B------:R-:W-:-:S13]  /*33e30*/  FSETP.GEU.FTZ.AND P3, PT, R27, RZ, PT ;  /* 0x000000ff1b00720b */ /* 0x000fda0003f7e000 */
[----:B------:R-:W-:Y:S01]  /*33e40*/  @!P3 MOV R48, 0x7fffffff ;  /* 0x7fffffff0030b802 */ /* 0x000fe20000000f00 */
[----:B------:R-:W-:Y:S06]  /*33e50*/  @!P3 BRA `(.L_x_663) ;  /* 0x000000000034b947 */ /* 0x000fec0003800000 */
[----:B------:R-:W-:-:S13]  /*33e60*/  FSETP.GTU.FTZ.AND P3, PT, |R27|, +INF , PT ;  /* 0x7f8000001b00780b */ /* 0x000fda0003f7c200 */
[----:B------:R-:W-:Y:S01]  /*33e70*/  @P3 FADD.FTZ R48, R27, 1 ;  /* 0x3f8000001b303421 */ /* 0x000fe20000010000 */
[----:B------:R-:W-:Y:S06]  /*33e80*/  @P3 BRA `(.L_x_663) ;  /* 0x0000000000283947 */ /* 0x000fec0003800000 */
[----:B------:R-:W-:-:S13]  /*33e90*/  FSETP.NEU.FTZ.AND P3, PT, |R27|, +INF , PT ;  /* 0x7f8000001b00780b */ /* 0x000fda0003f7d200 */
[----:B------:R-:W-:Y:S01]  /*33ea0*/  @P3 FFMA R46, R27, 1.84467440737095516160e+19, RZ ;  /* 0x5f8000001b2e3823 */ /* 0x000fe200000000ff */
[----:B------:R-:W-:-:S03]  /*33eb0*/  @!P3 MOV R48, R27 ;  /* 0x0000001b0030b202 */ /* 0x000fc60000000f00 */
[----:B------:R-:W0:Y:S02]  /*33ec0*/  @P3 MUFU.RSQ R37, R46 ;  /* 0x0000002e00253308 */ /* 0x000e240000001400 */
[----:B0-----:R-:W-:Y:S01]  /*33ed0*/  @P3 FMUL.FTZ R43, R46, R37 ;  /* 0x000000252e2b3220 */ /* 0x001fe20000410000 */
[----:B------:R-:W-:-:S03]  /*33ee0*/  @P3 FMUL.FTZ R37, R37, 0.5 ;  /* 0x3f00000025253820 */ /* 0x000fc60000410000 */
[----:B------:R-:W-:-:S04]  /*33ef0*/  @P3 FADD.FTZ R42, -R43, -RZ ;  /* 0x800000ff2b2a3221 */ /* 0x000fc80000010100 */
[----:B------:R-:W-:-:S04]  /*33f00*/  @P3 FFMA R42, R43, R42, R46 ;  /* 0x0000002a2b2a3223 */ /* 0x000fc8000000002e */
[----:B------:R-:W-:-:S04]  /*33f10*/  @P3 FFMA R37, R42, R37, R43 ;  /* 0x000000252a253223 */ /* 0x000fc8000000002b */
[----:B------:R-:W-:-:S07]  /*33f20*/  @P3 FMUL.FTZ R48, R37, 2.3283064365386962891e-10 ;  /* 0x2f80000025303820 */ /* 0x000fce0000410000 */
.L_x_663:
[----:B------:R-:W-:-:S04]  /*33f30*/  HFMA2 R27, -RZ, RZ, 0, 0 ;  /* 0x00000000ff1b7431 */ /* 0x000fc800000001ff */
[----:B------:R-:W-:Y:S05]  /*33f40*/  RET.REL.NODEC R26 `(kernel_LM) ;  /* 0xfffffcc01a2c7950 */ /* 0x000fea0003c3ffff */
        .weak           $__internal_3_$__cuda_sm3x_div_rn_noftz_f32_slowpath
        .type           $__internal_3_$__cuda_sm3x_div_rn_noftz_f32_slowpath,@function
        .size           $__internal_3_$__cuda_sm3x_div_rn_noftz_f32_slowpath,(.L_x_679 - $__internal_3_$__cuda_sm3x_div_rn_noftz_f32_slowpath)
$__internal_3_$__cuda_sm3x_div_rn_noftz_f32_slowpath:
[----:B------:R-:W-:Y:S01]  /*33f50*/  SHF.R.U32.HI R27, RZ, 0x17, R41 ;  /* 0x00000017ff1b7819 */ /* 0x000fe20000011629 */
[----:B------:R-:W-:Y:S01]  /*33f60*/  BSSY.RECONVERGENT B2, `(.L_x_664) ;  /* 0x0000062000027945 */ /* 0x000fe20003800200 */
[----:B------:R-:W-:Y:S02]  /*33f70*/  SHF.R.U32.HI R46, RZ, 0x17, R43 ;  /* 0x00000017ff2e7819 */ /* 0x000fe4000001162b */
[----:B------:R-:W-:Y:S02]  /*33f80*/  LOP3.LUT R27, R27, 0xff, RZ, 0xc0, !PT ;  /* 0x000000ff1b1b7812 */ /* 0x000fe400078ec0ff */
[----:B------:R-:W-:Y:S02]  /*33f90*/  LOP3.LUT R46, R46, 0xff, RZ, 0xc0, !PT ;  /* 0x000000ff2e2e7812 */ /* 0x000fe400078ec0ff */
[----:B------:R-:W-:-:S03]  /*33fa0*/  IADD3 R26, PT, PT, R27, -0x1, RZ ;  /* 0xffffffff1b1a7810 */ /* 0x000fc60007ffe0ff */
[----:B------:R-:W-:Y:S01]  /*33fb0*/  VIADD R39, R46, 0xffffffff ;  /* 0xffffffff2e277836 */ /* 0x000fe20000000000 */
[----:B------:R-:W-:-:S04]  /*33fc0*/  ISETP.GT.U32.AND P0, PT, R26, 0xfd, PT ;  /* 0x000000fd1a00780c */ /* 0x000fc80003f04070 */
[----:B------:R-:W-:-:S13]  /*33fd0*/  ISETP.GT.U32.OR P0, PT, R39, 0xfd, P0 ;  /* 0x000000fd2700780c */ /* 0x000fda0000704470 */
[----:B------:R-:W-:Y:S01]  /*33fe0*/  @!P0 MOV R37, RZ ;  /* 0x000000ff00258202 */ /* 0x000fe20000000f00 */
[----:B------:R-:W-:Y:S06]  /*33ff0*/  @!P0 BRA `(.L_x_665) ;  /* 0x00000000005c8947 */ /* 0x000fec0003800000 */
[----:B------:R-:W-:Y:S02]  /*34000*/  FSETP.GTU.FTZ.AND P0, PT, |R43|, +INF , PT ;  /* 0x7f8000002b00780b */ /* 0x000fe40003f1c200 */
[----:B------:R-:W-:-:S04]  /*34010*/  FSETP.GTU.FTZ.AND P2, PT, |R41|, +INF , PT ;  /* 0x7f8000002900780b */ /* 0x000fc80003f5c200 */
[----:B------:R-:W-:-:S13]  /*34020*/  PLOP3.LUT P0, PT, P0, P2, PT, 0xf8, 0x8f ;  /* 0x00000000008f781c */ /* 0x000fda0000705f70 */
[----:B------:R-:W-:Y:S05]  /*34030*/  @P0 BRA `(.L_x_666) ;  /* 0x00000004004c0947 */ /* 0x000fea0003800000 */
[----:B------:R-:W-:-:S13]  /*34040*/  LOP3.LUT P0, RZ, R41, 0x7fffffff, R43, 0xc8, !PT ;  /* 0x7fffffff29ff7812 */ /* 0x000fda000780c82b */
[----:B------:R-:W-:Y:S05]  /*34050*/  @!P0 BRA `(.L_x_667) ;  /* 0x00000004003c8947 */ /* 0x000fea0003800000 */
[----:B------:R-:W-:Y:S02]  /*34060*/  FSETP.NEU.FTZ.AND P3, PT, |R43|, +INF , PT ;  /* 0x7f8000002b00780b */ /* 0x000fe40003f7d200 */
[----:B------:R-:W-:Y:S02]  /*34070*/  FSETP.NEU.FTZ.AND P0, PT, |R41|, +INF , PT ;  /* 0x7f8000002900780b */ /* 0x000fe40003f1d200 */
[----:B------:R-:W-:-:S11]  /*34080*/  FSETP.NEU.FTZ.AND P2, PT, |R43|, +INF , PT ;  /* 0x7f8000002b00780b */ /* 0x000fd60003f5d200 */
[----:B------:R-:W-:Y:S05]  /*34090*/  @!P0 BRA !P3, `(.L_x_667) ;  /* 0x00000004002c8947 */ /* 0x000fea0005800000 */
[----:B------:R-:W-:-:S04]  /*340a0*/  LOP3.LUT P3, RZ, R43, 0x7fffffff, RZ, 0xc0, !PT ;  /* 0x7fffffff2bff7812 */ /* 0x000fc8000786c0ff */
[----:B------:R-:W-:-:S13]  /*340b0*/  PLOP3.LUT P3, PT, P0, P3, PT, 0x2f, 0xf2 ;  /* 0x0000000000f2781c */ /* 0x000fda0000766577 */
[----:B------:R-:W-:Y:S05]  /*340c0*/  @P3 BRA `(.L_x_668) ;  /* 0x0000000400183947 */ /* 0x000fea0003800000 */
[----:B------:R-:W-:-:S04]  /*340d0*/  LOP3.LUT P0, RZ, R41, 0x7fffffff, RZ, 0xc0, !PT ;  /* 0x7fffffff29ff7812 */ /* 0x000fc8000780c0ff */
[----:B------:R-:W-:-:S13]  /*340e0*/  PLOP3.LUT P0, PT, P2, P0, PT, 0x2f, 0xf2 ;  /* 0x0000000000f2781c */ /* 0x000fda0001700577 */
[----:B------:R-:W-:Y:S05]  /*340f0*/  @P0 BRA `(.L_x_669) ;  /* 0x0000000400000947 */ /* 0x000fea0003800000 */
[----:B------:R-:W-:Y:S02]  /*34100*/  ISETP.GE.AND P0, PT, R39, RZ, PT ;  /* 0x000000ff2700720c */ /* 0x000fe40003f06270 */
[----:B------:R-:W-:-:S11]  /*34110*/  ISETP.GE.AND P2, PT, R26, RZ, PT ;  /* 0x000000ff1a00720c */ /* 0x000fd60003f46270 */
[----:B------:R-:W-:Y:S01]  /*34120*/  @P0 MOV R37, RZ ;  /* 0x000000ff00250202 */ /* 0x000fe20000000f00 */
[----:B------:R-:W-:Y:S01]  /*34130*/  @!P0 FFMA R43, R43, 1.84467440737095516160e+19, RZ ;  /* 0x5f8000002b2b8823 */ /* 0x000fe200000000ff */
[----:B------:R-:W-:Y:S01]  /*34140*/  @!P0 MOV R37, 0xffffffc0 ;  /* 0xffffffc000258802 */ /* 0x000fe20000000f00 */
[----:B------:R-:W-:-:S03]  /*34150*/  @!P2 FFMA R41, R41, 1.84467440737095516160e+19, RZ ;  /* 0x5f8000002929a823 */ /* 0x000fc600000000ff */
[----:B------:R-:W-:-:S07]  /*34160*/  @!P2 IADD3 R37, PT, PT, R37, 0x40, RZ ;  /* 0x000000402525a810 */ /* 0x000fce0007ffe0ff */
.L_x_665:
[----:B------:R-:W-:Y:S01]  /*34170*/  LEA R58, R27, 0xc0800000, 0x17 ;  /* 0xc08000001b3a7811 */ /* 0x000fe200078eb8ff */
[----:B------:R-:W-:Y:S01]  /*34180*/  BSSY.RECONVERGENT B3, `(.L_x_670) ;  /* 0x0000036000037945 */ /* 0x000fe20003800200 */
[----:B------:R-:W-:-:S03]  /*34190*/  IADD3 R46, PT, PT, R46, -0x7f, RZ ;  /* 0xffffff812e2e7810 */ /* 0x000fc60007ffe0ff */
[----:B------:R-:W-:-:S04]  /*341a0*/  IMAD.IADD R58, R41, 0x1, -R58 ;  /* 0x00000001293a7824 */ /* 0x000fc800078e0a3a */
[----:B------:R-:W0:Y:S01]  /*341b0*/  MUFU.RCP R26, R58 ;  /* 0x0000003a001a7308 */ /* 0x000e220000001000 */
[----:B------:R-:W-:-:S04]  /*341c0*/  FADD.FTZ R41, -R58, -RZ ;  /* 0x800000ff3a297221 */ /* 0x000fc80000010100 */
[----:B0-----:R-:W-:-:S04]  /*341d0*/  FFMA R39, R26, R41, 1 ;  /* 0x3f8000001a277423 */ /* 0x001fc80000000029 */
[----:B------:R-:W-:Y:S01]  /*341e0*/  FFMA R39, R26, R39, R26 ;  /* 0x000000271a277223 */ /* 0x000fe2000000001a */
[C---:B------:R-:W-:Y:S01]  /*341f0*/  IMAD R26, R46.reuse, -0x800000, R43 ;  /* 0xff8000002e1a7824 */ /* 0x040fe200078e022b */
[----:B------:R-:W-:-:S03]  /*34200*/  IADD3 R46, PT, PT, R46, 0x7f, -R27 ;  /* 0x0000007f2e2e7810 */ /* 0x000fc60007ffe81b */
[----:B------:R-:W-:Y:S01]  /*34210*/  FFMA R48, R26, R39, RZ ;  /* 0x000000271a307223 */ /* 0x000fe200000000ff */
[----:B------:R-:W-:-:S03]  /*34220*/  IADD3 R37, PT, PT, R46, R37, RZ ;  /* 0x000000252e257210 */ /* 0x000fc60007ffe0ff */
[----:B------:R-:W-:-:S04]  /*34230*/  FFMA R43, R41, R48, R26 ;  /* 0x00000030292b7223 */ /* 0x000fc8000000001a */
[----:B------:R-:W-:-:S04]  /*34240*/  FFMA R48, R39, R43, R48 ;  /* 0x0000002b27307223 */ /* 0x000fc80000000030 */
[----:B------:R-:W-:-:S04]  /*34250*/  FFMA R41, R41, R48, R26 ;  /* 0x0000003029297223 */ /* 0x000fc8000000001a */
[----:B------:R-:W-:-:S05]  /*34260*/  FFMA R26, R39, R41, R48 ;  /* 0x00000029271a7223 */ /* 0x000fca0000000030 */
[----:B------:R-:W-:-:S04]  /*34270*/  SHF.R.U32.HI R27, RZ, 0x17, R26 ;  /* 0x00000017ff1b7819 */ /* 0x000fc8000001161a */
[----:B------:R-:W-:-:S04]  /*34280*/  LOP3.LUT R46, R27, 0xff, RZ, 0xc0, !PT ;  /* 0x000000ff1b2e7812 */ /* 0x000fc800078ec0ff */
[----:B------:R-:W-:-:S04]  /*34290*/  IADD3 R27, PT, PT, R46, R37, RZ ;  /* 0x000000252e1b7210 */ /* 0x000fc80007ffe0ff */
[----:B------:R-:W-:-:S04]  /*342a0*/  IADD3 R43, PT, PT, R27, -0x1, RZ ;  /* 0xffffffff1b2b7810 */ /* 0x000fc80007ffe0ff */
[----:B------:R-:W-:-:S13]  /*342b0*/  ISETP.GE.U32.AND P0, PT, R43, 0xfe, PT ;  /* 0x000000fe2b00780c */ /* 0x000fda0003f06070 */
[----:B------:R-:W-:Y:S05]  /*342c0*/  @!P0 BRA `(.L_x_671) ;  /* 0x0000000000808947 */ /* 0x000fea0003800000 */
[----:B------:R-:W-:-:S13]  /*342d0*/  ISETP.GT.AND P0, PT, R27, 0xfe, PT ;  /* 0x000000fe1b00780c */ /* 0x000fda0003f04270 */
[----:B------:R-:W-:Y:S05]  /*342e0*/  @P0 BRA `(.L_x_672) ;  /* 0x00000000006c0947 */ /* 0x000fea0003800000 */
[----:B------:R-:W-:-:S13]  /*342f0*/  ISETP.GE.AND P0, PT, R27, 0x1, PT ;  /* 0x000000011b00780c */ /* 0x000fda0003f06270 */
[----:B------:R-:W-:Y:S05]  /*34300*/  @P0 BRA `(.L_x_673) ;  /* 0x0000000000740947 */ /* 0x000fea0003800000 */
[----:B------:R-:W-:Y:S02]  /*34310*/  ISETP.GE.AND P0, PT, R27, -0x18, PT ;  /* 0xffffffe81b00780c */ /* 0x000fe40003f06270 */
[----:B------:R-:W-:-:S11]  /*34320*/  LOP3.LUT R26, R26, 0x80000000, RZ, 0xc0, !PT ;  /* 0x800000001a1a7812 */ /* 0x000fd600078ec0ff */
[----:B------:R-:W-:Y:S05]  /*34330*/  @!P0 BRA `(.L_x_673) ;  /* 0x0000000000688947 */ /* 0x000fea0003800000 */
[CCC-:B------:R-:W-:Y:S01]  /*34340*/  FFMA.RZ R37, R39.reuse, R41.reuse, R48.reuse ;  /* 0x0000002927257223 */ /* 0x1c0fe2000000c030 */
[CCC-:B------:R-:W-:Y:S01]  /*34350*/  FFMA.RP R43, R39.reuse, R41.reuse, R48.reuse ;  /* 0x00000029272b7223 */ /* 0x1c0fe20000008030 */
[----:B------:R-:W-:Y:S01]  /*34360*/  FFMA.RM R48, R39, R41, R48 ;  /* 0x0000002927307223 */ /* 0x000fe20000004030 */
[C---:B------:R-:W-:Y:S01]  /*34370*/  VIADD R39, R27.reuse, 0x20 ;  /* 0x000000201b277836 */ /* 0x040fe20000000000 */
[----:B------:R-:W-:Y:S02]  /*34380*/  ISETP.NE.AND P0, PT, R27, RZ, PT ;  /* 0x000000ff1b00720c */ /* 0x000fe40003f05270 */
[----:B------:R-:W-:Y:S02]  /*34390*/  LOP3.LUT R37, R37, 0x7fffff, RZ, 0xc0, !PT ;  /* 0x007fffff25257812 */ /* 0x000fe400078ec0ff */
[----:B------:R-:W-:Y:S02]  /*343a0*/  ISETP.NE.AND P2, PT, R27, RZ, PT ;  /* 0x000000ff1b00720c */ /* 0x000fe40003f45270 */
[----:B------:R-:W-:-:S02]  /*343b0*/  LOP3.LUT R46, R37, 0x800000, RZ, 0xfc, !PT ;  /* 0x00800000252e7812 */ /* 0x000fc400078efcff */
[----:B------:R-:W-:Y:S02]  /*343c0*/  IADD3 R27, PT, PT, -R27, RZ, RZ ;  /* 0x000000ff1b1b7210 */ /* 0x000fe40007ffe1ff */
[----:B------:R-:W-:Y:S02]  /*343d0*/  SHF.L.U32 R39, R46, R39, RZ ;  /* 0x000000272e277219 */ /* 0x000fe400000006ff */
[----:B------:R-:W-:Y:S02]  /*343e0*/  FSETP.NEU.FTZ.AND P3, PT, R43, R48, PT ;  /* 0x000000302b00720b */ /* 0x000fe40003f7d000 */
[----:B------:R-:W-:Y:S02]  /*343f0*/  SEL R27, R27, RZ, P0 ;  /* 0x000000ff1b1b7207 */ /* 0x000fe40000000000 */
[----:B------:R-:W-:Y:S02]  /*34400*/  ISETP.NE.AND P2, PT, R39, RZ, P2 ;  /* 0x000000ff2700720c */ /* 0x000fe40001745270 */
[----:B------:R-:W-:-:S02]  /*34410*/  SHF.R.U32.HI R46, RZ, R27, R46 ;  /* 0x0000001bff2e7219 */ /* 0x000fc4000001162e */
[----:B------:R-:W-:Y:S02]  /*34420*/  PLOP3.LUT P2, PT, P3, P2, PT, 0xf8, 0x8f ;  /* 0x00000000008f781c */ /* 0x000fe40001f45f70 */
[----:B------:R-:W-:Y:S02]  /*34430*/  SHF.R.U32.HI R37, RZ, 0x1, R46 ;  /* 0x00000001ff257819 */ /* 0x000fe4000001162e */
[----:B------:R-:W-:-:S04]  /*34440*/  SEL R48, RZ, 0x1, !P2 ;  /* 0x00000001ff307807 */ /* 0x000fc80005000000 */
[----:B------:R-:W-:-:S04]  /*34450*/  LOP3.LUT R27, R48, 0x1, R37, 0xf8, !PT ;  /* 0x00000001301b7812 */ /* 0x000fc800078ef825 */
[----:B------:R-:W-:-:S04]  /*34460*/  LOP3.LUT R46, R27, R46, RZ, 0xc0, !PT ;  /* 0x0000002e1b2e7212 */ /* 0x000fc800078ec0ff */
[----:B------:R-:W-:-:S04]  /*34470*/  IADD3 R37, PT, PT, R37, R46, RZ ;  /* 0x0000002e25257210 */ /* 0x000fc80007ffe0ff */
[----:B------:R-:W-:Y:S01]  /*34480*/  LOP3.LUT R26, R37, R26, RZ, 0xfc, !PT ;  /* 0x0000001a251a7212 */ /* 0x000fe200078efcff */
[----:B------:R-:W-:Y:S06]  /*34490*/  BRA `(.L_x_673) ;  /* 0x0000000000107947 */ /* 0x000fec0003800000 */
.L_x_672:
[----:B------:R-:W-:-:S04]  /*344a0*/  LOP3.LUT R26, R26, 0x80000000, RZ, 0xc0, !PT ;  /* 0x800000001a1a7812 */ /* 0x000fc800078ec0ff */
[----:B------:R-:W-:Y:S01]  /*344b0*/  LOP3.LUT R26, R26, 0x7f800000, RZ, 0xfc, !PT ;  /* 0x7f8000001a1a7812 */ /* 0x000fe200078efcff */
[----:B------:R-:W-:Y:S06]  /*344c0*/  BRA `(.L_x_673) ;  /* 0x0000000000047947 */ /* 0x000fec0003800000 */
.L_x_671:
[----:B------:R-:W-:-:S07]  /*344d0*/  LEA R26, R37, R26, 0x17 ;  /* 0x0000001a251a7211 */ /* 0x000fce00078eb8ff */
.L_x_673:
[----:B------:R-:W-:Y:S05]  /*344e0*/  BSYNC.RECONVERGENT B3 ;  /* 0x0000000000037941 */ /* 0x000fea0003800200 */
.L_x_670:
[----:B------:R-:W-:Y:S05]  /*344f0*/  BRA `(.L_x_674) ;  /* 0x0000000000207947 */ /* 0x000fea0003800000 */
.L_x_669:
[----:B------:R-:W-:-:S04]  /*34500*/  LOP3.LUT R41, R41, 0x80000000, R43, 0x48, !PT ;  /* 0x8000000029297812 */ /* 0x000fc800078e482b */
[----:B------:R-:W-:Y:S01]  /*34510*/  LOP3.LUT R26, R41, 0x7f800000, RZ, 0xfc, !PT ;  /* 0x7f800000291a7812 */ /* 0x000fe200078efcff */
[----:B------:R-:W-:Y:S06]  /*34520*/  BRA `(.L_x_674) ;  /* 0x0000000000147947 */ /* 0x000fec0003800000 */
.L_x_668:
[----:B------:R-:W-:Y:S01]  /*34530*/  LOP3.LUT R26, R41, 0x80000000, R43, 0x48, !PT ;  /* 0x80000000291a7812 */ /* 0x000fe200078e482b */
[----:B------:R-:W-:Y:S06]  /*34540*/  BRA `(.L_x_674) ;  /* 0x00000000000c7947 */ /* 0x000fec0003800000 */
.L_x_667:
[----:B------:R-:W0:Y:S01]  /*34550*/  MUFU.RSQ R26, -QNAN ;  /* 0xffc00000001a7908 */ /* 0x000e220000001400 */
[----:B------:R-:W-:Y:S05]  /*34560*/  BRA `(.L_x_674) ;  /* 0x0000000000047947 */ /* 0x000fea0003800000 */
.L_x_666:
[----:B------:R-:W-:-:S07]  /*34570*/  FADD.FTZ R26, R43, R41 ;  /* 0x000000292b1a7221 */ /* 0x000fce0000010000 */
.L_x_674:
[----:B------:R-:W-:Y:S05]  /*34580*/  BSYNC.RECONVERGENT B2 ;  /* 0x0000000000027941 */ /* 0x000fea0003800200 */
.L_x_664:
[----:B------:R-:W-:-:S04]  /*34590*/  HFMA2 R43, -RZ, RZ, 0, 0 ;  /* 0x00000000ff2b7431 */ /* 0x000fc800000001ff */
[----:B0-----:R-:W-:Y:S05]  /*345a0*/  RET.REL.NODEC R42 `(kernel_LM) ;  /* 0xfffffcb82a947950 */ /* 0x001fea0003c3ffff */
.L_x_675:
[----:B------:R-:W-:-:S00]  /*345b0*/  BRA `(.L_x_675) ;  /* 0xfffffffc00fc7947 */ /* 0x000fc0000383ffff */
[----:B------:R-:W-:-:S00]  /*345c0*/  NOP ;  /* 0x0000000000007918 */ /* 0x000fc00000000000 */
        /* <DEDUP_REMOVED lines=11> */
.L_x_679:


//--------------------- .nv.shared.reserved.0     --------------------------
	.section	.nv.shared.reserved.0,"aw",@nobits
	.weak		__nv_reservedSMEM_offset_0_alias
	.size		__nv_reservedSMEM_offset_0_alias, 0, 64
	.other		__nv_reservedSMEM_offset_0_alias,@"STO_CUDA_RESERVED_SHARED STV_DEFAULT"
__nv_reservedSMEM_offset_0_alias:
	.zero		0
	.zero		64


//--------------------- .nv.constant0.kernel_LM   --------------------------
	.section	.nv.constant0.kernel_LM,"a",@progbits
	.sectionflags	@""
	.align	4
.nv.constant0.kernel_LM:
	.zero		928


//--------------------- SYMBOLS --------------------------

	.type		.nv.reservedSmem.offset0,@object
	.size		.nv.reservedSmem.offset0,0x4
